def matmul_kernel(
    a_ptr,
    b_ptr,
    c_ptr,
    M,
    N,
    K,
    stride_am,
    stride_ak,
    stride_bk,
    stride_bn,
    stride_cm,
    stride_cn,
    BLOCK_M: tl.constexpr,
    BLOCK_N: tl.constexpr,
    BLOCK_K: tl.constexpr,
    GROUP_M: tl.constexpr,
):
    pid = tl.program_id(axis=0)
    num_pid_m = tl.cdiv(M, BLOCK_M)
    num_pid_n = tl.cdiv(N, BLOCK_N)
    num_pid_in_group = GROUP_M * num_pid_n
    group_id = pid // num_pid_in_group
    first_pid_m = group_id * GROUP_M
    group_size_m = min(num_pid_m - first_pid_m, GROUP_M)
    pid_m = first_pid_m + ((pid % num_pid_in_group) % group_size_m)
    pid_n = (pid % num_pid_in_group) // group_size_m

    offs_am = (pid_m * BLOCK_M + tl.arange(0, BLOCK_M)) % M
    offs_bn = (pid_n * BLOCK_N + tl.arange(0, BLOCK_N)) % N
    offs_k = tl.arange(0, BLOCK_K)
    a_ptrs = a_ptr + offs_am[:, None] * stride_am + offs_k[None, :] * stride_ak
    b_ptrs = b_ptr + offs_k[:, None] * stride_bk + offs_bn[None, :] * stride_bn

    acc = tl.zeros((BLOCK_M, BLOCK_N), dtype=tl.float32)
    for kk in range(0, tl.cdiv(K, BLOCK_K)):
        a = tl.load(a_ptrs, mask=offs_k[None, :] < K - kk * BLOCK_K, other=0.0)
        b = tl.load(b_ptrs, mask=offs_k[:, None] < K - kk * BLOCK_K, other=0.0)
        acc = tl.dot(a, b, acc)
        a_ptrs += BLOCK_K * stride_ak
        b_ptrs += BLOCK_K * stride_bk

    c = acc.to(c_ptr.dtype.element_ty)
    offs_cm = pid_m * BLOCK_M + tl.arange(0, BLOCK_M)
    offs_cn = pid_n * BLOCK_N + tl.arange(0, BLOCK_N)
    c_ptrs = c_ptr + offs_cm[:, None] * stride_cm + offs_cn[None, :] * stride_cn
    mask = (offs_cm[:, None] < M) & (offs_cn[None, :] < N)
    tl.store(c_ptrs, c, mask=mask)

# config = {"BLOCK_K": 32, "BLOCK_M": 512, "BLOCK_N": 64, "GROUP_M": 1, "arch": "sm_100", "dtype": "fp8e5m2", "num_ctas": 1, "num_stages": 3, "num_warps": 4}
# arch = sm_100


// ===== COMPILED SASS (sm_100a) =====

	.target	sm_100a

	.elftype	@"ET_EXEC"


//--------------------- .note.nv.tkinfo           --------------------------
	.section	.note.nv.tkinfo,"",@"SHT_NOTE"
	.sectionflags	@"SHF_NOTE_NV_TKINFO"
	.tkinfo
        /*0018*/ 	.word	0x00000081
        /*0030*/ 	.string	""
        /*0030*/ 	.string	"ptxas-blackwell"
        /*0030*/ 	.string	"Cuda compilation tools, release 12.9, V12.9.86"
        /*0030*/ 	.string	"Build cuda_12.9.r12.9/compiler.36037853_0"
        /*0030*/ 	.string	"-v  -suppress-debug-info  -lineinfo  -arch sm_100a "



//--------------------- .note.nv.cuver            --------------------------
	.section	.note.nv.cuver,"",@"SHT_NOTE"
	.sectionflags	@"SHF_NOTE_NV_CUVER"
        /*0018*/ 	.short	0x0001
        /*001a*/ 	.short	0x0064
        /*001c*/ 	.short	0x0001
        /*001e*/ 	.short	0x0000
        /*0020*/ 	.short	0x0001
        /*0022*/ 	.short	0x0000


//--------------------- .nv.info                  --------------------------
	.section	.nv.info,"",@"SHT_CUDA_INFO"
	.align	4


	//----- nvinfo : EIATTR_REGCOUNT
	.align		4
        /*0000*/ 	.byte	0x04, 0x2f
        /*0002*/ 	.short	(.L_4 - .L_3)
	.align		4
.L_3:
        /*0004*/ 	.word	index@(matmul_kernel)
        /*0008*/ 	.word	0x000000ff


	//----- nvinfo : EIATTR_FRAME_SIZE
	.align		4
.L_4:
        /*000c*/ 	.byte	0x04, 0x11
        /*000e*/ 	.short	(.L_6 - .L_5)
	.align		4
.L_5:
        /*0010*/ 	.word	index@($__internal_2_$__cuda_sm10x_tcgen05_guardrail_trap_unallocated_columns_being_dealloced)
        /*0014*/ 	.word	0x000002e0


	//----- nvinfo : EIATTR_FRAME_SIZE
	.align		4
.L_6:
        /*0018*/ 	.byte	0x04, 0x11
        /*001a*/ 	.short	(.L_8 - .L_7)
	.align		4
.L_7:
        /*001c*/ 	.word	index@($__internal_1_$__cuda_sm10x_tcgen05_guardrail_trap_phase_invalid_during_alloc)
        /*0020*/ 	.word	0x000002e0


	//----- nvinfo : EIATTR_FRAME_SIZE
	.align		4
.L_8:
        /*0024*/ 	.byte	0x04, 0x11
        /*0026*/ 	.short	(.L_10 - .L_9)
	.align		4
.L_9:
        /*0028*/ 	.word	index@($__internal_0_$__cuda_sm10x_tcgen05_guardrail_trap_col_being_dealloced_not_returned_by_alloc)
        /*002c*/ 	.word	0x000002e0


	//----- nvinfo : EIATTR_FRAME_SIZE
	.align		4
.L_10:
        /*0030*/ 	.byte	0x04, 0x11
        /*0032*/ 	.short	(.L_12 - .L_11)
	.align		4
.L_11:
        /*0034*/ 	.word	index@(matmul_kernel)
        /*0038*/ 	.word	0x000002e0


	//----- nvinfo : EIATTR_MIN_STACK_SIZE
	.align		4
.L_12:
        /*003c*/ 	.byte	0x04, 0x12
        /*003e*/ 	.short	(.L_14 - .L_13)
	.align		4
.L_13:
        /*0040*/ 	.word	index@(matmul_kernel)
        /*0044*/ 	.word	0x000002e0
.L_14:


//--------------------- .nv.info.matmul_kernel    --------------------------
	.section	.nv.info.matmul_kernel,"",@"SHT_CUDA_INFO"
	.sectionflags	@""
	.align	4


	//----- nvinfo : EIATTR_CUDA_API_VERSION
	.align		4
        /*0000*/ 	.byte	0x04, 0x37
        /*0002*/ 	.short	(.L_16 - .L_15)
.L_15:
        /*0004*/ 	.word	0x00000081


	//----- nvinfo : EIATTR_KPARAM_INFO
	.align		4
.L_16:
        /*0008*/ 	.byte	0x04, 0x17
        /*000a*/ 	.short	(.L_18 - .L_17)
.L_17:
        /*000c*/ 	.word	0x00000000
        /*0010*/ 	.short	0x000d
        /*0012*/ 	.short	0x0048
        /*0014*/ 	.byte	0x00, 0xf4, 0x21, 0x00


	//----- nvinfo : EIATTR_KPARAM_INFO
	.align		4
.L_18:
        /*0018*/ 	.byte	0x04, 0x17
        /*001a*/ 	.short	(.L_20 - .L_19)
.L_19:
        /*001c*/ 	.word	0x00000000
        /*0020*/ 	.short	0x000c
        /*0022*/ 	.short	0x0040
        /*0024*/ 	.byte	0x00, 0xf4, 0x21, 0x00


	//----- nvinfo : EIATTR_KPARAM_INFO
	.align		4
.L_20:
        /*0028*/ 	.byte	0x04, 0x17
        /*002a*/ 	.short	(.L_22 - .L_21)
.L_21:
        /*002c*/ 	.word	0x00000000
        /*0030*/ 	.short	0x000b
        /*0032*/ 	.short	0x0038
        /*0034*/ 	.byte	0x00, 0xf0, 0x11, 0x00


	//----- nvinfo : EIATTR_KPARAM_INFO
	.align		4
.L_22:
        /*0038*/ 	.byte	0x04, 0x17
        /*003a*/ 	.short	(.L_24 - .L_23)
.L_23:
        /*003c*/ 	.word	0x00000000
        /*0040*/ 	.short	0x000a
        /*0042*/ 	.short	0x0034
        /*0044*/ 	.byte	0x00, 0xf0, 0x11, 0x00


	//----- nvinfo : EIATTR_KPARAM_INFO
	.align		4
.L_24:
        /*0048*/ 	.byte	0x04, 0x17
        /*004a*/ 	.short	(.L_26 - .L_25)
.L_25:
        /*004c*/ 	.word	0x00000000
        /*0050*/ 	.short	0x0009
        /*0052*/ 	.short	0x0030
        /*0054*/ 	.byte	0x00, 0xf0, 0x11, 0x00


	//----- nvinfo : EIATTR_KPARAM_INFO
	.align		4
.L_26:
        /*0058*/ 	.byte	0x04, 0x17
        /*005a*/ 	.short	(.L_28 - .L_27)
.L_27:
        /*005c*/ 	.word	0x00000000
        /*0060*/ 	.short	0x0008
        /*0062*/ 	.short	0x002c
        /*0064*/ 	.byte	0x00, 0xf0, 0x11, 0x00


	//----- nvinfo : EIATTR_KPARAM_INFO
	.align		4
.L_28:
        /*0068*/ 	.byte	0x04, 0x17
        /*006a*/ 	.short	(.L_30 - .L_29)
.L_29:
        /*006c*/ 	.word	0x00000000
        /*0070*/ 	.short	0x0007
        /*0072*/ 	.short	0x0028
        /*0074*/ 	.byte	0x00, 0xf0, 0x11, 0x00


	//----- nvinfo : EIATTR_KPARAM_INFO
	.align		4
.L_30:
        /*0078*/ 	.byte	0x04, 0x17
        /*007a*/ 	.short	(.L_32 - .L_31)
.L_31:
        /*007c*/ 	.word	0x00000000
        /*0080*/ 	.short	0x0006
        /*0082*/ 	.short	0x0024
        /*0084*/ 	.byte	0x00, 0xf0, 0x11, 0x00


	//----- nvinfo : EIATTR_KPARAM_INFO
	.align		4
.L_32:
        /*0088*/ 	.byte	0x04, 0x17
        /*008a*/ 	.short	(.L_34 - .L_33)
.L_33:
        /*008c*/ 	.word	0x00000000
        /*0090*/ 	.short	0x0005
        /*0092*/ 	.short	0x0020
        /*0094*/ 	.byte	0x00, 0xf0, 0x11, 0x00


	//----- nvinfo : EIATTR_KPARAM_INFO
	.align		4
.L_34:
        /*0098*/ 	.byte	0x04, 0x17
        /*009a*/ 	.short	(.L_36 - .L_35)
.L_35:
        /*009c*/ 	.word	0x00000000
        /*00a0*/ 	.short	0x0004
        /*00a2*/ 	.short	0x001c
        /*00a4*/ 	.byte	0x00, 0xf0, 0x11, 0x00


	//----- nvinfo : EIATTR_KPARAM_INFO
	.align		4
.L_36:
        /*00a8*/ 	.byte	0x04, 0x17
        /*00aa*/ 	.short	(.L_38 - .L_37)
.L_37:
        /*00ac*/ 	.word	0x00000000
        /*00b0*/ 	.short	0x0003
        /*00b2*/ 	.short	0x0018
        /*00b4*/ 	.byte	0x00, 0xf0, 0x11, 0x00


	//----- nvinfo : EIATTR_KPARAM_INFO
	.align		4
.L_38:
        /*00b8*/ 	.byte	0x04, 0x17
        /*00ba*/ 	.short	(.L_40 - .L_39)
.L_39:
        /*00bc*/ 	.word	0x00000000
        /*00c0*/ 	.short	0x0002
        /*00c2*/ 	.short	0x0010
        /*00c4*/ 	.byte	0x00, 0xf4, 0x21, 0x00


	//----- nvinfo : EIATTR_KPARAM_INFO
	.align		4
.L_40:
        /*00c8*/ 	.byte	0x04, 0x17
        /*00ca*/ 	.short	(.L_42 - .L_41)
.L_41:
        /*00cc*/ 	.word	0x00000000
        /*00d0*/ 	.short	0x0001
        /*00d2*/ 	.short	0x0008
        /*00d4*/ 	.byte	0x00, 0xf4, 0x21, 0x00


	//----- nvinfo : EIATTR_KPARAM_INFO
	.align		4
.L_42:
        /*00d8*/ 	.byte	0x04, 0x17
        /*00da*/ 	.short	(.L_44 - .L_43)
.L_43:
        /*00dc*/ 	.word	0x00000000
        /*00e0*/ 	.short	0x0000
        /*00e2*/ 	.short	0x0000
        /*00e4*/ 	.byte	0x00, 0xf4, 0x21, 0x00


	//----- nvinfo : EIATTR_AT_ENTRY_FRAGMENTS
	.align		4
.L_44:
        /*00e8*/ 	.byte	0x04, 0x4f
        /*00ea*/ 	.short	(.L_46 - .L_45)


	//   ....[0]....
.L_45:
        /*00ec*/ 	.word	0x00000004


	//----- nvinfo : EIATTR_RESERVED_SMEM_USED
	.align		4
.L_46:
        /*00f0*/ 	.byte	0x01, 0x41
	.zero		2


	//----- nvinfo : EIATTR_SPARSE_MMA_MASK
	.align		4
        /*00f4*/ 	.byte	0x03, 0x50
        /*00f6*/ 	.short	0x0000


	//----- nvinfo : EIATTR_TCGEN05_1CTA_USED
	.align		4
        /*00f8*/ 	.byte	0x01, 0x51
	.zero		2


	//----- nvinfo : EIATTR_MAXREG_COUNT
	.align		4
        /*00fc*/ 	.byte	0x03, 0x1b
        /*00fe*/ 	.short	0x00ff


	//----- nvinfo : EIATTR_NUM_BARRIERS
	.align		4
        /*0100*/ 	.byte	0x02, 0x4c
        /*0102*/ 	.byte	0x01
	.zero		1


	//----- nvinfo : EIATTR_ANNOTATIONS
	.align		4
        /*0104*/ 	.byte	0x04, 0x55
        /*0106*/ 	.short	(.L_48 - .L_47)


	//   ....[0]....
.L_47:
        /*0108*/ 	.word	0x00000001
        /*010c*/ 	.byte	0xc0, 0x09, 0x00, 0x00, 0x01, 0x00, 0x00, 0x00, 0x70, 0x0e, 0x00, 0x00, 0x01, 0x00, 0x00, 0x00
        /* <DEDUP_REMOVED lines=380> */
        /*18dc*/ 	.byte	0x90, 0x3d, 0x01, 0x00, 0x01, 0x00, 0x00, 0x00, 0xa0, 0x3d, 0x01, 0x00


	//----- nvinfo : EIATTR_INT_WARP_WIDE_INSTR_OFFSETS
	.align		4
.L_48:
        /*18e8*/ 	.byte	0x04, 0x31
        /*18ea*/ 	.short	(.L_50 - .L_49)


	//   ....[0]....
.L_49:
        /*18ec*/ 	.word	0x00001a20


	//   ....[1]....
        /*18f0*/ 	.word	0x00001a50


	//   ....[2]....
        /*18f4*/ 	.word	0x00004830


	//   ....[3]....
        /*18f8*/ 	.word	0x000158f0


	//   ....[4]....
        /*18fc*/ 	.word	0x00015940


	//----- nvinfo : EIATTR_COOP_GROUP_MASK_REGIDS
	.align		4
.L_50:
        /*1900*/ 	.byte	0x04, 0x29
        /*1902*/ 	.short	(.L_52 - .L_51)


	//   ....[0]....
.L_51:
        /*1904*/ 	.word	0xffffffff


	//   ....[1]....
        /*1908*/ 	.word	0xffffffff


	//   ....[2]....
        /*190c*/ 	.word	0xffffffff


	//   ....[3]....
        /*1910*/ 	.word	0xffffffff


	//----- nvinfo : EIATTR_COOP_GROUP_INSTR_OFFSETS
	.align		4
.L_52:
        /*1914*/ 	.byte	0x04, 0x28
        /*1916*/ 	.short	(.L_54 - .L_53)


	//   ....[0]....
.L_53:
        /*1918*/ 	.word	0x00000080


	//   ....[1]....
        /*191c*/ 	.word	0x00000340


	//   ....[2]....
        /*1920*/ 	.word	0x00015780


	//   ....[3]....
        /*1924*/ 	.word	0x000159f0


	//----- nvinfo : EIATTR_VRC_CTA_INIT_COUNT
	.align		4
.L_54:
        /*1928*/ 	.byte	0x02, 0x4a
        /*192a*/ 	.byte	0x80
	.zero		1


	//----- nvinfo : EIATTR_MBARRIER_INSTR_OFFSETS
	.align		4
        /*192c*/ 	.byte	0x04, 0x39
        /*192e*/ 	.short	(.L_56 - .L_55)


	//   ....[0]....
.L_55:
        /*1930*/ 	.word	0x00001b70
        /*1934*/ 	.word	0x000000ff
        /*1938*/ 	.word	0x00000000
        /*193c*/ 	.short	0x0100
        /*193e*/ 	.byte	0x0b
	.zero		1


	//   ....[1]....
        /*1940*/ 	.word	0x00004880
        /*1944*/ 	.word	0x000000ff
        /*1948*/ 	.word	0x00009008
        /*194c*/ 	.short	0x0100
        /*194e*/ 	.byte	0x09
	.zero		1


	//   ....[2]....
        /*1950*/ 	.word	0x00008f80
        /*1954*/ 	.word	0x000000ff
        /*1958*/ 	.word	0x00000000
        /*195c*/ 	.short	0x010a
        /*195e*/ 	.byte	0x0b
	.zero		1


	//   ....[3]....
        /*1960*/ 	.word	0x0000d2b0
        /*1964*/ 	.word	0x000000ff
        /*1968*/ 	.word	0x00000000
        /*196c*/ 	.short	0x010a
        /*196e*/ 	.byte	0x0b
	.zero		1


	//   ....[4]....
        /*1970*/ 	.word	0x0000d3d0
        /*1974*/ 	.word	0x000000ff
        /*1978*/ 	.word	0x00009000
        /*197c*/ 	.short	0x0108
        /*197e*/ 	.byte	0x09
	.zero		1


	//   ....[5]....
        /*1980*/ 	.word	0x0000d430
        /*1984*/ 	.word	0x000000ff
        /*1988*/ 	.word	0x00009008
        /*198c*/ 	.short	0x0108
        /*198e*/ 	.byte	0x09
	.zero		1


	//   ....[6]....
        /*1990*/ 	.word	0x00015a10
        /*1994*/ 	.word	0x000000ff
        /*1998*/ 	.word	0x00000000
        /*199c*/ 	.short	0x010a
        /*199e*/ 	.byte	0x0b
	.zero		1


	//   ....[7]....
        /*19a0*/ 	.word	0x00015a40
        /*19a4*/ 	.word	0x000000ff
        /*19a8*/ 	.word	0x00000000
        /*19ac*/ 	.short	0x010a
        /*19ae*/ 	.byte	0x0b
	.zero		1


	//----- nvinfo : EIATTR_NUM_MBARRIERS
	.align		4
.L_56:
        /*19b0*/ 	.byte	0x03, 0x38
        /*19b2*/ 	.short	0x0002


	//----- nvinfo : EIATTR_EXIT_INSTR_OFFSETS
	.align		4
        /*19b4*/ 	.byte	0x04, 0x1c
        /*19b6*/ 	.short	(.L_58 - .L_57)


	//   ....[0]....
.L_57:
        /*19b8*/ 	.word	0x00015a00


	//----- nvinfo : EIATTR_REQNTID
	.align		4
.L_58:
        /*19bc*/ 	.byte	0x04, 0x10
        /*19be*/ 	.short	(.L_60 - .L_59)
.L_59:
        /*19c0*/ 	.word	0x00000080
        /*19c4*/ 	.word	0x00000001
        /*19c8*/ 	.word	0x00000001


	//----- nvinfo : EIATTR_CRS_STACK_SIZE
	.align		4
.L_60:
        /*19cc*/ 	.byte	0x04, 0x1e
        /*19ce*/ 	.short	(.L_62 - .L_61)
.L_61:
        /*19d0*/ 	.word	0x00000000


	//----- nvinfo : EIATTR_CBANK_PARAM_SIZE
	.align		4
.L_62:
        /*19d4*/ 	.byte	0x03, 0x19
        /*19d6*/ 	.short	0x0050


	//----- nvinfo : EIATTR_PARAM_CBANK
	.align		4
        /*19d8*/ 	.byte	0x04, 0x0a
        /*19da*/ 	.short	(.L_64 - .L_63)
	.align		4
.L_63:
        /*19dc*/ 	.word	index@(.nv.constant0.matmul_kernel)
        /*19e0*/ 	.short	0x0380
        /*19e2*/ 	.short	0x0050


	//----- nvinfo : EIATTR_SW_WAR
	.align		4
.L_64:
        /*19e4*/ 	.byte	0x04, 0x36
        /*19e6*/ 	.short	(.L_66 - .L_65)
.L_65:
        /*19e8*/ 	.word	0x00000008
.L_66:


//--------------------- .nv.compat                --------------------------
	.section	.nv.compat,"",@"SHT_CUDA_COMPAT_INFO"
	.align	4
        /*0000*/ 	.byte	0x02, 0x02, 0x02, 0x00, 0x02, 0x05, 0x05, 0x00, 0x02, 0x03, 0x00, 0x00, 0x02, 0x06, 0x01, 0x00


//--------------------- .nv.callgraph             --------------------------
	.section	.nv.callgraph,"",@"SHT_CUDA_CALLGRAPH"
	.align	4
	.sectionentsize	8
	.align		4
        /*0000*/ 	.word	0x00000000
	.align		4
        /*0004*/ 	.word	0xffffffff
	.align		4
        /*0008*/ 	.word	0x00000000
	.align		4
        /*000c*/ 	.word	0xfffffffe
	.align		4
        /*0010*/ 	.word	0x00000000
	.align		4
        /*0014*/ 	.word	0xfffffffd
	.align		4
        /*0018*/ 	.word	0x00000000
	.align		4
        /*001c*/ 	.word	0xfffffffc


//--------------------- .text.matmul_kernel       --------------------------
	.section	.text.matmul_kernel,"ax",@progbits
	.align	128
        .global         matmul_kernel
        .type           matmul_kernel,@function
        .size           matmul_kernel,(.L_x_20 - matmul_kernel)
        .other          matmul_kernel,@"STO_CUDA_ENTRY STV_DEFAULT"
matmul_kernel:
.text.matmul_kernel:
[----:B------:R-:W0:Y:S01]  /*0000*/  LDC R1, c[0x0][0x37c] ;  /* 0x0000df00ff017b82 */ /* 0x000e220000000800 */
[----:B------:R-:W1:Y:S01]  /*0010*/  S2R R238, SR_TID.X ;  /* 0x0000000000ee7919 */ /* 0x000e620000002100 */
[----:B0-----:R-:W-:Y:S01]  /*0020*/  VIADD R1, R1, 0xfffffd20 ;  /* 0xfffffd2001017836 */ /* 0x001fe20000000000 */
[----:B------:R-:W0:Y:S01]  /*0030*/  LDCU.64 UR22, c[0x0][0x358] ;  /* 0x00006b00ff1677ac */ /* 0x000e220008000a00 */
[----:B-1----:R-:W-:-:S13]  /*0040*/  ISETP.GE.U32.AND P0, PT, R238, 0x20, PT ;  /* 0x00000020ee00780c */ /* 0x002fda0003f06070 */
[----:B------:R-:W-:Y:S02]  /*0050*/  VOTEU.ANY UP0, P0 ;  /* 0x0000000000ff7886 */ /* 0x000fe40000000100 */
[----:B------:R-:W-:Y:S05]  /*0060*/  BRA.U UP0, `(.L_x_0) ;  /* 0x0000000100b87547 */ /* 0x000fea000b800000 */
[----:B------:R-:W1:Y:S01]  /*0070*/  S2UR UR6, SR_CgaCtaId ;  /* 0x00000000000679c3 */ /* 0x000e620000008800 */
[----:B------:R-:W-:Y:S01]  /*0080*/  NOP ;  /* 0x0000000000007918 */ /* 0x000fe20000000000 */
[----:B------:R-:W-:Y:S02]  /*0090*/  UMOV UR4, 0x40 ;  /* 0x0000004000047882 */ /* 0x000fe40000000000 */
[----:B-1----:R-:W-:-:S09]  /*00a0*/  ULEA UR4, UR6, UR4, 0x18 ;  /* 0x0000000406047291 */ /* 0x002fd2000f8ec0ff */
[----:B------:R-:W1:Y:S01]  /*00b0*/  LDS.U8 R0, [UR4] ;  /* 0x00000004ff007984 */ /* 0x000e620008000000 */
[----:B------:R-:W-:Y:S02]  /*00c0*/  UMOV UR4, 0x400 ;  /* 0x0000040000047882 */ /* 0x000fe40000000000 */
[----:B------:R-:W-:Y:S01]  /*00d0*/  ULEA UR4, UR6, UR4, 0x18 ;  /* 0x0000000406047291 */ /* 0x000fe2000f8ec0ff */
[----:B-1----:R-:W-:-:S13]  /*00e0*/  ISETP.NE.AND P0, PT, R0, RZ, PT ;  /* 0x000000ff0000720c */ /* 0x002fda0003f05270 */
[----:B------:R-:W-:Y:S05]  /*00f0*/  @P0 BRA `(.L_x_1) ;  /* 0x00000000007c0947 */ /* 0x000fea0003800000 */
[----:B------:R-:W-:-:S13]  /*0100*/  ELECT P0, URZ, PT ;  /* 0x0000000000ff782f */ /* 0x000fda0003800000 */
[----:B------:R-:W-:Y:S05]  /*0110*/  @!P0 BRA `(.L_x_2) ;  /* 0x0000000000848947 */ /* 0x000fea0003800000 */
[----:B------:R-:W-:Y:S01]  /*0120*/  UMOV UR5, 0x8 ;  /* 0x0000000800057882 */ /* 0x000fe20000000000 */
[----:B------:R-:W-:Y:S02]  /*0130*/  IMAD.MOV.U32 R4, RZ, RZ, 0x1 ;  /* 0x00000001ff047424 */ /* 0x000fe400078e00ff */
[----:B------:R-:W-:Y:S02]  /*0140*/  IMAD.MOV.U32 R5, RZ, RZ, 0xff ;  /* 0x000000ffff057424 */ /* 0x000fe400078e00ff */
[----:B------:R-:W-:Y:S04]  /*0150*/  DEPBAR.LE SB1, 0x36 ;  /* 0x00009d800000791a */ /* 0x000fe80000000000 */
[----:B------:R-:W1:Y:S02]  /*0160*/  UTCATOMSWS.FIND_AND_SET.ALIGN UP1, UR5, UR5 ;  /* 0x00000005000575e3 */ /* 0x000e640008020800 */
[----:B-1----:R-:W-:-:S04]  /*0170*/  PLOP3.LUT P0, PT, PT, PT, UP1, 0x80, 0x8 ;  /* 0x000000000008781c */ /* 0x002fc80003f0f018 */
[----:B------:R-:W-:-:S04]  /*0180*/  SEL R0, RZ, 0xffffffff, !P0 ;  /* 0xffffffffff007807 */ /* 0x000fc80004000000 */
[----:B------:R-:W-:Y:S01]  /*0190*/  ISETP.NE.AND P0, PT, R0, RZ, PT ;  /* 0x000000ff0000720c */ /* 0x000fe20003f05270 */
[----:B------:R-:W-:-:S12]  /*01a0*/  IMAD.U32 R0, RZ, RZ, UR5 ;  /* 0x00000005ff007e24 */ /* 0x000fd8000f8e00ff */
[----:B------:R-:W-:Y:S05]  /*01b0*/  @P0 BRA `(.L_x_3) ;  /* 0x0000000000240947 */ /* 0x000fea0003800000 */
.L_x_4:
[----:B------:R-:W-:Y:S05]  /*01c0*/  NANOSLEEP 0x64 ;  /* 0x000000640000795d */ /* 0x000fea0003800000 */
[----:B------:R-:W-:-:S05]  /*01d0*/  UMOV UR5, 0x8 ;  /* 0x0000000800057882 */ /* 0x000fca0000000000 */
[----:B------:R-:W-:Y:S04]  /*01e0*/  DEPBAR.LE SB1, 0x36 ;  /* 0x00009d800000791a */ /* 0x000fe80000000000 */
[----:B------:R-:W1:Y:S02]  /*01f0*/  UTCATOMSWS.FIND_AND_SET.ALIGN UP1, UR5, UR5 ;  /* 0x00000005000575e3 */ /* 0x000e640008020800 */
[----:B-1----:R-:W-:-:S04]  /*0200*/  PLOP3.LUT P0, PT, PT, PT, UP1, 0x80, 0x8 ;  /* 0x000000000008781c */ /* 0x002fc80003f0f018 */
[----:B------:R-:W-:-:S04]  /*0210*/  SEL R0, RZ, 0xffffffff, !P0 ;  /* 0xffffffffff007807 */ /* 0x000fc80004000000 */
[----:B------:R-:W-:Y:S01]  /*0220*/  ISETP.NE.AND P0, PT, R0, RZ, PT ;  /* 0x000000ff0000720c */ /* 0x000fe20003f05270 */
[----:B------:R-:W-:-:S12]  /*0230*/  IMAD.U32 R0, RZ, RZ, UR5 ;  /* 0x00000005ff007e24 */ /* 0x000fd8000f8e00ff */
[----:B------:R-:W-:Y:S05]  /*0240*/  @!P0 BRA `(.L_x_4) ;  /* 0xfffffffc00dc8947 */ /* 0x000fea000383ffff */
.L_x_3:
[C---:B------:R-:W-:Y:S01]  /*0250*/  VIADD R3, R0.reuse, 0x10 ;  /* 0x0000001000037836 */ /* 0x040fe20000000000 */
[----:B------:R-:W-:Y:S01]  /*0260*/  UMOV UR5, 0x50 ;  /* 0x0000005000057882 */ /* 0x000fe20000000000 */
[----:B------:R-:W-:Y:S01]  /*0270*/  SHF.L.U32 R2, R5, R0, RZ ;  /* 0x0000000005027219 */ /* 0x000fe200000006ff */
[----:B------:R-:W-:Y:S01]  /*0280*/  ULEA UR5, UR6, UR5, 0x18 ;  /* 0x0000000506057291 */ /* 0x000fe2000f8ec0ff */
[----:B------:R-:W-:Y:S01]  /*0290*/  IMAD.SHL.U32 R0, R0, 0x20, RZ ;  /* 0x0000002000007824 */ /* 0x000fe200078e00ff */
[----:B------:R-:W-:-:S04]  /*02a0*/  SHF.L.U32 R3, R4, R3, RZ ;  /* 0x0000000304037219 */ /* 0x000fc800000006ff */
[----:B------:R-:W-:-:S05]  /*02b0*/  LOP3.LUT R2, R3, R2, RZ, 0xfc, !PT ;  /* 0x0000000203027212 */ /* 0x000fca00078efcff */
[----:B------:R1:W-:Y:S04]  /*02c0*/  ATOMS.OR RZ, [UR5], R2 ;  /* 0x00000002ffff798c */ /* 0x0003e8000b000005 */
[----:B------:R1:W-:Y:S01]  /*02d0*/  STS [UR4], R0 ;  /* 0x00000000ff007988 */ /* 0x0003e20008000804 */
[----:B------:R-:W-:Y:S05]  /*02e0*/  BRA `(.L_x_2) ;  /* 0x0000000000107947 */ /* 0x000fea0003800000 */
.L_x_1:
[----:B------:R-:W-:Y:S01]  /*02f0*/  IMAD.MOV.U32 R0, RZ, RZ, -0x1 ;  /* 0xffffffffff007424 */ /* 0x000fe200078e00ff */
[----:B------:R-:W-:-:S04]  /*0300*/  MOV R2, 0x330 ;  /* 0x0000033000027802 */ /* 0x000fc80000000f00 */
[----:B------:R1:W-:Y:S03]  /*0310*/  STS [UR4], R0 ;  /* 0x00000000ff007988 */ /* 0x0003e60008000804 */
[----:B01----:R-:W-:Y:S05]  /*0320*/  CALL.REL.NOINC `($__internal_1_$__cuda_sm10x_tcgen05_guardrail_trap_phase_invalid_during_alloc) ;  /* 0x0000015400dc7944 */ /* 0x003fea0003c00000 */
.L_x_2:
[----:B------:R-:W-:Y:S05]  /*0330*/  WARPSYNC.ALL ;  /* 0x0000000000007948 */ /* 0x000fea0003800000 */
[----:B------:R-:W-:Y:S01]  /*0340*/  NOP ;  /* 0x0000000000007918 */ /* 0x000fe20000000000 */
.L_x_0:
[----:B------:R-:W2:Y:S01]  /*0350*/  LDC.64 R98, c[0x0][0x398] ;  /* 0x0000e600ff627b82 */ /* 0x000ea20000000a00 */
[----:B------:R-:W3:Y:S01]  /*0360*/  S2R R5, SR_CTAID.X ;  /* 0x0000000000057919 */ /* 0x000ee20000002500 */
[----:B------:R-:W-:Y:S01]  /*0370*/  SHF.R.U32.HI R94, RZ, 0x5, R238 ;  /* 0x00000005ff5e7819 */ /* 0x000fe200000116ee */
[----:B------:R-:W-:Y:S01]  /*0380*/  UMOV UR9, 0x400 ;  /* 0x0000040000097882 */ /* 0x000fe20000000000 */
[----:B------:R-:W-:Y:S01]  /*0390*/  LOP3.LUT R240, R238, 0x7f, RZ, 0xc0, !PT ;  /* 0x0000007feef07812 */ /* 0x000fe200078ec0ff */
[----:B------:R-:W4:Y:S01]  /*03a0*/  LDCU UR14, c[0x0][0x3a4] ;  /* 0x00007480ff0e77ac */ /* 0x000f220008000800 */
[----:B------:R-:W-:Y:S02]  /*03b0*/  SGXT.U32 R94, R94, 0x2 ;  /* 0x000000025e5e781a */ /* 0x000fe40000000000 */
[----:B------:R-:W5:Y:S01]  /*03c0*/  S2UR UR5, SR_CgaCtaId ;  /* 0x00000000000579c3 */ /* 0x000f620000008800 */
[----:B------:R-:W1:Y:S01]  /*03d0*/  LDCU.128 UR16, c[0x0][0x380] ;  /* 0x00007000ff1077ac */ /* 0x000e620008000c00 */
[----:B------:R-:W-:-:S06]  /*03e0*/  UMOV UR12, 0x1 ;  /* 0x00000001000c7882 */ /* 0x000fcc0000000000 */
[----:B------:R-:W0:Y:S01]  /*03f0*/  LDC R237, c[0x0][0x3a0] ;  /* 0x0000e800ffed7b82 */ /* 0x000e220000000800 */
[----:B-12---:R-:W-:Y:S01]  /*0400*/  VIADD R0, R99, 0x3f ;  /* 0x0000003f63007836 */ /* 0x006fe20000000000 */
[----:B------:R-:W-:-:S04]  /*0410*/  IABS R95, R99 ;  /* 0x00000063005f7213 */ /* 0x000fc80000000000 */
[----:B------:R-:W-:Y:S01]  /*0420*/  SHF.R.S32.HI R3, RZ, 0x1f, R0 ;  /* 0x0000001fff037819 */ /* 0x000fe20000011400 */
[----:B-----5:R-:W-:-:S03]  /*0430*/  ULEA UR9, UR5, UR9, 0x18 ;  /* 0x0000000905097291 */ /* 0x020fc6000f8ec0ff */
[----:B------:R-:W-:Y:S01]  /*0440*/  LEA.HI R3, R3, R0, RZ, 0x6 ;  /* 0x0000000003037211 */ /* 0x000fe200078f30ff */
[----:B------:R-:W-:Y:S01]  /*0450*/  BAR.SYNC.DEFER_BLOCKING 0x0 ;  /* 0x0000000000007b1d */ /* 0x000fe20000010000 */
[----:B---3--:R-:W-:Y:S01]  /*0460*/  IABS R8, R5 ;  /* 0x0000000500087213 */ /* 0x008fe20000000000 */
[----:B------:R-:W-:Y:S01]  /*0470*/  UIADD3 UR11, UPT, UPT, UR9, 0x9000, URZ ;  /* 0x00009000090b7890 */ /* 0x000fe2000fffe0ff */
[----:B------:R-:W-:Y:S01]  /*0480*/  SHF.R.S32.HI R4, RZ, 0x6, R3 ;  /* 0x00000006ff047819 */ /* 0x000fe20000011403 */
[----:B0-----:R-:W-:-:S03]  /*0490*/  VIADD R16, R237, 0xffffffe2 ;  /* 0xffffffe2ed107836 */ /* 0x001fc60000000000 */
[-C--:B------:R-:W-:Y:S01]  /*04a0*/  IABS R7, R4.reuse ;  /* 0x0000000400077213 */ /* 0x080fe20000000000 */
[----:B------:R-:W-:Y:S01]  /*04b0*/  VIADD R17, R237, 0xfffffffe ;  /* 0xfffffffeed117836 */ /* 0x000fe20000000000 */
[----:B------:R-:W-:Y:S02]  /*04c0*/  IABS R10, R4 ;  /* 0x00000004000a7213 */ /* 0x000fe40000000000 */
[----:B------:R-:W0:Y:S01]  /*04d0*/  I2F.RP R0, R7 ;  /* 0x0000000700007306 */ /* 0x000e220000209400 */
[----:B------:R-:W1:Y:S07]  /*04e0*/  LDS R13, [UR9] ;  /* 0x00000009ff0d7984 */ /* 0x000e6e0008000800 */
[----:B0-----:R-:W0:Y:S02]  /*04f0*/  MUFU.RCP R0, R0 ;  /* 0x0000000000007308 */ /* 0x001e240000001000 */
[----:B0-----:R-:W-:-:S02]  /*0500*/  VIADD R2, R0, 0xffffffe ;  /* 0x0ffffffe00027836 */ /* 0x001fc40000000000 */
[----:B------:R-:W-:-:S04]  /*0510*/  IMAD.MOV R0, RZ, RZ, -R10 ;  /* 0x000000ffff007224 */ /* 0x000fc800078e0a0a */
[----:B------:R0:W2:Y:S02]  /*0520*/  F2I.FTZ.U32.TRUNC.NTZ R3, R2 ;  /* 0x0000000200037305 */ /* 0x0000a4000021f000 */
[----:B0-----:R-:W-:Y:S02]  /*0530*/  IMAD.MOV.U32 R2, RZ, RZ, RZ ;  /* 0x000000ffff027224 */ /* 0x001fe400078e00ff */
[----:B--2---:R-:W-:Y:S01]  /*0540*/  IMAD.MOV R6, RZ, RZ, -R3 ;  /* 0x000000ffff067224 */ /* 0x004fe200078e0a03 */
[----:B-1----:R-:W-:-:S03]  /*0550*/  R2UR UR8, R13 ;  /* 0x000000000d0872ca */ /* 0x002fc600000e0000 */
[----:B------:R-:W-:Y:S02]  /*0560*/  IMAD R9, R6, R7, RZ ;  /* 0x0000000706097224 */ /* 0x000fe400078e02ff */
[----:B------:R-:W-:Y:S02]  /*0570*/  IMAD.MOV.U32 R6, RZ, RZ, R8 ;  /* 0x000000ffff067224 */ /* 0x000fe400078e0008 */
[----:B------:R-:W-:-:S06]  /*0580*/  IMAD.HI.U32 R3, R3, R9, R2 ;  /* 0x0000000903037227 */ /* 0x000fcc00078e0002 */
[----:B------:R-:W-:-:S04]  /*0590*/  IMAD.HI.U32 R3, R3, R6, RZ ;  /* 0x0000000603037227 */ /* 0x000fc800078e00ff */
[----:B------:R-:W-:Y:S01]  /*05a0*/  IMAD R0, R3, R0, R6 ;  /* 0x0000000003007224 */ /* 0x000fe200078e0206 */
[----:B------:R-:W-:Y:S04]  /*05b0*/  BAR.SYNC.DEFER_BLOCKING 0x0 ;  /* 0x0000000000007b1d */ /* 0x000fe80000010000 */
[----:B------:R-:W-:-:S13]  /*05c0*/  ISETP.GT.U32.AND P1, PT, R7, R0, PT ;  /* 0x000000000700720c */ /* 0x000fda0003f24070 */
[----:B------:R-:W-:Y:S02]  /*05d0*/  @!P1 IMAD.IADD R0, R0, 0x1, -R7 ;  /* 0x0000000100009824 */ /* 0x000fe400078e0a07 */
[----:B------:R-:W-:Y:S01]  /*05e0*/  @!P1 VIADD R3, R3, 0x1 ;  /* 0x0000000103039836 */ /* 0x000fe20000000000 */
[----:B------:R-:W-:Y:S02]  /*05f0*/  ISETP.NE.AND P1, PT, R4, RZ, PT ;  /* 0x000000ff0400720c */ /* 0x000fe40003f25270 */
[----:B------:R-:W-:Y:S02]  /*0600*/  ISETP.GE.U32.AND P0, PT, R0, R7, PT ;  /* 0x000000070000720c */ /* 0x000fe40003f06070 */
[----:B------:R-:W-:Y:S01]  /*0610*/  LOP3.LUT R0, R5, R4, RZ, 0x3c, !PT ;  /* 0x0000000405007212 */ /* 0x000fe200078e3cff */
[----:B------:R-:W0:Y:S03]  /*0620*/  I2F.RP R7, R95 ;  /* 0x0000005f00077306 */ /* 0x000e260000209400 */
[----:B------:R-:W-:Y:S01]  /*0630*/  ISETP.GE.AND P2, PT, R0, RZ, PT ;  /* 0x000000ff0000720c */ /* 0x000fe20003f46270 */
[----:B------:R-:W-:-:S06]  /*0640*/  VIADD R0, R98, 0x1ff ;  /* 0x000001ff62007836 */ /* 0x000fcc0000000000 */
[----:B------:R-:W-:-:S04]  /*0650*/  @P0 VIADD R3, R3, 0x1 ;  /* 0x0000000103030836 */ /* 0x000fc80000000000 */
[----:B------:R-:W-:Y:S01]  /*0660*/  IMAD.MOV.U32 R10, RZ, RZ, R3 ;  /* 0x000000ffff0a7224 */ /* 0x000fe200078e0003 */
[----:B------:R-:W-:Y:S01]  /*0670*/  SHF.R.S32.HI R3, RZ, 0x1f, R0 ;  /* 0x0000001fff037819 */ /* 0x000fe20000011400 */
[----:B0-----:R-:W-:Y:S02]  /*0680*/  MUFU.RCP R7, R7 ;  /* 0x0000000700077308 */ /* 0x001fe40000001000 */
[----:B------:R-:W-:Y:S01]  /*0690*/  @!P2 IMAD.MOV R10, RZ, RZ, -R10 ;  /* 0x000000ffff0aa224 */ /* 0x000fe200078e0a0a */
[----:B------:R-:W-:Y:S02]  /*06a0*/  LEA.HI R3, R3, R0, RZ, 0x9 ;  /* 0x0000000003037211 */ /* 0x000fe400078f48ff */
[----:B------:R-:W-:-:S04]  /*06b0*/  @!P1 LOP3.LUT R10, RZ, R4, RZ, 0x33, !PT ;  /* 0x00000004ff0a9212 */ /* 0x000fc800078e33ff */
[----:B------:R-:W-:Y:S01]  /*06c0*/  LEA.HI.SX32 R3, R3, -R10, 0x17 ;  /* 0x8000000a03037211 */ /* 0x000fe200078fbaff */
[----:B------:R-:W-:-:S03]  /*06d0*/  IMAD.MOV R6, RZ, RZ, -R10 ;  /* 0x000000ffff067224 */ /* 0x000fc600078e0a0a */
[----:B------:R-:W-:Y:S01]  /*06e0*/  VIMNMX R11, PT, PT, R3, 0x1, PT ;  /* 0x00000001030b7848 */ /* 0x000fe20003fe0100 */
[----:B------:R-:W-:Y:S01]  /*06f0*/  IMAD R12, R4, R6, R5 ;  /* 0x00000006040c7224 */ /* 0x000fe200078e0205 */
[----:B------:R-:W-:Y:S02]  /*0700*/  IABS R6, R98 ;  /* 0x0000006200067213 */ /* 0x000fe40000000000 */
[-C--:B------:R-:W-:Y:S02]  /*0710*/  IABS R9, R11.reuse ;  /* 0x0000000b00097213 */ /* 0x080fe40000000000 */
[----:B------:R-:W-:Y:S02]  /*0720*/  IABS R4, R11 ;  /* 0x0000000b00047213 */ /* 0x000fe40000000000 */
[----:B------:R-:W0:Y:S08]  /*0730*/  I2F.RP R0, R9 ;  /* 0x0000000900007306 */ /* 0x000e300000209400 */
[----:B0-----:R-:W0:Y:S02]  /*0740*/  MUFU.RCP R0, R0 ;  /* 0x0000000000007308 */ /* 0x001e240000001000 */
[----:B0-----:R-:W-:Y:S01]  /*0750*/  VIADD R2, R0, 0xffffffe ;  /* 0x0ffffffe00027836 */ /* 0x001fe20000000000 */
[----:B------:R-:W-:-:S05]  /*0760*/  IABS R0, R12 ;  /* 0x0000000c00007213 */ /* 0x000fca0000000000 */
[----:B------:R0:W1:Y:S02]  /*0770*/  F2I.FTZ.U32.TRUNC.NTZ R3, R2 ;  /* 0x0000000200037305 */ /* 0x000064000021f000 */
[----:B0-----:R-:W-:Y:S02]  /*0780*/  IMAD.MOV.U32 R2, RZ, RZ, RZ ;  /* 0x000000ffff027224 */ /* 0x001fe400078e00ff */
[----:B-1----:R-:W-:-:S04]  /*0790*/  IMAD.MOV R8, RZ, RZ, -R3 ;  /* 0x000000ffff087224 */ /* 0x002fc800078e0a03 */
[----:B------:R-:W-:Y:S02]  /*07a0*/  IMAD R5, R8, R9, RZ ;  /* 0x0000000908057224 */ /* 0x000fe400078e02ff */
[----:B------:R-:W-:Y:S02]  /*07b0*/  IMAD.MOV.U32 R8, RZ, RZ, R6 ;  /* 0x000000ffff087224 */ /* 0x000fe400078e0006 */
[----:B------:R-:W-:Y:S02]  /*07c0*/  IMAD.HI.U32 R2, R3, R5, R2 ;  /* 0x0000000503027227 */ /* 0x000fe400078e0002 */
[----:B------:R-:W0:Y:S02]  /*07d0*/  I2F.RP R6, R8 ;  /* 0x0000000800067306 */ /* 0x000e240000209400 */
[----:B------:R-:W-:Y:S02]  /*07e0*/  IMAD.MOV.U32 R3, RZ, RZ, R0 ;  /* 0x000000ffff037224 */ /* 0x000fe400078e0000 */
[----:B------:R-:W-:-:S02]  /*07f0*/  IMAD.MOV R0, RZ, RZ, -R4 ;  /* 0x000000ffff007224 */ /* 0x000fc400078e0a04 */
[----:B------:R-:W-:-:S04]  /*0800*/  IMAD.HI.U32 R2, R2, R3, RZ ;  /* 0x0000000302027227 */ /* 0x000fc800078e00ff */
[----:B------:R-:W-:Y:S02]  /*0810*/  IMAD R0, R2, R0, R3 ;  /* 0x0000000002007224 */ /* 0x000fe400078e0203 */
[----:B------:R-:W-:-:S03]  /*0820*/  VIADD R4, R7, 0xffffffe ;  /* 0x0ffffffe07047836 */ /* 0x000fc60000000000 */
[----:B------:R-:W-:Y:S01]  /*0830*/  ISETP.GT.U32.AND P1, PT, R9, R0, PT ;  /* 0x000000000900720c */ /* 0x000fe20003f24070 */
[----:B0-----:R-:W0:Y:S08]  /*0840*/  MUFU.RCP R6, R6 ;  /* 0x0000000600067308 */ /* 0x001e300000001000 */
[----:B------:R1:W2:Y:S04]  /*0850*/  F2I.FTZ.U32.TRUNC.NTZ R5, R4 ;  /* 0x0000000400057305 */ /* 0x0002a8000021f000 */
[----:B------:R-:W-:-:S02]  /*0860*/  @!P1 IMAD.IADD R0, R0, 0x1, -R9 ;  /* 0x0000000100009824 */ /* 0x000fc400078e0a09 */
[----:B------:R-:W-:Y:S01]  /*0870*/  @!P1 VIADD R2, R2, 0x1 ;  /* 0x0000000102029836 */ /* 0x000fe20000000000 */
[----:B------:R-:W-:Y:S02]  /*0880*/  ISETP.NE.AND P1, PT, R11, RZ, PT ;  /* 0x000000ff0b00720c */ /* 0x000fe40003f25270 */
[----:B------:R-:W-:Y:S01]  /*0890*/  ISETP.GE.U32.AND P0, PT, R0, R9, PT ;  /* 0x000000090000720c */ /* 0x000fe20003f06070 */
[----:B0-----:R-:W-:Y:S01]  /*08a0*/  VIADD R3, R6, 0xffffffe ;  /* 0x0ffffffe06037836 */ /* 0x001fe20000000000 */
[----:B------:R-:W-:Y:S01]  /*08b0*/  LOP3.LUT R0, R12, R11, RZ, 0x3c, !PT ;  /* 0x0000000b0c007212 */ /* 0x000fe200078e3cff */
[----:B-1----:R-:W-:-:S03]  /*08c0*/  IMAD.MOV.U32 R4, RZ, RZ, RZ ;  /* 0x000000ffff047224 */ /* 0x002fc600078e00ff */
[----:B------:R-:W-:Y:S01]  /*08d0*/  ISETP.GE.AND P2, PT, R0, RZ, PT ;  /* 0x000000ff0000720c */ /* 0x000fe20003f46270 */
[----:B------:R-:W0:Y:S01]  /*08e0*/  F2I.FTZ.U32.TRUNC.NTZ R3, R3 ;  /* 0x0000000300037305 */ /* 0x000e22000021f000 */
[----:B------:R-:W-:-:S04]  /*08f0*/  SHF.R.U32.HI R0, RZ, 0x5, R238 ;  /* 0x00000005ff007819 */ /* 0x000fc800000116ee */
[----:B------:R-:W-:Y:S01]  /*0900*/  R2UR UR13, R0 ;  /* 0x00000000000d72ca */ /* 0x000fe200000e0000 */
[----:B------:R-:W-:Y:S02]  /*0910*/  @P0 VIADD R2, R2, 0x1 ;  /* 0x0000000102020836 */ /* 0x000fe40000000000 */
[----:B--2---:R-:W-:-:S04]  /*0920*/  IMAD.MOV R0, RZ, RZ, -R5 ;  /* 0x000000ffff007224 */ /* 0x004fc800078e0a05 */
[----:B------:R-:W-:Y:S01]  /*0930*/  @!P2 IMAD.MOV R2, RZ, RZ, -R2 ;  /* 0x000000ffff02a224 */ /* 0x000fe200078e0a02 */
[----:B------:R-:W-:Y:S01]  /*0940*/  @!P1 LOP3.LUT R2, RZ, R11, RZ, 0x33, !PT ;  /* 0x0000000bff029212 */ /* 0x000fe200078e33ff */
[----:B------:R-:W-:Y:S02]  /*0950*/  IMAD R7, R0, R95, RZ ;  /* 0x0000005f00077224 */ /* 0x000fe400078e02ff */
[----:B0-----:R-:W-:Y:S02]  /*0960*/  IMAD.MOV R9, RZ, RZ, -R3 ;  /* 0x000000ffff097224 */ /* 0x001fe400078e0a03 */
[----:B------:R-:W-:Y:S01]  /*0970*/  IMAD.SHL.U32 R15, R2, 0x40, RZ ;  /* 0x00000040020f7824 */ /* 0x000fe200078e00ff */
[----:B------:R-:W-:Y:S01]  /*0980*/  USHF.L.U32 UR4, UR13, 0x15, URZ ;  /* 0x000000150d047899 */ /* 0x000fe200080006ff */
[----:B------:R-:W-:Y:S02]  /*0990*/  IMAD.MOV R0, RZ, RZ, -R2 ;  /* 0x000000ffff007224 */ /* 0x000fe400078e0a02 */
[----:B------:R-:W-:Y:S01]  /*09a0*/  IMAD.HI.U32 R7, R5, R7, R4 ;  /* 0x0000000705077227 */ /* 0x000fe200078e0004 */
[----:B------:R-:W-:Y:S01]  /*09b0*/  LOP3.LUT R94, R15, R94, RZ, 0xfc, !PT ;  /* 0x0000005e0f5e7212 */ /* 0x000fe200078efcff */
[----:B------:R-:W-:Y:S01]  /*09c0*/  STL [R1+0x100], R15 ;  /* 0x0001000f01007387 */ /* 0x000fe20000100800 */
[----:B------:R-:W-:Y:S01]  /*09d0*/  ULOP3.LUT UR4, UR4, 0x600000, URZ, 0xc0, !UPT ;  /* 0x0060000004047892 */ /* 0x000fe2000f8ec0ff */
[----:B------:R-:W-:Y:S01]  /*09e0*/  IMAD R9, R9, R8, RZ ;  /* 0x0000000809097224 */ /* 0x000fe200078e02ff */
[----:B------:R-:W-:Y:S01]  /*09f0*/  IABS R6, R94 ;  /* 0x0000005e00067213 */ /* 0x000fe20000000000 */
[----:B------:R-:W-:Y:S01]  /*0a00*/  IMAD.MOV.U32 R2, RZ, RZ, RZ ;  /* 0x000000ffff027224 */ /* 0x000fe200078e00ff */
[C---:B------:R-:W-:Y:S01]  /*0a10*/  LOP3.LUT R96, R94.reuse, 0x8, RZ, 0xfc, !PT ;  /* 0x000000085e607812 */ /* 0x040fe200078efcff */
[----:B------:R-:W-:Y:S01]  /*0a20*/  IMAD R0, R11, R0, R12 ;  /* 0x000000000b007224 */ /* 0x000fe200078e020c */
[C---:B------:R-:W-:Y:S01]  /*0a30*/  LOP3.LUT R97, R94.reuse, 0xc, RZ, 0xfc, !PT ;  /* 0x0000000c5e617812 */ /* 0x040fe200078efcff */
[----:B------:R-:W-:Y:S01]  /*0a40*/  IMAD.HI.U32 R2, R3, R9, R2 ;  /* 0x0000000903027227 */ /* 0x000fe200078e0002 */
[----:B------:R-:W-:Y:S01]  /*0a50*/  LOP3.LUT R115, R94, 0x10, RZ, 0xfc, !PT ;  /* 0x000000105e737812 */ /* 0x000fe200078efcff */
[----:B------:R-:W-:Y:S01]  /*0a60*/  UIADD3 UR10, UPT, UPT, UR8, UR4, URZ ;  /* 0x00000004080a7290 */ /* 0x000fe2000fffe0ff */
[----:B------:R-:W-:Y:S01]  /*0a70*/  IABS R12, R97 ;  /* 0x00000061000c7213 */ /* 0x000fe20000000000 */
[----:B------:R-:W-:Y:S01]  /*0a80*/  IMAD.IADD R0, R10, 0x1, R0 ;  /* 0x000000010a007824 */ /* 0x000fe200078e0200 */
[----:B------:R-:W-:Y:S01]  /*0a90*/  IABS R10, R96 ;  /* 0x00000060000a7213 */ /* 0x000fe20000000000 */
[----:B------:R-:W-:Y:S01]  /*0aa0*/  IMAD.HI.U32 R3, R7, R6, RZ ;  /* 0x0000000607037227 */ /* 0x000fe200078e00ff */
[----:B------:R-:W-:-:S02]  /*0ab0*/  IABS R120, R115 ;  /* 0x0000007300787213 */ /* 0x000fc40000000000 */
[C---:B------:R-:W-:Y:S01]  /*0ac0*/  LOP3.LUT R124, R94.reuse, 0x4, RZ, 0xfc, !PT ;  /* 0x000000045e7c7812 */ /* 0x040fe200078efcff */
[----:B------:R-:W-:Y:S01]  /*0ad0*/  IMAD.MOV R123, RZ, RZ, -R3 ;  /* 0x000000ffff7b7224 */ /* 0x000fe200078e0a03 */
[C---:B------:R-:W-:Y:S01]  /*0ae0*/  LOP3.LUT R122, R94.reuse, 0x14, RZ, 0xfc, !PT ;  /* 0x000000145e7a7812 */ /* 0x040fe200078efcff */
[C---:B------:R-:W-:Y:S01]  /*0af0*/  IMAD.HI.U32 R3, R7.reuse, R10, RZ ;  /* 0x0000000a07037227 */ /* 0x040fe200078e00ff */
[----:B------:R-:W-:Y:S02]  /*0b00*/  IABS R118, R124 ;  /* 0x0000007c00767213 */ /* 0x000fe40000000000 */
[----:B------:R-:W-:Y:S01]  /*0b10*/  IABS R110, R122 ;  /* 0x0000007a006e7213 */ /* 0x000fe20000000000 */
[----:B------:R-:W-:Y:S01]  /*0b20*/  IMAD.MOV R117, RZ, RZ, -R3 ;  /* 0x000000ffff757224 */ /* 0x000fe200078e0a03 */
[C---:B------:R-:W-:Y:S01]  /*0b30*/  LOP3.LUT R116, R94.reuse, 0x18, RZ, 0xfc, !PT ;  /* 0x000000185e747812 */ /* 0x040fe200078efcff */
[----:B------:R-:W-:Y:S01]  /*0b40*/  IMAD.HI.U32 R5, R7, R12, RZ ;  /* 0x0000000c07057227 */ /* 0x000fe200078e00ff */
[----:B------:R-:W-:-:S02]  /*0b50*/  LOP3.LUT R121, R94, 0x20, RZ, 0xfc, !PT ;  /* 0x000000205e797812 */ /* 0x000fc400078efcff */
[C---:B------:R-:W-:Y:S01]  /*0b60*/  LOP3.LUT R109, R94.reuse, 0x28, RZ, 0xfc, !PT ;  /* 0x000000285e6d7812 */ /* 0x040fe200078efcff */
[C---:B------:R-:W-:Y:S01]  /*0b70*/  IMAD.HI.U32 R3, R7.reuse, R120, RZ ;  /* 0x0000007807037227 */ /* 0x040fe200078e00ff */
[C---:B------:R-:W-:Y:S02]  /*0b80*/  LOP3.LUT R108, R94.reuse, 0x24, RZ, 0xfc, !PT ;  /* 0x000000245e6c7812 */ /* 0x040fe400078efcff */
[----:B------:R-:W-:Y:S01]  /*0b90*/  IABS R106, R109 ;  /* 0x0000006d006a7213 */ /* 0x000fe20000000000 */
[----:B------:R-:W-:Y:S01]  /*0ba0*/  IMAD.MOV R5, RZ, RZ, -R5 ;  /* 0x000000ffff057224 */ /* 0x000fe200078e0a05 */
[----:B------:R-:W-:Y:S01]  /*0bb0*/  IABS R14, R108 ;  /* 0x0000006c000e7213 */ /* 0x000fe20000000000 */
[----:B------:R-:W-:Y:S01]  /*0bc0*/  IMAD.MOV R3, RZ, RZ, -R3 ;  /* 0x000000ffff037224 */ /* 0x000fe200078e0a03 */
[C---:B------:R-:W-:Y:S01]  /*0bd0*/  LOP3.LUT R112, R94.reuse, 0x2c, RZ, 0xfc, !PT ;  /* 0x0000002c5e707812 */ /* 0x040fe200078efcff */
[----:B------:R-:W-:Y:S01]  /*0be0*/  IMAD.HI.U32 R4, R7, R118, RZ ;  /* 0x0000007607047227 */ /* 0x000fe200078e00ff */
[----:B------:R-:W-:-:S02]  /*0bf0*/  LOP3.LUT R126, R94, 0x34, RZ, 0xfc, !PT ;  /* 0x000000345e7e7812 */ /* 0x000fc400078efcff */
[----:B------:R-:W-:Y:S01]  /*0c00*/  LOP3.LUT R127, R94, 0x30, RZ, 0xfc, !PT ;  /* 0x000000305e7f7812 */ /* 0x000fe200078efcff */
[C---:B------:R-:W-:Y:S01]  /*0c10*/  IMAD R117, R95.reuse, R117, R10 ;  /* 0x000000755f757224 */ /* 0x040fe200078e020a */
[----:B------:R-:W-:Y:S01]  /*0c20*/  IABS R10, R116 ;  /* 0x00000074000a7213 */ /* 0x000fe20000000000 */
[C---:B------:R-:W-:Y:S01]  /*0c30*/  IMAD R119, R95.reuse, R5, R12 ;  /* 0x000000055f777224 */ /* 0x040fe200078e020c */
[----:B------:R-:W-:Y:S01]  /*0c40*/  IABS R12, R121 ;  /* 0x00000079000c7213 */ /* 0x000fe20000000000 */
[----:B------:R-:W-:Y:S01]  /*0c50*/  IMAD R120, R95, R3, R120 ;  /* 0x000000035f787224 */ /* 0x000fe200078e0278 */
[----:B------:R-:W-:Y:S01]  /*0c60*/  IABS R104, R126 ;  /* 0x0000007e00687213 */ /* 0x000fe20000000000 */
[----:B------:R-:W-:Y:S01]  /*0c70*/  IMAD.MOV R4, RZ, RZ, -R4 ;  /* 0x000000ffff047224 */ /* 0x000fe200078e0a04 */
[----:B------:R-:W-:Y:S01]  /*0c80*/  IABS R102, R127 ;  /* 0x0000007f00667213 */ /* 0x000fe20000000000 */
[----:B------:R-:W-:Y:S01]  /*0c90*/  IMAD.HI.U32 R3, R7, R110, RZ ;  /* 0x0000006e07037227 */ /* 0x000fe200078e00ff */
[----:B------:R-:W-:-:S02]  /*0ca0*/  ISETP.GT.U32.AND P1, PT, R95, R117, PT ;  /* 0x000000755f00720c */ /* 0x000fc40003f24070 */
[----:B------:R-:W-:Y:S01]  /*0cb0*/  LOP3.LUT R128, R94, 0x38, RZ, 0xfc, !PT ;  /* 0x000000385e807812 */ /* 0x000fe200078efcff */
[C---:B------:R-:W-:Y:S01]  /*0cc0*/  IMAD R123, R95.reuse, R123, R6 ;  /* 0x0000007b5f7b7224 */ /* 0x040fe200078e0206 */
[C---:B------:R-:W-:Y:S01]  /*0cd0*/  ISETP.GT.U32.AND P6, PT, R95.reuse, R119, PT ;  /* 0x000000775f00720c */ /* 0x040fe20003fc4070 */
[----:B------:R-:W-:Y:S02]  /*0ce0*/  IMAD R118, R95, R4, R118 ;  /* 0x000000045f767224 */ /* 0x000fe400078e0276 */
[----:B------:R-:W-:Y:S02]  /*0cf0*/  IMAD.MOV R6, RZ, RZ, -R3 ;  /* 0x000000ffff067224 */ /* 0x000fe400078e0a03 */
[----:B------:R-:W-:Y:S01]  /*0d00*/  IMAD.HI.U32 R4, R7, R10, RZ ;  /* 0x0000000a07047227 */ /* 0x000fe200078e00ff */
[----:B------:R-:W-:-:S03]  /*0d10*/  ISETP.GT.U32.AND P4, PT, R95, R118, PT ;  /* 0x000000765f00720c */ /* 0x000fc60003f84070 */
[----:B------:R-:W-:-:S04]  /*0d20*/  IMAD.HI.U32 R3, R7, R12, RZ ;  /* 0x0000000c07037227 */ /* 0x000fc800078e00ff */
[----:B------:R-:W-:Y:S02]  /*0d30*/  IMAD.MOV R4, RZ, RZ, -R4 ;  /* 0x000000ffff047224 */ /* 0x000fe400078e0a04 */
[----:B------:R-:W-:Y:S02]  /*0d40*/  IMAD.MOV R113, RZ, RZ, -R3 ;  /* 0x000000ffff717224 */ /* 0x000fe400078e0a03 */
[----:B------:R-:W-:-:S04]  /*0d50*/  IMAD.HI.U32 R3, R7, R106, RZ ;  /* 0x0000006a07037227 */ /* 0x000fc800078e00ff */
[----:B------:R-:W-:Y:S02]  /*0d60*/  VIADD R125, R15, UR13 ;  /* 0x0000000d0f7d7c36 */ /* 0x000fe40008000000 */
[----:B------:R-:W-:Y:S01]  /*0d70*/  IMAD R111, R95, R4, R10 ;  /* 0x000000045f6f7224 */ /* 0x000fe200078e020a */
[----:B------:R-:W-:Y:S01]  /*0d80*/  IABS R10, R112 ;  /* 0x00000070000a7213 */ /* 0x000fe20000000000 */
[----:B------:R-:W-:Y:S02]  /*0d90*/  IMAD.MOV R3, RZ, RZ, -R3 ;  /* 0x000000ffff037224 */ /* 0x000fe400078e0a03 */
[----:B------:R-:W-:Y:S02]  /*0da0*/  VIADD R129, R125, 0x1c ;  /* 0x0000001c7d817836 */ /* 0x000fe40000000000 */
[----:B------:R-:W-:-:S04]  /*0db0*/  IMAD.HI.U32 R5, R7, R14, RZ ;  /* 0x0000000e07057227 */ /* 0x000fc800078e00ff */
[C---:B------:R-:W-:Y:S01]  /*0dc0*/  IMAD R110, R95.reuse, R6, R110 ;  /* 0x000000065f6e7224 */ /* 0x040fe200078e026e */
[----:B------:R-:W-:Y:S01]  /*0dd0*/  IABS R6, R129 ;  /* 0x0000008100067213 */ /* 0x000fe20000000000 */
[C---:B------:R-:W-:Y:S02]  /*0de0*/  IMAD R113, R95.reuse, R113, R12 ;  /* 0x000000715f717224 */ /* 0x040fe400078e020c */
[----:B------:R-:W-:Y:S02]  /*0df0*/  IMAD R106, R95, R3, R106 ;  /* 0x000000035f6a7224 */ /* 0x000fe400078e026a */
[----:B------:R-:W-:Y:S02]  /*0e00*/  IMAD.MOV R5, RZ, RZ, -R5 ;  /* 0x000000ffff057224 */ /* 0x000fe400078e0a05 */
[----:B------:R-:W-:-:S04]  /*0e10*/  IMAD.HI.U32 R3, R7, R10, RZ ;  /* 0x0000000a07037227 */ /* 0x000fc800078e00ff */
[----:B------:R-:W-:Y:S02]  /*0e20*/  IMAD R12, R0, 0x200, R240 ;  /* 0x00000200000c7824 */ /* 0x000fe400078e02f0 */
[----:B------:R-:W-:Y:S02]  /*0e30*/  IMAD R105, R95, R5, R14 ;  /* 0x000000055f697224 */ /* 0x000fe400078e020e */
[----:B------:R-:W-:Y:S01]  /*0e40*/  IMAD.MOV R107, RZ, RZ, -R3 ;  /* 0x000000ffff6b7224 */ /* 0x000fe200078e0a03 */
[----:B------:R-:W-:Y:S01]  /*0e50*/  IABS R5, R12 ;  /* 0x0000000c00057213 */ /* 0x000fe20000000000 */
[----:B------:R-:W-:Y:S01]  /*0e60*/  VIADD R21, R12, 0x80 ;  /* 0x000000800c157836 */ /* 0x000fe20000000000 */
[----:B------:R0:W-:Y:S01]  /*0e70*/  STL [R1+0x1f0], R12 ;  /* 0x0001f00c01007387 */ /* 0x0001e20000100800 */
[----:B------:R-:W-:-:S03]  /*0e80*/  IMAD.HI.U32 R3, R7, R104, RZ ;  /* 0x0000006807037227 */ /* 0x000fc600078e00ff */
[----:B------:R-:W-:Y:S01]  /*0e90*/  IABS R9, R21 ;  /* 0x0000001500097213 */ /* 0x000fe20000000000 */
[C---:B------:R-:W-:Y:S01]  /*0ea0*/  IMAD.HI.U32 R0, R7.reuse, R6, RZ ;  /* 0x0000000607007227 */ /* 0x040fe200078e00ff */
[----:B------:R1:W-:Y:S03]  /*0eb0*/  STL [R1+0x284], R21 ;  /* 0x0002841501007387 */ /* 0x0003e60000100800 */
[----:B------:R-:W-:Y:S02]  /*0ec0*/  VIADD R20, R12, 0x100 ;  /* 0x000001000c147836 */ /* 0x000fe40000000000 */
[----:B------:R-:W-:-:S03]  /*0ed0*/  IMAD.HI.U32 R4, R7, R102, RZ ;  /* 0x0000006607047227 */ /* 0x000fc600078e00ff */
[----:B------:R-:W-:Y:S01]  /*0ee0*/  IABS R11, R20 ;  /* 0x00000014000b7213 */ /* 0x000fe20000000000 */
[----:B------:R-:W-:Y:S01]  /*0ef0*/  VIADD R19, R12, 0x180 ;  /* 0x000001800c137836 */ /* 0x000fe20000000000 */
[----:B------:R1:W-:Y:S01]  /*0f00*/  STL [R1+0x27c], R20 ;  /* 0x00027c1401007387 */ /* 0x0003e20000100800 */
[----:B------:R-:W-:Y:S02]  /*0f10*/  IMAD.MOV R3, RZ, RZ, -R3 ;  /* 0x000000ffff037224 */ /* 0x000fe400078e0a03 */
[----:B------:R-:W-:Y:S01]  /*0f20*/  IMAD.MOV R103, RZ, RZ, -R0 ;  /* 0x000000ffff677224 */ /* 0x000fe200078e0a00 */
[----:B------:R-:W-:Y:S01]  /*0f30*/  IABS R13, R19 ;  /* 0x00000013000d7213 */ /* 0x000fe20000000000 */
[----:B------:R-:W-:Y:S01]  /*0f40*/  IMAD.MOV R4, RZ, RZ, -R4 ;  /* 0x000000ffff047224 */ /* 0x000fe200078e0a04 */
[----:B------:R1:W-:Y:S01]  /*0f50*/  STL [R1+0x280], R19 ;  /* 0x0002801301007387 */ /* 0x0003e20000100800 */
[----:B------:R-:W-:-:S04]  /*0f60*/  IMAD.HI.U32 R0, R2, R5, RZ ;  /* 0x0000000502007227 */ /* 0x000fc800078e00ff */
[C---:B------:R-:W-:Y:S02]  /*0f70*/  IMAD R104, R95.reuse, R3, R104 ;  /* 0x000000035f687224 */ /* 0x040fe400078e0268 */
[----:B------:R-:W-:Y:S02]  /*0f80*/  IMAD R102, R95, R4, R102 ;  /* 0x000000045f667224 */ /* 0x000fe400078e0266 */
[----:B------:R-:W-:Y:S02]  /*0f90*/  IMAD.MOV R0, RZ, RZ, -R0 ;  /* 0x000000ffff007224 */ /* 0x000fe400078e0a00 */
[----:B------:R-:W-:-:S04]  /*0fa0*/  IMAD.HI.U32 R3, R2, R9, RZ ;  /* 0x0000000902037227 */ /* 0x000fc800078e00ff */
[----:B------:R-:W-:-:S04]  /*0fb0*/  IMAD.HI.U32 R4, R2, R11, RZ ;  /* 0x0000000b02047227 */ /* 0x000fc800078e00ff */
[----:B------:R-:W-:-:S04]  /*0fc0*/  IMAD.HI.U32 R2, R2, R13, RZ ;  /* 0x0000000d02027227 */ /* 0x000fc800078e00ff */
[C---:B------:R-:W-:Y:S02]  /*0fd0*/  IMAD R0, R8.reuse, R0, R5 ;  /* 0x0000000008007224 */ /* 0x040fe400078e0205 */
[----:B------:R-:W-:Y:S02]  /*0fe0*/  IMAD.MOV R3, RZ, RZ, -R3 ;  /* 0x000000ffff037224 */ /* 0x000fe400078e0a03 */
[----:B------:R-:W-:Y:S01]  /*0ff0*/  IMAD R103, R95, R103, R6 ;  /* 0x000000675f677224 */ /* 0x000fe200078e0206 */
[C---:B------:R-:W-:Y:S01]  /*1000*/  ISETP.GT.U32.AND P3, PT, R8.reuse, R0, PT ;  /* 0x000000000800720c */ /* 0x040fe20003f64070 */
[----:B------:R-:W-:Y:S02]  /*1010*/  IMAD.MOV R6, RZ, RZ, -R2 ;  /* 0x000000ffff067224 */ /* 0x000fe400078e0a02 */
[C---:B------:R-:W-:Y:S02]  /*1020*/  IMAD R3, R8.reuse, R3, R9 ;  /* 0x0000000308037224 */ /* 0x040fe400078e0209 */
[----:B------:R-:W-:-:S02]  /*1030*/  IMAD R6, R8, R6, R13 ;  /* 0x0000000608067224 */ /* 0x000fc400078e020d */
[----:B------:R-:W-:Y:S01]  /*1040*/  IMAD.MOV R4, RZ, RZ, -R4 ;  /* 0x000000ffff047224 */ /* 0x000fe200078e0a04 */
[----:B------:R-:W-:Y:S01]  /*1050*/  ISETP.GT.U32.AND P0, PT, R8, R3, PT ;  /* 0x000000030800720c */ /* 0x000fe20003f04070 */
[----:B------:R-:W-:Y:S01]  /*1060*/  @!P4 IMAD.IADD R118, R118, 0x1, -R95 ;  /* 0x000000017676c824 */ /* 0x000fe200078e0a5f */
[C---:B------:R-:W-:Y:S01]  /*1070*/  ISETP.GT.U32.AND P5, PT, R8.reuse, R6, PT ;  /* 0x000000060800720c */ /* 0x040fe20003fa4070 */
[----:B------:R-:W-:Y:S01]  /*1080*/  IMAD R5, R8, R4, R11 ;  /* 0x0000000408057224 */ /* 0x000fe200078e020b */
[C---:B------:R-:W-:Y:S01]  /*1090*/  ISETP.GT.U32.AND P4, PT, R95.reuse, R120, PT ;  /* 0x000000785f00720c */ /* 0x040fe20003f84070 */
[----:B------:R-:W-:Y:S01]  /*10a0*/  @!P3 IMAD.IADD R0, R0, 0x1, -R8 ;  /* 0x000000010000b824 */ /* 0x000fe200078e0a08 */
[----:B------:R-:W-:Y:S01]  /*10b0*/  ISETP.GT.U32.AND P3, PT, R95, R123, PT ;  /* 0x0000007b5f00720c */ /* 0x000fe20003f64070 */
[----:B------:R-:W-:Y:S01]  /*10c0*/  @!P1 IMAD.IADD R117, R117, 0x1, -R95 ;  /* 0x0000000175759824 */ /* 0x000fe200078e0a5f */
[----:B------:R-:W-:Y:S01]  /*10d0*/  ISETP.GT.U32.AND P2, PT, R8, R5, PT ;  /* 0x000000050800720c */ /* 0x000fe20003f44070 */
[----:B------:R-:W-:-:S02]  /*10e0*/  VIADD R125, R125, 0x3c ;  /* 0x0000003c7d7d7836 */ /* 0x000fc40000000000 */
[----:B------:R-:W-:Y:S01]  /*10f0*/  IMAD R107, R95, R107, R10 ;  /* 0x0000006b5f6b7224 */ /* 0x000fe200078e020a */
[----:B------:R-:W-:Y:S01]  /*1100*/  IABS R10, R128 ;  /* 0x00000080000a7213 */ /* 0x000fe20000000000 */
[--C-:B------:R-:W-:Y:S01]  /*1110*/  @!P0 IMAD.IADD R3, R3, 0x1, -R8.reuse ;  /* 0x0000000103038824 */ /* 0x100fe200078e0a08 */
[----:B------:R-:W-:Y:S01]  /*1120*/  ISETP.GT.U32.AND P0, PT, R8, R0, PT ;  /* 0x000000000800720c */ /* 0x000fe20003f04070 */
[----:B------:R-:W-:Y:S01]  /*1130*/  @!P5 IMAD.IADD R6, R6, 0x1, -R8 ;  /* 0x000000010606d824 */ /* 0x000fe200078e0a08 */
[----:B------:R-:W-:Y:S01]  /*1140*/  IABS R100, R125 ;  /* 0x0000007d00647213 */ /* 0x000fe20000000000 */
[----:B------:R-:W-:-:S03]  /*1150*/  IMAD.HI.U32 R2, R7, R10, RZ ;  /* 0x0000000a07027227 */ /* 0x000fc600078e00ff */
[C---:B------:R-:W-:Y:S01]  /*1160*/  ISETP.GT.U32.AND P1, PT, R8.reuse, R6, PT ;  /* 0x000000060800720c */ /* 0x040fe20003f24070 */
[----:B------:R-:W-:Y:S01]  /*1170*/  @!P2 IMAD.IADD R5, R5, 0x1, -R8 ;  /* 0x000000010505a824 */ /* 0x000fe200078e0a08 */
[C---:B------:R-:W-:Y:S01]  /*1180*/  ISETP.GT.U32.AND P2, PT, R8.reuse, R3, PT ;  /* 0x000000030800720c */ /* 0x040fe20003f44070 */
[----:B------:R-:W-:Y:S01]  /*1190*/  @!P3 IMAD.IADD R123, R123, 0x1, -R95 ;  /* 0x000000017b7bb824 */ /* 0x000fe200078e0a5f */
[----:B------:R-:W-:Y:S01]  /*11a0*/  ISETP.GT.U32.AND P3, PT, R95, R113, PT ;  /* 0x000000715f00720c */ /* 0x000fe20003f64070 */
[----:B------:R-:W-:Y:S01]  /*11b0*/  IMAD.HI.U32 R7, R7, R100, RZ ;  /* 0x0000006407077227 */ /* 0x000fe200078e00ff */
[----:B------:R-:W-:-:S03]  /*11c0*/  ISETP.GT.U32.AND P5, PT, R8, R5, PT ;  /* 0x000000050800720c */ /* 0x000fc60003fa4070 */
[--C-:B------:R-:W-:Y:S01]  /*11d0*/  @!P0 IMAD.IADD R0, R0, 0x1, -R8.reuse ;  /* 0x0000000100008824 */ /* 0x100fe200078e0a08 */
[C---:B------:R-:W-:Y:S01]  /*11e0*/  ISETP.GT.U32.AND P0, PT, R95.reuse, R105, PT ;  /* 0x000000695f00720c */ /* 0x040fe20003f04070 */
[----:B------:R-:W-:Y:S01]  /*11f0*/  @!P4 IMAD.IADD R120, R120, 0x1, -R95 ;  /* 0x000000017878c824 */ /* 0x000fe200078e0a5f */
[C---:B------:R-:W-:Y:S01]  /*1200*/  ISETP.GT.U32.AND P4, PT, R95.reuse, R111, PT ;  /* 0x0000006f5f00720c */ /* 0x040fe20003f84070 */
[--C-:B------:R-:W-:Y:S01]  /*1210*/  @!P1 IMAD.IADD R6, R6, 0x1, -R8.reuse ;  /* 0x0000000106069824 */ /* 0x100fe200078e0a08 */
[----:B------:R-:W-:Y:S01]  /*1220*/  ISETP.GT.U32.AND P1, PT, R95, R102, PT ;  /* 0x000000665f00720c */ /* 0x000fe20003f24070 */
[----:B------:R-:W-:Y:S02]  /*1230*/  IMAD.MOV R7, RZ, RZ, -R7 ;  /* 0x000000ffff077224 */ /* 0x000fe400078e0a07 */
[----:B------:R-:W-:Y:S01]  /*1240*/  @!P2 IMAD.IADD R3, R3, 0x1, -R8 ;  /* 0x000000010303a824 */ /* 0x000fe200078e0a08 */
[----:B------:R-:W-:Y:S01]  /*1250*/  ISETP.GT.U32.AND P2, PT, R95, R106, PT ;  /* 0x0000006a5f00720c */ /* 0x000fe20003f44070 */
[----:B------:R-:W-:Y:S01]  /*1260*/  @!P6 IMAD.IADD R119, R119, 0x1, -R95 ;  /* 0x000000017777e824 */ /* 0x000fe200078e0a5f */
[C---:B------:R-:W-:Y:S01]  /*1270*/  ISETP.GT.U32.AND P6, PT, R95.reuse, R110, PT ;  /* 0x0000006e5f00720c */ /* 0x040fe20003fc4070 */
[----:B------:R-:W-:-:S02]  /*1280*/  IMAD R100, R95, R7, R100 ;  /* 0x000000075f647224 */ /* 0x000fc400078e0264 */
[----:B------:R-:W-:Y:S02]  /*1290*/  IMAD.MOV R2, RZ, RZ, -R2 ;  /* 0x000000ffff027224 */ /* 0x000fe400078e0a02 */
[--C-:B------:R-:W-:Y:S01]  /*12a0*/  @!P0 IMAD.IADD R105, R105, 0x1, -R95.reuse ;  /* 0x0000000169698824 */ /* 0x100fe200078e0a5f */
[----:B------:R-:W-:Y:S01]  /*12b0*/  ISETP.GT.U32.AND P0, PT, R95, R103, PT ;  /* 0x000000675f00720c */ /* 0x000fe20003f04070 */
[--C-:B------:R-:W-:Y:S01]  /*12c0*/  @!P3 IMAD.IADD R113, R113, 0x1, -R95.reuse ;  /* 0x000000017171b824 */ /* 0x100fe200078e0a5f */
[C---:B------:R-:W-:Y:S01]  /*12d0*/  ISETP.GT.U32.AND P3, PT, R95.reuse, R100, PT ;  /* 0x000000645f00720c */ /* 0x040fe20003f64070 */
[----:B------:R-:W-:Y:S02]  /*12e0*/  IMAD R101, R95, R2, R10 ;  /* 0x000000025f657224 */ /* 0x000fe400078e020a */
[----:B------:R-:W-:Y:S01]  /*12f0*/  @!P4 IMAD.IADD R111, R111, 0x1, -R95 ;  /* 0x000000016f6fc824 */ /* 0x000fe200078e0a5f */
[----:B------:R-:W-:Y:S01]  /*1300*/  ISETP.GT.U32.AND P4, PT, R95, R104, PT ;  /* 0x000000685f00720c */ /* 0x000fe20003f84070 */
[----:B------:R-:W-:-:S02]  /*1310*/  VIADD R2, R237, 0xffffffff ;  /* 0xffffffffed027836 */ /* 0x000fc40000000000 */
[--C-:B------:R-:W-:Y:S01]  /*1320*/  @!P1 IMAD.IADD R102, R102, 0x1, -R95.reuse ;  /* 0x0000000166669824 */ /* 0x100fe200078e0a5f */
[C---:B------:R-:W-:Y:S01]  /*1330*/  ISETP.GT.U32.AND P1, PT, R95.reuse, R123, PT ;  /* 0x0000007b5f00720c */ /* 0x040fe20003f24070 */
[--C-:B------:R-:W-:Y:S01]  /*1340*/  @!P2 IMAD.IADD R106, R106, 0x1, -R95.reuse ;  /* 0x000000016a6aa824 */ /* 0x100fe200078e0a5f */
[----:B------:R-:W-:Y:S01]  /*1350*/  ISETP.GT.U32.AND P2, PT, R95, R101, PT ;  /* 0x000000655f00720c */ /* 0x000fe20003f44070 */
[--C-:B------:R-:W-:Y:S01]  /*1360*/  @!P6 IMAD.IADD R110, R110, 0x1, -R95.reuse ;  /* 0x000000016e6ee824 */ /* 0x100fe200078e0a5f */
[----:B------:R-:W-:Y:S01]  /*1370*/  ISETP.GE.U32.AND P6, PT, R2, 0x7fffffe0, PT ;  /* 0x7fffffe00200780c */ /* 0x000fe20003fc6070 */
[C---:B------:R-:W-:Y:S02]  /*1380*/  VIADD R4, R237.reuse, 0xffffffec ;  /* 0xffffffeced047836 */ /* 0x040fe40000000000 */
[----:B------:R-:W-:Y:S02]  /*1390*/  VIADD R2, R237, 0xfffffff7 ;  /* 0xfffffff7ed027836 */ /* 0x000fe40000000000 */
[----:B------:R-:W-:Y:S01]  /*13a0*/  @!P5 IMAD.IADD R5, R5, 0x1, -R8 ;  /* 0x000000010505d824 */ /* 0x000fe200078e0a08 */
[----:B------:R-:W-:Y:S01]  /*13b0*/  ISETP.GT.U32.AND P5, PT, R95, R107, PT ;  /* 0x0000006b5f00720c */ /* 0x000fe20003fa4070 */
[--C-:B------:R-:W-:Y:S01]  /*13c0*/  @!P0 IMAD.IADD R103, R103, 0x1, -R95.reuse ;  /* 0x0000000167678824 */ /* 0x100fe200078e0a5f */
[----:B------:R-:W-:Y:S01]  /*13d0*/  ISETP.GE.U32.AND P0, PT, R4, 0x7fffffcd, PT ;  /* 0x7fffffcd0400780c */ /* 0x000fe20003f06070 */
[--C-:B------:R-:W-:Y:S01]  /*13e0*/  @!P3 IMAD.IADD R100, R100, 0x1, -R95.reuse ;  /* 0x000000016464b824 */ /* 0x100fe200078e0a5f */
[----:B------:R-:W-:Y:S01]  /*13f0*/  ISETP.GE.U32.AND P3, PT, R2, 0x7fffffd8, PT ;  /* 0x7fffffd80200780c */ /* 0x000fe20003f66070 */
[C---:B------:R-:W-:Y:S01]  /*1400*/  VIADD R4, R237.reuse, 0xffffffee ;  /* 0xffffffeeed047836 */ /* 0x040fe20000000000 */
[----:B------:R-:W-:Y:S01]  /*1410*/  SEL R8, RZ, 0x1, P0 ;  /* 0x00000001ff087807 */ /* 0x000fe20000000000 */
[----:B------:R-:W-:Y:S01]  /*1420*/  @!P4 IMAD.IADD R104, R104, 0x1, -R95 ;  /* 0x000000016868c824 */ /* 0x000fe200078e0a5f */
[----:B------:R-:W-:Y:S01]  /*1430*/  ISETP.GE.AND P4, PT, R12, RZ, PT ;  /* 0x000000ff0c00720c */ /* 0x000fe20003f86270 */
[----:B------:R-:W-:-:S02]  /*1440*/  VIADD R2, R237, 0xffffffed ;  /* 0xffffffeded027836 */ /* 0x000fc40000000000 */
[--C-:B------:R-:W-:Y:S01]  /*1450*/  @!P1 IMAD.IADD R123, R123, 0x1, -R95.reuse ;  /* 0x000000017b7b9824 */ /* 0x100fe200078e0a5f */
[----:B------:R-:W-:Y:S01]  /*1460*/  ISETP.GE.U32.AND P1, PT, R4, 0x7fffffcf, PT ;  /* 0x7fffffcf0400780c */ /* 0x000fe20003f26070 */
[--C-:B------:R-:W-:Y:S01]  /*1470*/  @!P2 IMAD.IADD R101, R101, 0x1, -R95.reuse ;  /* 0x000000016565a824 */ /* 0x100fe200078e0a5f */
[----:B------:R-:W-:Y:S01]  /*1480*/  ISETP.GE.U32.AND P2, PT, R2, 0x7fffffce, PT ;  /* 0x7fffffce0200780c */ /* 0x000fe20003f46070 */
[C---:B------:R-:W-:Y:S02]  /*1490*/  VIADD R4, R237.reuse, 0xffffffe8 ;  /* 0xffffffe8ed047836 */ /* 0x040fe40000000000 */
[----:B------:R-:W-:Y:S01]  /*14a0*/  IMAD.MOV.U32 R2, RZ, RZ, R0 ;  /* 0x000000ffff027224 */ /* 0x000fe200078e0000 */
[----:B------:R-:W-:Y:S01]  /*14b0*/  SEL R9, RZ, 0x1fffe, P2 ;  /* 0x0001fffeff097807 */ /* 0x000fe20001000000 */
[----:B------:R-:W-:Y:S02]  /*14c0*/  VIADD R0, R237, 0xffffffe9 ;  /* 0xffffffe9ed007836 */ /* 0x000fe40000000000 */
[----:B------:R-:W-:Y:S01]  /*14d0*/  @!P5 IMAD.IADD R107, R107, 0x1, -R95 ;  /* 0x000000016b6bd824 */ /* 0x000fe200078e0a5f */
[----:B------:R-:W-:Y:S01]  /*14e0*/  ISETP.GE.U32.AND P5, PT, R4, 0x7fffffc9, PT ;  /* 0x7fffffc90400780c */ /* 0x000fe20003fa6070 */
[C---:B------:R-:W-:Y:S01]  /*14f0*/  VIADD R7, R237.reuse, 0xffffffef ;  /* 0xffffffefed077836 */ /* 0x040fe20000000000 */
[----:B------:R-:W-:Y:S01]  /*1500*/  ISETP.GE.U32.AND P0, PT, R0, 0x7fffffca, PT ;  /* 0x7fffffca0000780c */ /* 0x000fe20003f06070 */
[C---:B------:R-:W-:Y:S01]  /*1510*/  VIADD R4, R237.reuse, 0xffffffea ;  /* 0xffffffeaed047836 */ /* 0x040fe20000000000 */
[----:B0-----:R-:W-:Y:S01]  /*1520*/  SEL R12, RZ, 0x1, P5 ;  /* 0x00000001ff0c7807 */ /* 0x001fe20002800000 */
[----:B------:R-:W-:Y:S01]  /*1530*/  VIADD R0, R237, 0xffffffeb ;  /* 0xffffffebed007836 */ /* 0x000fe20000000000 */
[----:B------:R-:W-:Y:S01]  /*1540*/  SEL R13, RZ, 0x1fffe, P0 ;  /* 0x0001fffeff0d7807 */ /* 0x000fe20000000000 */
[----:B------:R-:W-:Y:S01]  /*1550*/  @!P4 IMAD.MOV R2, RZ, RZ, -R2 ;  /* 0x000000ffff02c224 */ /* 0x000fe200078e0a02 */
[----:B------:R-:W-:Y:S01]  /*1560*/  ISETP.GE.U32.AND P4, PT, R7, 0x7fffffd0, PT ;  /* 0x7fffffd00700780c */ /* 0x000fe20003f86070 */
[C---:B------:R-:W-:Y:S01]  /*1570*/  VIADD R10, R237.reuse, 0xffffffe4 ;  /* 0xffffffe4ed0a7836 */ /* 0x040fe20000000000 */
[----:B------:R-:W-:Y:S01]  /*1580*/  ISETP.GE.U32.AND P2, PT, R4, 0x7fffffcb, PT ;  /* 0x7fffffcb0400780c */ /* 0x000fe20003f46070 */
[C---:B------:R-:W-:Y:S01]  /*1590*/  VIADD R11, R237.reuse, 0xffffffe7 ;  /* 0xffffffe7ed0b7836 */ /* 0x040fe20000000000 */
[----:B------:R-:W-:Y:S01]  /*15a0*/  SEL R4, RZ, 0x4, P1 ;  /* 0x00000004ff047807 */ /* 0x000fe20000800000 */
[C---:B------:R-:W-:Y:S01]  /*15b0*/  VIADD R14, R237.reuse, 0xffffffe3 ;  /* 0xffffffe3ed0e7836 */ /* 0x040fe20000000000 */
[----:B------:R-:W-:Y:S01]  /*15c0*/  ISETP.GE.U32.AND P1, PT, R0, 0x7fffffcc, PT ;  /* 0x7fffffcc0000780c */ /* 0x000fe20003f26070 */
[C---:B------:R-:W-:Y:S01]  /*15d0*/  VIADD R0, R237.reuse, 0xffffffe5 ;  /* 0xffffffe5ed007836 */ /* 0x040fe20000000000 */
[----:B------:R-:W-:Y:S01]  /*15e0*/  SEL R7, RZ, 0x7fff8, P4 ;  /* 0x0007fff8ff077807 */ /* 0x000fe20002000000 */
[----:B------:R-:W-:Y:S01]  /*15f0*/  IMAD.IADD R8, R8, 0x1, R9 ;  /* 0x0000000108087824 */ /* 0x000fe200078e0209 */
[----:B------:R-:W-:Y:S01]  /*1600*/  ISETP.GE.U32.AND P4, PT, R10, 0x7fffffc5, PT ;  /* 0x7fffffc50a00780c */ /* 0x000fe20003f86070 */
[C---:B------:R-:W-:Y:S01]  /*1610*/  VIADD R10, R237.reuse, 0xffffffe6 ;  /* 0xffffffe6ed0a7836 */ /* 0x040fe20000000000 */
[----:B------:R-:W-:Y:S01]  /*1620*/  ISETP.GE.U32.AND P5, PT, R0, 0x7fffffc6, PT ;  /* 0x7fffffc60000780c */ /* 0x000fe20003fa6070 */
[----:B------:R-:W-:Y:S01]  /*1630*/  VIADD R0, R237, 0xffffffe1 ;  /* 0xffffffe1ed007836 */ /* 0x000fe20000000000 */
[----:B------:R-:W-:Y:S01]  /*1640*/  SEL R15, RZ, 0x1, P4 ;  /* 0x00000001ff0f7807 */ /* 0x000fe20002000000 */
[----:B------:R-:W-:Y:S01]  /*1650*/  IMAD.IADD R12, R12, 0x1, R13 ;  /* 0x000000010c0c7824 */ /* 0x000fe200078e020d */
[----:B------:R-:W-:-:S02]  /*1660*/  ISETP.GE.U32.AND P0, PT, R10, 0x7fffffc7, PT ;  /* 0x7fffffc70a00780c */ /* 0x000fc40003f06070 */
[----:B------:R-:W-:Y:S02]  /*1670*/  SEL R10, RZ, 0x4, P2 ;  /* 0x00000004ff0a7807 */ /* 0x000fe40001000000 */
[----:B------:R-:W-:Y:S02]  /*1680*/  ISETP.GE.U32.AND P2, PT, R11, 0x7fffffc8, PT ;  /* 0x7fffffc80b00780c */ /* 0x000fe40003f46070 */
[----:B------:R-:W-:Y:S02]  /*1690*/  SEL R11, RZ, 0x7fff8, P1 ;  /* 0x0007fff8ff0b7807 */ /* 0x000fe40000800000 */
[----:B------:R-:W-:Y:S01]  /*16a0*/  ISETP.GE.U32.AND P1, PT, R0, 0x7fffffc2, PT ;  /* 0x7fffffc20000780c */ /* 0x000fe20003f26070 */
[----:B------:R-:W-:Y:S01]  /*16b0*/  VIADD R0, R237, 0xffffffe0 ;  /* 0xffffffe0ed007836 */ /* 0x000fe20000000000 */
[----:B------:R-:W-:Y:S02]  /*16c0*/  ISETP.GE.U32.AND P4, PT, R16, 0x7fffffc3, PT ;  /* 0x7fffffc31000780c */ /* 0x000fe40003f86070 */
[----:B------:R-:W-:-:S02]  /*16d0*/  SEL R16, RZ, 0x1fffe, P5 ;  /* 0x0001fffeff107807 */ /* 0x000fc40002800000 */
[----:B------:R-:W-:Y:S02]  /*16e0*/  ISETP.GE.U32.AND P5, PT, R14, 0x7fffffc4, PT ;  /* 0x7fffffc40e00780c */ /* 0x000fe40003fa6070 */
[----:B------:R-:W-:Y:S01]  /*16f0*/  SEL R14, RZ, 0x4, P0 ;  /* 0x00000004ff0e7807 */ /* 0x000fe20000000000 */
[----:B------:R-:W-:Y:S01]  /*1700*/  IMAD.IADD R15, R15, 0x1, R16 ;  /* 0x000000010f0f7824 */ /* 0x000fe200078e0210 */
[----:B------:R-:W-:Y:S02]  /*1710*/  ISETP.GE.U32.AND P0, PT, R0, 0x7fffffc1, PT ;  /* 0x7fffffc10000780c */ /* 0x000fe40003f06070 */
[----:B------:R-:W-:Y:S02]  /*1720*/  SEL R18, RZ, 0x1fffe, P1 ;  /* 0x0001fffeff127807 */ /* 0x000fe40000800000 */
[----:B------:R-:W-:Y:S02]  /*1730*/  SEL R9, RZ, 0x1, P0 ;  /* 0x00000001ff097807 */ /* 0x000fe40000000000 */
[----:B------:R-:W-:-:S02]  /*1740*/  LOP3.LUT R8, R8, 0x3, RZ, 0xc0, !PT ;  /* 0x0000000308087812 */ /* 0x000fc400078ec0ff */
[----:B------:R-:W-:Y:S01]  /*1750*/  LOP3.LUT R12, R12, 0x3, RZ, 0xc0, !PT ;  /* 0x000000030c0c7812 */ /* 0x000fe200078ec0ff */
[----:B------:R-:W-:Y:S01]  /*1760*/  IMAD.IADD R18, R9, 0x1, R18 ;  /* 0x0000000109127824 */ /* 0x000fe200078e0212 */
[----:B------:R-:W-:Y:S02]  /*1770*/  SEL R9, RZ, 0x7fff8, P2 ;  /* 0x0007fff8ff097807 */ /* 0x000fe40001000000 */
[----:B------:R-:W-:Y:S02]  /*1780*/  ISETP.GE.AND P2, PT, R21, RZ, PT ;  /* 0x000000ff1500720c */ /* 0x000fe40003f46270 */
[----:B------:R-:W-:Y:S01]  /*1790*/  IADD3 R7, PT, PT, R8, R7, R4 ;  /* 0x0000000708077210 */ /* 0x000fe20007ffe004 */
[----:B------:R-:W-:Y:S01]  /*17a0*/  IMAD.MOV.U32 R4, RZ, RZ, R3 ;  /* 0x000000ffff047224 */ /* 0x000fe200078e0003 */
[----:B------:R-:W-:Y:S02]  /*17b0*/  SEL R8, RZ, 0x4, P4 ;  /* 0x00000004ff087807 */ /* 0x000fe40002000000 */
[----:B------:R-:W-:-:S02]  /*17c0*/  ISETP.GE.AND P4, PT, R20, RZ, PT ;  /* 0x000000ff1400720c */ /* 0x000fc40003f86270 */
[----:B------:R-:W-:Y:S02]  /*17d0*/  IADD3 R10, PT, PT, R12, R11, R10 ;  /* 0x0000000b0c0a7210 */ /* 0x000fe40007ffe00a */
[----:B------:R-:W-:Y:S02]  /*17e0*/  SEL R11, RZ, 0x7fff8, P5 ;  /* 0x0007fff8ff0b7807 */ /* 0x000fe40002800000 */
[----:B------:R-:W-:Y:S01]  /*17f0*/  LOP3.LUT R18, R18, 0x3, RZ, 0xc0, !PT ;  /* 0x0000000312127812 */ /* 0x000fe200078ec0ff */
[----:B------:R-:W-:Y:S01]  /*1800*/  @!P2 IMAD.MOV R4, RZ, RZ, -R4 ;  /* 0x000000ffff04a224 */ /* 0x000fe200078e0a04 */
[----:B------:R-:W-:Y:S02]  /*1810*/  ISETP.GE.AND P2, PT, R19, RZ, PT ;  /* 0x000000ff1300720c */ /* 0x000fe40003f46270 */
[----:B------:R-:W-:Y:S01]  /*1820*/  IADD3 R8, PT, PT, R18, R11, R8 ;  /* 0x0000000b12087210 */ /* 0x000fe20007ffe008 */
[----:B------:R-:W-:Y:S01]  /*1830*/  IMAD.SHL.U32 R11, R10, 0x100, RZ ;  /* 0x000001000a0b7824 */ /* 0x000fe200078e00ff */
[----:B------:R-:W-:Y:S01]  /*1840*/  LOP3.LUT R15, R15, 0x3, RZ, 0xc0, !PT ;  /* 0x000000030f0f7812 */ /* 0x000fe200078ec0ff */
[----:B------:R-:W-:Y:S01]  /*1850*/  @!P4 IMAD.MOV R5, RZ, RZ, -R5 ;  /* 0x000000ffff05c224 */ /* 0x000fe200078e0a05 */
[----:B------:R-:W-:-:S02]  /*1860*/  LOP3.LUT R10, R8, 0xf, RZ, 0xc0, !PT ;  /* 0x0000000f080a7812 */ /* 0x000fc400078ec0ff */
[----:B------:R-:W-:Y:S02]  /*1870*/  IADD3 R9, PT, PT, R15, R9, R14 ;  /* 0x000000090f097210 */ /* 0x000fe40007ffe00e */
[----:B------:R-:W-:Y:S02]  /*1880*/  ISETP.NE.AND P5, PT, R98, RZ, PT ;  /* 0x000000ff6200720c */ /* 0x000fe40003fa5270 */
[----:B------:R-:W-:Y:S01]  /*1890*/  LOP3.LUT R3, RZ, R98, RZ, 0x33, !PT ;  /* 0x00000062ff037212 */ /* 0x000fe200078e33ff */
[----:B------:R-:W-:Y:S01]  /*18a0*/  @!P2 IMAD.MOV R6, RZ, RZ, -R6 ;  /* 0x000000ffff06a224 */ /* 0x000fe200078e0a06 */
[----:B------:R-:W-:Y:S01]  /*18b0*/  LOP3.LUT R8, R11, 0xf00, RZ, 0xe2, !PT ;  /* 0x00000f000b087812 */ /* 0x000fe200078ee2ff */
[----:B------:R-:W-:Y:S01]  /*18c0*/  IMAD R9, R9, 0x10, R10 ;  /* 0x0000001009097824 */ /* 0x000fe200078e020a */
[C---:B------:R-:W-:Y:S02]  /*18d0*/  SEL R11, R3.reuse, R2, !P5 ;  /* 0x00000002030b7207 */ /* 0x040fe40006800000 */
[----:B------:R-:W-:Y:S01]  /*18e0*/  SEL R4, R3, R4, !P5 ;  /* 0x0000000403047207 */ /* 0x000fe20006800000 */
[----:B------:R-:W-:Y:S01]  /*18f0*/  IMAD R7, R7, 0x1000, R8 ;  /* 0x0000100007077824 */ /* 0x000fe200078e0208 */
[----:B------:R-:W-:-:S02]  /*1900*/  SEL R12, R3, R5, !P5 ;  /* 0x00000005030c7207 */ /* 0x000fc40006800000 */
[----:B------:R-:W-:Y:S01]  /*1910*/  SEL R13, R3, R6, !P5 ;  /* 0x00000006030d7207 */ /* 0x000fe20006800000 */
[----:B------:R-:W-:Y:S01]  /*1920*/  VIADD R3, R237, 0xfffffff6 ;  /* 0xfffffff6ed037836 */ /* 0x000fe20000000000 */
[----:B------:R-:W-:Y:S02]  /*1930*/  ISETP.GE.U32.AND P1, PT, R17, 0x7fffffdf, PT ;  /* 0x7fffffdf1100780c */ /* 0x000fe40003f26070 */
[----:B------:R-:W-:Y:S02]  /*1940*/  ISETP.NE.U32.AND P4, PT, R240, RZ, PT ;  /* 0x000000fff000720c */ /* 0x000fe40003f85070 */
[----:B------:R-:W-:Y:S01]  /*1950*/  ISETP.GT.U32.AND P2, PT, R95, R118, PT ;  /* 0x000000765f00720c */ /* 0x000fe20003f44070 */
[----:B-1--4-:R-:W-:-:S12]  /*1960*/  BRA.U UP0, `(.L_x_5) ;  /* 0x0000000100187547 */ /* 0x012fd8000b800000 */
[----:B------:R-:W-:Y:S01]  /*1970*/  ELECT P5, URZ, PT ;  /* 0x0000000000ff782f */ /* 0x000fe200038a0000 */
[----:B------:R-:W-:Y:S01]  /*1980*/  IMAD.MOV.U32 R2, RZ, RZ, 0x1 ;  /* 0x00000001ff027424 */ /* 0x000fe200078e00ff */
[----:B------:R-:W-:Y:S01]  /*1990*/  UMOV UR4, 0x40 ;  /* 0x0000004000047882 */ /* 0x000fe20000000000 */
[----:B------:R-:W-:Y:S01]  /*19a0*/  UVIRTCOUNT.DEALLOC.SMPOOL 0x80 ;  /* 0x000000800000784c */ /* 0x000fe20000000000 */
[----:B------:R-:W-:-:S09]  /*19b0*/  ULEA UR4, UR5, UR4, 0x18 ;  /* 0x0000000405047291 */ /* 0x000fd2000f8ec0ff */
[----:B------:R0:W-:Y:S03]  /*19c0*/  @P5 STS.U8 [UR4], R2 ;  /* 0x00000002ff005988 */ /* 0x0001e60008000004 */
.L_x_5:
[----:B------:R-:W-:Y:S01]  /*19d0*/  STTM.x64 tmem[UR10], RZ ;  /* 0x000000ff000079ed */ /* 0x000fe2000834000a */
[----:B------:R-:W-:Y:S01]  /*19e0*/  STTM.x64 tmem[UR10+0x40], RZ ;  /* 0x000040ff000079ed */ /* 0x000fe2000834000a */
[----:B------:R-:W-:Y:S01]  /*19f0*/  STTM.x64 tmem[UR10+0x80], RZ ;  /* 0x000080ff000079ed */ /* 0x000fe2000834000a */
[----:B------:R-:W-:Y:S01]  /*1a00*/  STTM.x64 tmem[UR10+0xc0], RZ ;  /* 0x0000c0ff000079ed */ /* 0x000fe2000834000a */
[----:B------:R-:W1:Y:S02]  /*1a10*/  FENCE.VIEW.ASYNC.T ;  /* 0x00000000000073c6 */ /* 0x000e640000000200 */
[----:B-1----:R-:W-:Y:S01]  /*1a20*/  VOTEU.ALL UP1, P4 ;  /* 0x0000000000ff7886 */ /* 0x002fe20002020000 */
[----:B------:R-:W-:Y:S01]  /*1a30*/  @!P2 IMAD.IADD R118, R118, 0x1, -R95 ;  /* 0x000000017676a824 */ /* 0x000fe200078e0a5f */
[----:B0-----:R-:W-:Y:S01]  /*1a40*/  LOP3.LUT R2, R9, 0xff, RZ, 0xc0, !PT ;  /* 0x000000ff09027812 */ /* 0x001fe200078ec0ff */
[----:B------:R-:W-:Y:S01]  /*1a50*/  VOTEU.ALL UP2, P4 ;  /* 0x0000000000ff7886 */ /* 0x000fe20002040000 */
[----:B------:R-:W-:Y:S01]  /*1a60*/  ISETP.GE.U32.AND P2, PT, R3, 0x7fffffd7, PT ;  /* 0x7fffffd70300780c */ /* 0x000fe20003f46070 */
[----:B------:R-:W-:Y:S01]  /*1a70*/  IMAD R3, R11, UR14, RZ ;  /* 0x0000000e0b037c24 */ /* 0x000fe2000f8e02ff */
[----:B------:R-:W-:-:S04]  /*1a80*/  @!UP1 UIADD3 UR4, UPT, UPT, -UR12, 0x100000, URZ ;  /* 0x001000000c049890 */ /* 0x000fc8000fffe1ff */
[----:B------:R-:W-:Y:S02]  /*1a90*/  @!UP1 USHF.L.U32 UR5, UR4, 0xb, URZ ;  /* 0x0000000b04059899 */ /* 0x000fe400080006ff */
[----:B------:R-:W-:Y:S01]  /*1aa0*/  @!UP1 USHF.L.U32 UR4, UR4, 0x1, URZ ;  /* 0x0000000104049899 */ /* 0x000fe200080006ff */
[----:B------:R-:W-:Y:S01]  /*1ab0*/  BAR.SYNC.DEFER_BLOCKING 0x0 ;  /* 0x0000000000007b1d */ /* 0x000fe20000010000 */
[----:B------:R-:W-:Y:S01]  /*1ac0*/  IMAD.IADD R114, R7, 0x1, R2 ;  /* 0x0000000107727824 */ /* 0x000fe200078e0202 */
[----:B------:R-:W-:Y:S01]  /*1ad0*/  PRMT R133, RZ, 0x7610, R133 ;  /* 0x00007610ff857816 */ /* 0x000fe20000000085 */
[----:B------:R-:W-:Y:S01]  /*1ae0*/  IMAD R5, R4, UR14, RZ ;  /* 0x0000000e04057c24 */ /* 0x000fe2000f8e02ff */
[C---:B------:R-:W-:Y:S01]  /*1af0*/  IADD3 R2, P5, PT, R3.reuse, UR16, RZ ;  /* 0x0000001003027c10 */ /* 0x040fe2000ffbe0ff */
[----:B------:R-:W-:Y:S01]  /*1b00*/  IMAD R7, R12, UR14, RZ ;  /* 0x0000000e0c077c24 */ /* 0x000fe2000f8e02ff */
[----:B------:R-:W0:Y:S02]  /*1b10*/  LDCU.64 UR6, c[0x0][0x3a8] ;  /* 0x00007500ff0677ac */ /* 0x000e240008000a00 */
[----:B------:R-:W-:-:S02]  /*1b20*/  LEA.HI.X.SX32 R3, R3, UR17, 0x1, P5 ;  /* 0x0000001103037c11 */ /* 0x000fc4000a8f0eff */
[----:B------:R-:W-:Y:S01]  /*1b30*/  IADD3 R4, P5, PT, R5, UR16, RZ ;  /* 0x0000001005047c10 */ /* 0x000fe2000ffbe0ff */
[----:B------:R-:W-:-:S03]  /*1b40*/  IMAD R9, R13, UR14, RZ ;  /* 0x0000000e0d097c24 */ /* 0x000fc6000f8e02ff */
[----:B------:R-:W-:Y:S01]  /*1b50*/  LEA.HI.X.SX32 R5, R5, UR17, 0x1, P5 ;  /* 0x0000001105057c11 */ /* 0x000fe2000a8f0eff */
[----:B------:R-:W1:Y:S02]  /*1b60*/  FENCE.VIEW.ASYNC.S ;  /* 0x00000000000073c6 */ /* 0x000e640000000000 */
[----:B-1----:R0:W1:Y:S02]  /*1b70*/  @!UP2 SYNCS.EXCH.64 URZ, [UR11], UR4 ;  /* 0x000000040bffa5b2 */ /* 0x0020640008000100 */
[----:B-1----:R-:W-:Y:S01]  /*1b80*/  BAR.SYNC.DEFER_BLOCKING 0x0 ;  /* 0x0000000000007b1d */ /* 0x002fe20000010000 */
[----:B------:R-:W-:-:S04]  /*1b90*/  IADD3 R6, P5, PT, R7, UR16, RZ ;  /* 0x0000001007067c10 */ /* 0x000fc8000ffbe0ff */
[----:B------:R-:W-:Y:S02]  /*1ba0*/  LEA.HI.X.SX32 R7, R7, UR17, 0x1, P5 ;  /* 0x0000001107077c11 */ /* 0x000fe4000a8f0eff */
[C---:B------:R-:W-:Y:S02]  /*1bb0*/  IADD3 R8, P5, PT, R9.reuse, UR16, RZ ;  /* 0x0000001009087c10 */ /* 0x040fe4000ffbe0ff */
[----:B------:R-:W-:Y:S01]  /*1bc0*/  PRMT R131, RZ, 0x7610, R131 ;  /* 0x00007610ff837816 */ /* 0x000fe20000000083 */
[----:B0-----:R-:W-:Y:S01]  /*1bd0*/  USHF.L.U32 UR4, UR6, 0x3, URZ ;  /* 0x0000000306047899 */ /* 0x001fe200080006ff */
[----:B------:R-:W-:Y:S02]  /*1be0*/  PRMT R130, RZ, 0x7610, R130 ;  /* 0x00007610ff827816 */ /* 0x000fe40000000082 */
[----:B------:R-:W-:Y:S02]  /*1bf0*/  PRMT R136, RZ, 0x7610, R136 ;  /* 0x00007610ff887816 */ /* 0x000fe40000000088 */
[----:B------:R-:W-:Y:S01]  /*1c00*/  LEA.HI.X.SX32 R9, R9, UR17, 0x1, P5 ;  /* 0x0000001109097c11 */ /* 0x000fe2000a8f0eff */
[----:B------:R-:W-:Y:S01]  /*1c10*/  USHF.R.S32.HI UR14, URZ, 0x1f, UR4 ;  /* 0x0000001fff0e7899 */ /* 0x000fe20008011404 */
[----:B------:R-:W-:-:S02]  /*1c20*/  LOP3.LUT R114, R114, 0xffff, RZ, 0xc0, !PT ;  /* 0x0000ffff72727812 */ /* 0x000fc400078ec0ff */
[----:B------:R-:W-:Y:S02]  /*1c30*/  IADD3 R10, P5, PT, R2, UR4, RZ ;  /* 0x00000004020a7c10 */ /* 0x000fe4000ffbe0ff */
[----:B------:R-:W-:Y:S01]  /*1c40*/  SHF.R.U32.HI R13, RZ, 0xf, R114 ;  /* 0x0000000fff0d7819 */ /* 0x000fe20000011672 */
[----:B------:R-:W2:Y:S01]  /*1c50*/  @!P6 LDG.E.U8 R133, desc[UR22][R2.64] ;  /* 0x000000160285e981 */ /* 0x000ea2000c1e1100 */
[----:B------:R-:W-:-:S03]  /*1c60*/  IADD3.X R12, PT, PT, R3, UR14, RZ, P5, !PT ;  /* 0x0000000e030c7c10 */ /* 0x000fc6000affe4ff */
[----:B------:R-:W3:Y:S04]  /*1c70*/  @!P6 LDG.E.U8 R131, desc[UR22][R4.64] ;  /* 0x000000160483e981 */ /* 0x000ee8000c1e1100 */
[----:B------:R-:W4:Y:S04]  /*1c80*/  @!P6 LDG.E.U8 R130, desc[UR22][R6.64] ;  /* 0x000000160682e981 */ /* 0x000f28000c1e1100 */
[----:B------:R-:W5:Y:S01]  /*1c90*/  @!P6 LDG.E.U8 R136, desc[UR22][R8.64] ;  /* 0x000000160888e981 */ /* 0x000f62000c1e1100 */
[----:B------:R-:W-:Y:S01]  /*1ca0*/  IADD3 R11, P6, PT, R4, UR4, RZ ;  /* 0x00000004040b7c10 */ /* 0x000fe2000ffde0ff */
[----:B------:R-:W-:Y:S01]  /*1cb0*/  USHF.L.U32 UR5, UR6, 0x4, URZ ;  /* 0x0000000406057899 */ /* 0x000fe200080006ff */
[----:B------:R-:W-:Y:S01]  /*1cc0*/  LOP3.LUT P5, RZ, R13, 0x1, RZ, 0xc0, !PT ;  /* 0x000000010dff7812 */ /* 0x000fe200078ac0ff */
[----:B------:R-:W-:Y:S01]  /*1cd0*/  @!P3 IMAD.MOV.U32 R18, RZ, RZ, R10 ;  /* 0x000000ffff12b224 */ /* 0x000fe200078e000a */
[----:B------:R-:W-:Y:S01]  /*1ce0*/  IADD3.X R13, PT, PT, R5, UR14, RZ, P6, !PT ;  /* 0x0000000e050d7c10 */ /* 0x000fe2000b7fe4ff */
[----:B------:R-:W-:Y:S01]  /*1cf0*/  @!P3 IMAD.MOV.U32 R19, RZ, RZ, R12 ;  /* 0x000000ffff13b224 */ /* 0x000fe200078e000c */
[----:B------:R-:W-:-:S02]  /*1d00*/  IADD3 R14, P6, PT, R6, UR4, RZ ;  /* 0x00000004060e7c10 */ /* 0x000fc4000ffde0ff */
[----:B------:R-:W-:Y:S02]  /*1d10*/  PRMT R135, RZ, 0x7610, R135 ;  /* 0x00007610ff877816 */ /* 0x000fe40000000087 */
[----:B------:R-:W-:Y:S02]  /*1d20*/  IADD3.X R15, PT, PT, R7, UR14, RZ, P6, !PT ;  /* 0x0000000e070f7c10 */ /* 0x000fe4000b7fe4ff */
[----:B------:R-:W-:Y:S01]  /*1d30*/  IADD3 R16, P6, PT, R8, UR4, RZ ;  /* 0x0000000408107c10 */ /* 0x000fe2000ffde0ff */
[----:B------:R-:W-:Y:S01]  /*1d40*/  USHF.R.S32.HI UR15, URZ, 0x1f, UR5 ;  /* 0x0000001fff0f7899 */ /* 0x000fe20008011405 */
[----:B------:R-:W-:Y:S01]  /*1d50*/  PRMT R134, RZ, 0x7610, R134 ;  /* 0x00007610ff867816 */ /* 0x000fe20000000086 */
[----:B------:R0:W2:Y:S01]  /*1d60*/  @!P3 LDG.E.U8 R135, desc[UR22][R18.64] ;  /* 0x000000161287b981 */ /* 0x0000a2000c1e1100 */
[----:B------:R-:W-:Y:S02]  /*1d70*/  IADD3.X R17, PT, PT, R9, UR14, RZ, P6, !PT ;  /* 0x0000000e09117c10 */ /* 0x000fe4000b7fe4ff */
[----:B------:R-:W-:-:S02]  /*1d80*/  IADD3 R250, P6, PT, R2, UR5, RZ ;  /* 0x0000000502fa7c10 */ /* 0x000fc4000ffde0ff */
[----:B------:R-:W-:Y:S02]  /*1d90*/  PRMT R139, RZ, 0x7610, R139 ;  /* 0x00007610ff8b7816 */ /* 0x000fe4000000008b */
[----:B------:R-:W-:Y:S01]  /*1da0*/  IADD3.X R249, PT, PT, R3, UR15, RZ, P6, !PT ;  /* 0x0000000f03f97c10 */ /* 0x000fe2000b7fe4ff */
[----:B0-----:R-:W-:Y:S02]  /*1db0*/  @!P3 IMAD.MOV.U32 R18, RZ, RZ, R11 ;  /* 0x000000ffff12b224 */ /* 0x001fe400078e000b */
[----:B------:R-:W-:Y:S01]  /*1dc0*/  @!P3 IMAD.MOV.U32 R19, RZ, RZ, R13 ;  /* 0x000000ffff13b224 */ /* 0x000fe200078e000d */
[----:B------:R-:W-:Y:S01]  /*1dd0*/  IADD3 R252, P6, PT, R4, UR5, RZ ;  /* 0x0000000504fc7c10 */ /* 0x000fe2000ffde0ff */
[----:B------:R-:W2:Y:S01]  /*1de0*/  @!P3 LDG.E.U8 R139, desc[UR22][R14.64] ;  /* 0x000000160e8bb981 */ /* 0x000ea2000c1e1100 */
[----:B------:R-:W-:Y:S02]  /*1df0*/  PRMT R138, RZ, 0x7610, R138 ;  /* 0x00007610ff8a7816 */ /* 0x000fe4000000008a */
[----:B------:R-:W-:Y:S01]  /*1e00*/  IADD3.X R251, PT, PT, R5, UR15, RZ, P6, !PT ;  /* 0x0000000f05fb7c10 */ /* 0x000fe2000b7fe4ff */
[----:B------:R0:W2:Y:S01]  /*1e10*/  @!P3 LDG.E.U8 R134, desc[UR22][R18.64] ;  /* 0x000000161286b981 */ /* 0x0000a2000c1e1100 */
[----:B------:R-:W-:-:S02]  /*1e20*/  IADD3 R20, P6, PT, R6, UR5, RZ ;  /* 0x0000000506147c10 */ /* 0x000fc4000ffde0ff */
[----:B------:R-:W-:Y:S01]  /*1e30*/  PRMT R142, RZ, 0x7610, R142 ;  /* 0x00007610ff8e7816 */ /* 0x000fe2000000008e */
[----:B------:R-:W2:Y:S01]  /*1e40*/  @!P3 LDG.E.U8 R138, desc[UR22][R16.64] ;  /* 0x00000016108ab981 */ /* 0x000ea2000c1e1100 */
[----:B0-----:R-:W-:Y:S01]  /*1e50*/  SHF.R.U32.HI R18, RZ, 0x7, R114 ;  /* 0x00000007ff127819 */ /* 0x001fe20000011672 */
[----:B------:R-:W-:Y:S01]  /*1e60*/  @P5 IMAD.MOV.U32 R19, RZ, RZ, R251 ;  /* 0x000000ffff135224 */ /* 0x000fe200078e00fb */
[----:B------:R-:W-:Y:S02]  /*1e70*/  IADD3.X R22, PT, PT, R7, UR15, RZ, P6, !PT ;  /* 0x0000000f07167c10 */ /* 0x000fe4000b7fe4ff */
[----:B------:R-:W-:Y:S01]  /*1e80*/  LOP3.LUT P3, RZ, R18, 0x1, RZ, 0xc0, !PT ;  /* 0x0000000112ff7812 */ /* 0x000fe2000786c0ff */
[----:B------:R-:W-:Y:S01]  /*1e90*/  @P5 IMAD.MOV.U32 R18, RZ, RZ, R252 ;  /* 0x000000ffff125224 */ /* 0x000fe200078e00fc */
[----:B------:R-:W-:Y:S01]  /*1ea0*/  IADD3 R21, P6, PT, R8, UR5, RZ ;  /* 0x0000000508157c10 */ /* 0x000fe2000ffde0ff */
[----:B------:R-:W-:Y:S01]  /*1eb0*/  STL [R1+0x4], R20 ;  /* 0x0000041401007387 */ /* 0x000fe20000100800 */
[----:B------:R-:W-:Y:S01]  /*1ec0*/  PRMT R141, RZ, 0x7610, R141 ;  /* 0x00007610ff8d7816 */ /* 0x000fe2000000008d */
[----:B------:R-:W-:-:S02]  /*1ed0*/  UIMAD UR4, UR6, 0x18, URZ ;  /* 0x00000018060478a4 */ /* 0x000fc4000f8e02ff */
[----:B------:R0:W2:Y:S04]  /*1ee0*/  @P5 LDG.E.U8 R142, desc[UR22][R18.64] ;  /* 0x00000016128e5981 */ /* 0x0000a8000c1e1100 */
[----:B------:R1:W-:Y:S01]  /*1ef0*/  STL [R1], R22 ;  /* 0x0000001601007387 */ /* 0x0003e20000100800 */
[----:B------:R-:W-:Y:S01]  /*1f00*/  USHF.R.S32.HI UR14, URZ, 0x1f, UR4 ;  /* 0x0000001fff0e7899 */ /* 0x000fe20008011404 */
[----:B0-----:R-:W-:Y:S02]  /*1f10*/  @P5 IMAD.MOV.U32 R18, RZ, RZ, R20 ;  /* 0x000000ffff125224 */ /* 0x001fe400078e0014 */
[----:B------:R-:W-:Y:S01]  /*1f20*/  @P5 IMAD.MOV.U32 R19, RZ, RZ, R22 ;  /* 0x000000ffff135224 */ /* 0x000fe200078e0016 */
[----:B-1----:R-:W-:Y:S01]  /*1f30*/  IADD3.X R22, PT, PT, R9, UR15, RZ, P6, !PT ;  /* 0x0000000f09167c10 */ /* 0x002fe2000b7fe4ff */
[----:B------:R-:W-:Y:S01]  /*1f40*/  @P5 IMAD.MOV.U32 R248, RZ, RZ, R250 ;  /* 0x000000fffff85224 */ /* 0x000fe200078e00fa */
[----:B------:R-:W-:-:S02]  /*1f50*/  PRMT R137, RZ, 0x7610, R137 ;  /* 0x00007610ff897816 */ /* 0x000fc40000000089 */
[----:B------:R0:W2:Y:S01]  /*1f60*/  @P5 LDG.E.U8 R141, desc[UR22][R18.64] ;  /* 0x00000016128d5981 */ /* 0x0000a2000c1e1100 */
[----:B------:R-:W-:Y:S02]  /*1f70*/  PRMT R140, RZ, 0x7610, R140 ;  /* 0x00007610ff8c7816 */ /* 0x000fe4000000008c */
[----:B------:R-:W-:Y:S01]  /*1f80*/  IADD3 R24, P6, PT, R2, UR4, RZ ;  /* 0x0000000402187c10 */ /* 0x000fe2000ffde0ff */
[----:B------:R1:W-:Y:S01]  /*1f90*/  STL [R1+0xc], R21 ;  /* 0x00000c1501007387 */ /* 0x0003e20000100800 */
[----:B------:R-:W-:-:S03]  /*1fa0*/  PRMT R145, RZ, 0x7610, R145 ;  /* 0x00007610ff917816 */ /* 0x000fc60000000091 */
[----:B------:R-:W2:Y:S01]  /*1fb0*/  @P5 LDG.E.U8 R137, desc[UR22][R248.64] ;  /* 0x00000016f8895981 */ /* 0x000ea2000c1e1100 */
[----:B0-----:R-:W-:Y:S02]  /*1fc0*/  @P5 IMAD.MOV.U32 R18, RZ, RZ, R21 ;  /* 0x000000ffff125224 */ /* 0x001fe400078e0015 */
[----:B------:R-:W-:Y:S01]  /*1fd0*/  @P5 IMAD.MOV.U32 R19, RZ, RZ, R22 ;  /* 0x000000ffff135224 */ /* 0x000fe200078e0016 */
[----:B------:R-:W-:-:S04]  /*1fe0*/  IADD3.X R25, PT, PT, R3, UR14, RZ, P6, !PT ;  /* 0x0000000e03197c10 */ /* 0x000fc8000b7fe4ff */
[----:B------:R0:W2:Y:S01]  /*1ff0*/  @P5 LDG.E.U8 R140, desc[UR22][R18.64] ;  /* 0x00000016128c5981 */ /* 0x0000a2000c1e1100 */
[----:B-1----:R-:W-:-:S03]  /*2000*/  IADD3 R21, P5, PT, R4, UR4, RZ ;  /* 0x0000000404157c10 */ /* 0x002fc6000ffbe0ff */
[----:B------:R1:W-:Y:S01]  /*2010*/  STL [R1+0x8], R22 ;  /* 0x0000081601007387 */ /* 0x0003e20000100800 */
[----:B------:R-:W-:Y:S01]  /*2020*/  IADD3.X R23, PT, PT, R5, UR14, RZ, P5, !PT ;  /* 0x0000000e05177c10 */ /* 0x000fe2000affe4ff */
[----:B0-----:R-:W-:Y:S02]  /*2030*/  @P3 IMAD.MOV.U32 R18, RZ, RZ, R24 ;  /* 0x000000ffff123224 */ /* 0x001fe400078e0018 */
[----:B------:R-:W-:Y:S01]  /*2040*/  @P3 IMAD.MOV.U32 R19, RZ, RZ, R25 ;  /* 0x000000ffff133224 */ /* 0x000fe200078e0019 */
[----:B-1----:R-:W-:Y:S01]  /*2050*/  IADD3 R22, P5, PT, R6, UR4, RZ ;  /* 0x0000000406167c10 */ /* 0x002fe2000ffbe0ff */
[----:B------:R-:W-:-:S03]  /*2060*/  VIADD R20, R237, 0xfffffffd ;  /* 0xfffffffded147836 */ /* 0x000fc60000000000 */
[----:B------:R0:W2:Y:S04]  /*2070*/  @P3 LDG.E.U8 R145, desc[UR22][R18.64] ;  /* 0x0000001612913981 */ /* 0x0000a8000c1e1100 */
[----:B------:R1:W-:Y:S01]  /*2080*/  STL [R1+0xf4], R24 ;  /* 0x0000f41801007387 */ /* 0x0003e20000100800 */
[----:B------:R-:W-:Y:S02]  /*2090*/  ISETP.GE.U32.AND P6, PT, R20, 0x7fffffde, PT ;  /* 0x7fffffde1400780c */ /* 0x000fe40003fc6070 */
[----:B0-----:R-:W-:Y:S02]  /*20a0*/  IADD3.X R18, PT, PT, R7, UR14, RZ, P5, !PT ;  /* 0x0000000e07127c10 */ /* 0x001fe4000affe4ff */
[----:B------:R-:W-:Y:S01]  /*20b0*/  IADD3 R19, P5, PT, R8, UR4, RZ ;  /* 0x0000000408137c10 */ /* 0x000fe2000ffbe0ff */
[----:B------:R0:W-:Y:S01]  /*20c0*/  STL [R1+0xfc], R21 ;  /* 0x0000fc1501007387 */ /* 0x0001e20000100800 */
[----:B------:R-:W-:Y:S01]  /*20d0*/  @P3 IMAD.MOV.U32 R20, RZ, RZ, R21 ;  /* 0x000000ffff143224 */ /* 0x000fe200078e0015 */
[----:B------:R-:W-:-:S02]  /*20e0*/  PRMT R144, RZ, 0x7610, R144 ;  /* 0x00007610ff907816 */ /* 0x000fc40000000090 */
[----:B------:R-:W-:Y:S01]  /*20f0*/  STL [R1+0xf0], R25 ;  /* 0x0000f01901007387 */ /* 0x000fe20000100800 */
[----:B-1----:R-:W-:Y:S01]  /*2100*/  IADD3.X R24, PT, PT, R9, UR14, RZ, P5, !PT ;  /* 0x0000000e09187c10 */ /* 0x002fe2000affe4ff */
[----:B------:R-:W-:Y:S02]  /*2110*/  USHF.R.S32.HI UR5, URZ, 0x1f, UR6 ;  /* 0x0000001fff057899 */ /* 0x000fe40008011406 */
[----:B------:R1:W-:Y:S01]  /*2120*/  STL [R1+0xf8], R23 ;  /* 0x0000f81701007387 */ /* 0x0003e20000100800 */
[----:B0-----:R-:W-:-:S03]  /*2130*/  @P3 IMAD.MOV.U32 R21, RZ, RZ, R23 ;  /* 0x000000ffff153224 */ /* 0x001fc600078e0017 */
[----:B------:R-:W-:Y:S04]  /*2140*/  STL [R1+0x108], R22 ;  /* 0x0001081601007387 */ /* 0x000fe80000100800 */
[----:B------:R0:W-:Y:S01]  /*2150*/  STL [R1+0x104], R18 ;  /* 0x0001041201007387 */ /* 0x0001e20000100800 */
[----:B-1----:R-:W-:-:S03]  /*2160*/  @P3 IMAD.MOV.U32 R23, RZ, RZ, R18 ;  /* 0x000000ffff173224 */ /* 0x002fc600078e0012 */
[----:B------:R-:W-:Y:S01]  /*2170*/  STL [R1+0x110], R19 ;  /* 0x0001101301007387 */ /* 0x000fe20000100800 */
[----:B------:R-:W-:Y:S01]  /*2180*/  @P3 IMAD.MOV.U32 R25, RZ, RZ, R24 ;  /* 0x000000ffff193224 */ /* 0x000fe200078e0018 */
[----:B------:R-:W-:Y:S02]  /*2190*/  PRMT R143, RZ, 0x7610, R143 ;  /* 0x00007610ff8f7816 */ /* 0x000fe4000000008f */
[----:B------:R1:W-:Y:S01]  /*21a0*/  STL [R1+0x10c], R24 ;  /* 0x00010c1801007387 */ /* 0x0003e20000100800 */
[----:B0-----:R-:W-:-:S03]  /*21b0*/  IADD3 R18, P5, PT, R2, UR6, RZ ;  /* 0x0000000602127c10 */ /* 0x001fc6000ffbe0ff */
[----:B------:R0:W2:Y:S01]  /*21c0*/  @P3 LDG.E.U8 R144, desc[UR22][R20.64] ;  /* 0x0000001614903981 */ /* 0x0000a2000c1e1100 */
[----:B------:R-:W-:-:S03]  /*21d0*/  PRMT R146, RZ, 0x7610, R146 ;  /* 0x00007610ff927816 */ /* 0x000fc60000000092 */
[----:B------:R0:W2:Y:S01]  /*21e0*/  @P3 LDG.E.U8 R143, desc[UR22][R22.64] ;  /* 0x00000016168f3981 */ /* 0x0000a2000c1e1100 */
[----:B-1----:R-:W-:Y:S01]  /*21f0*/  @P3 IMAD.MOV.U32 R24, RZ, RZ, R19 ;  /* 0x000000ffff183224 */ /* 0x002fe200078e0013 */
[----:B------:R-:W-:Y:S02]  /*2200*/  IADD3.X R19, PT, PT, R3, UR5, RZ, P5, !PT ;  /* 0x0000000503137c10 */ /* 0x000fe4000affe4ff */
[----:B0-----:R-:W-:Y:S02]  /*2210*/  IADD3 R20, P5, PT, R4, UR6, RZ ;  /* 0x0000000604147c10 */ /* 0x001fe4000ffbe0ff */
[----:B------:R0:W2:Y:S02]  /*2220*/  @P3 LDG.E.U8 R146, desc[UR22][R24.64] ;  /* 0x0000001618923981 */ /* 0x0000a4000c1e1100 */
[----:B------:R-:W-:Y:S02]  /*2230*/  IADD3.X R21, PT, PT, R5, UR5, RZ, P5, !PT ;  /* 0x0000000505157c10 */ /* 0x000fe4000affe4ff */
[----:B------:R-:W-:Y:S01]  /*2240*/  IADD3 R22, P5, PT, R6, UR6, RZ ;  /* 0x0000000606167c10 */ /* 0x000fe2000ffbe0ff */
[----:B------:R-:W-:-:S03]  /*2250*/  VIADD R26, R237, 0xfffffff5 ;  /* 0xfffffff5ed1a7836 */ /* 0x000fc60000000000 */
[----:B------:R-:W-:Y:S02]  /*2260*/  IADD3.X R23, PT, PT, R7, UR5, RZ, P5, !PT ;  /* 0x0000000507177c10 */ /* 0x000fe4000affe4ff */
[----:B0-----:R-:W-:Y:S01]  /*2270*/  IADD3 R24, P5, PT, R8, UR6, RZ ;  /* 0x0000000608187c10 */ /* 0x001fe2000ffbe0ff */
[----:B------:R-:W-:Y:S01]  /*2280*/  UIMAD UR4, UR6, 0x9, URZ ;  /* 0x00000009060478a4 */ /* 0x000fe2000f8e02ff */
[----:B------:R-:W-:Y:S02]  /*2290*/  PRMT R153, RZ, 0x7610, R153 ;  /* 0x00007610ff997816 */ /* 0x000fe40000000099 */
[----:B------:R-:W-:Y:S02]  /*22a0*/  PRMT R148, RZ, 0x7610, R148 ;  /* 0x00007610ff947816 */ /* 0x000fe40000000094 */
[----:B------:R-:W-:Y:S02]  /*22b0*/  PRMT R147, RZ, 0x7610, R147 ;  /* 0x00007610ff937816 */ /* 0x000fe40000000093 */
[----:B------:R-:W-:Y:S01]  /*22c0*/  PRMT R167, RZ, 0x7610, R167 ;  /* 0x00007610ffa77816 */ /* 0x000fe200000000a7 */
[----:B------:R-:W2:Y:S01]  /*22d0*/  @!P1 LDG.E.U8 R153, desc[UR22][R18.64] ;  /* 0x0000001612999981 */ /* 0x000ea2000c1e1100 */
[----:B------:R-:W-:Y:S01]  /*22e0*/  IADD3.X R25, PT, PT, R9, UR5, RZ, P5, !PT ;  /* 0x0000000509197c10 */ /* 0x000fe2000affe4ff */
[----:B------:R-:W-:Y:S01]  /*22f0*/  USHF.R.S32.HI UR5, URZ, 0x1f, UR4 ;  /* 0x0000001fff057899 */ /* 0x000fe20008011404 */
[----:B------:R-:W-:Y:S01]  /*2300*/  ISETP.GE.U32.AND P3, PT, R26, 0x7fffffd6, PT ;  /* 0x7fffffd61a00780c */ /* 0x000fe20003f66070 */
[----:B------:R-:W2:Y:S01]  /*2310*/  @!P1 LDG.E.U8 R148, desc[UR22][R20.64] ;  /* 0x0000001614949981 */ /* 0x000ea2000c1e1100 */
[----:B------:R-:W-:-:S02]  /*2320*/  IADD3 R26, P5, PT, R2, UR4, RZ ;  /* 0x00000004021a7c10 */ /* 0x000fc4000ffbe0ff */
[----:B------:R-:W-:Y:S01]  /*2330*/  SHF.R.U32.HI R29, RZ, 0xe, R114 ;  /* 0x0000000eff1d7819 */ /* 0x000fe20000011672 */
[----:B------:R-:W2:Y:S01]  /*2340*/  @!P1 LDG.E.U8 R147, desc[UR22][R22.64] ;  /* 0x0000001616939981 */ /* 0x000ea2000c1e1100 */
[----:B------:R-:W-:-:S03]  /*2350*/  IADD3.X R28, PT, PT, R3, UR5, RZ, P5, !PT ;  /* 0x00000005031c7c10 */ /* 0x000fc6000affe4ff */
[----:B------:R-:W2:Y:S01]  /*2360*/  @!P1 LDG.E.U8 R167, desc[UR22][R24.64] ;  /* 0x0000001618a79981 */ /* 0x000ea2000c1e1100 */
[----:B------:R-:W-:Y:S02]  /*2370*/  IADD3 R27, P1, PT, R4, UR4, RZ ;  /* 0x00000004041b7c10 */ /* 0x000fe4000ff3e0ff */
[----:B------:R-:W-:Y:S02]  /*2380*/  LOP3.LUT P5, RZ, R29, 0x1, RZ, 0xc0, !PT ;  /* 0x000000011dff7812 */ /* 0x000fe400078ac0ff */
[----:B------:R-:W-:Y:S02]  /*2390*/  IADD3.X R29, PT, PT, R5, UR5, RZ, P1, !PT ;  /* 0x00000005051d7c10 */ /* 0x000fe40008ffe4ff */
[----:B------:R-:W-:Y:S01]  /*23a0*/  IADD3 R30, P1, PT, R6, UR4, RZ ;  /* 0x00000004061e7c10 */ /* 0x000fe2000ff3e0ff */
[----:B------:R-:W-:Y:S01]  /*23b0*/  @!P2 IMAD.MOV.U32 R34, RZ, RZ, R26 ;  /* 0x000000ffff22a224 */ /* 0x000fe200078e001a */
[----:B------:R-:W-:Y:S01]  /*23c0*/  PRMT R155, RZ, 0x7610, R155 ;  /* 0x00007610ff9b7816 */ /* 0x000fe2000000009b */
[----:B------:R-:W-:Y:S01]  /*23d0*/  @!P2 IMAD.MOV.U32 R35, RZ, RZ, R28 ;  /* 0x000000ffff23a224 */ /* 0x000fe200078e001c */
[----:B------:R-:W-:-:S02]  /*23e0*/  IADD3.X R31, PT, PT, R7, UR5, RZ, P1, !PT ;  /* 0x00000005071f7c10 */ /* 0x000fc40008ffe4ff */
[----:B------:R-:W-:Y:S01]  /*23f0*/  IADD3 R32, P1, PT, R8, UR4, RZ ;  /* 0x0000000408207c10 */ /* 0x000fe2000ff3e0ff */
[----:B------:R-:W-:Y:S01]  /*2400*/  UIMAD UR4, UR6, 0x11, URZ ;  /* 0x00000011060478a4 */ /* 0x000fe2000f8e02ff */
[----:B------:R-:W-:Y:S01]  /*2410*/  PRMT R154, RZ, 0x7610, R154 ;  /* 0x00007610ff9a7816 */ /* 0x000fe2000000009a */
[----:B------:R0:W2:Y:S01]  /*2420*/  @!P2 LDG.E.U8 R155, desc[UR22][R34.64] ;  /* 0x00000016229ba981 */ /* 0x0000a2000c1e1100 */
[----:B------:R-:W-:Y:S01]  /*2430*/  PRMT R179, RZ, 0x7610, R179 ;  /* 0x00007610ffb37816 */ /* 0x000fe200000000b3 */
[----:B------:R-:W-:Y:S01]  /*2440*/  USHF.R.S32.HI UR14, URZ, 0x1f, UR4 ;  /* 0x0000001fff0e7899 */ /* 0x000fe20008011404 */
[----:B------:R-:W-:Y:S02]  /*2450*/  PRMT R178, RZ, 0x7610, R178 ;  /* 0x00007610ffb27816 */ /* 0x000fe400000000b2 */
[----:B------:R-:W-:Y:S02]  /*2460*/  IADD3.X R33, PT, PT, R9, UR5, RZ, P1, !PT ;  /* 0x0000000509217c10 */ /* 0x000fe40008ffe4ff */
[----:B------:R-:W-:Y:S01]  /*2470*/  IADD3 R36, P1, PT, R2, UR4, RZ ;  /* 0x0000000402247c10 */ /* 0x000fe2000ff3e0ff */
[----:B------:R-:W2:Y:S01]  /*2480*/  @!P2 LDG.E.U8 R179, desc[UR22][R30.64] ;  /* 0x000000161eb3a981 */ /* 0x000ea2000c1e1100 */
[----:B0-----:R-:W-:-:S02]  /*2490*/  @!P2 IMAD.MOV.U32 R34, RZ, RZ, R27 ;  /* 0x000000ffff22a224 */ /* 0x001fc400078e001b */
[----:B------:R-:W-:Y:S01]  /*24a0*/  @!P2 IMAD.MOV.U32 R35, RZ, RZ, R29 ;  /* 0x000000ffff23a224 */ /* 0x000fe200078e001d */
[----:B------:R-:W-:Y:S01]  /*24b0*/  IADD3.X R39, PT, PT, R3, UR14, RZ, P1, !PT ;  /* 0x0000000e03277c10 */ /* 0x000fe20008ffe4ff */
[----:B------:R-:W2:Y:S04]  /*24c0*/  @!P2 LDG.E.U8 R178, desc[UR22][R32.64] ;  /* 0x0000001620b2a981 */ /* 0x000ea8000c1e1100 */
[----:B------:R0:W2:Y:S01]  /*24d0*/  @!P2 LDG.E.U8 R154, desc[UR22][R34.64] ;  /* 0x00000016229aa981 */ /* 0x0000a2000c1e1100 */
[----:B------:R-:W-:Y:S02]  /*24e0*/  IADD3 R37, P2, PT, R4, UR4, RZ ;  /* 0x0000000404257c10 */ /* 0x000fe4000ff5e0ff */
[----:B------:R-:W-:Y:S02]  /*24f0*/  PRMT R177, RZ, 0x7610, R177 ;  /* 0x00007610ffb17816 */ /* 0x000fe400000000b1 */
[----:B0-----:R-:W-:Y:S01]  /*2500*/  SHF.R.U32.HI R34, RZ, 0x6, R114 ;  /* 0x00000006ff227819 */ /* 0x001fe20000011672 */
[----:B------:R-:W-:Y:S01]  /*2510*/  @P5 IMAD.MOV.U32 R35, RZ, RZ, R39 ;  /* 0x000000ffff235224 */ /* 0x000fe200078e0027 */
[----:B------:R-:W-:-:S02]  /*2520*/  IADD3.X R38, PT, PT, R5, UR14, RZ, P2, !PT ;  /* 0x0000000e05267c10 */ /* 0x000fc400097fe4ff */
[----:B------:R-:W-:Y:S01]  /*2530*/  LOP3.LUT P1, RZ, R34, 0x1, RZ, 0xc0, !PT ;  /* 0x0000000122ff7812 */ /* 0x000fe2000782c0ff */
[----:B------:R-:W-:Y:S01]  /*2540*/  @P5 IMAD.MOV.U32 R34, RZ, RZ, R36 ;  /* 0x000000ffff225224 */ /* 0x000fe200078e0024 */
[----:B------:R0:W-:Y:S01]  /*2550*/  STL [R1+0x14], R36 ;  /* 0x0000142401007387 */ /* 0x0001e20000100800 */
[----:B------:R-:W-:-:S03]  /*2560*/  PRMT R217, RZ, 0x7610, R217 ;  /* 0x00007610ffd97816 */ /* 0x000fc600000000d9 */
[----:B------:R-:W-:Y:S04]  /*2570*/  STL [R1+0x1c], R37 ;  /* 0x00001c2501007387 */ /* 0x000fe80000100800 */
[----:B------:R-:W-:Y:S01]  /*2580*/  STL [R1+0x10], R39 ;  /* 0x0000102701007387 */ /* 0x000fe20000100800 */
[----:B0-----:R-:W-:-:S03]  /*2590*/  IADD3 R36, P2, PT, R6, UR4, RZ ;  /* 0x0000000406247c10 */ /* 0x001fc6000ff5e0ff */
[----:B------:R0:W2:Y:S04]  /*25a0*/  @P5 LDG.E.U8 R177, desc[UR22][R34.64] ;  /* 0x0000001622b15981 */ /* 0x0000a8000c1e1100 */
[----:B------:R1:W-:Y:S01]  /*25b0*/  STL [R1+0x18], R38 ;  /* 0x0000182601007387 */ /* 0x0003e20000100800 */
[----:B------:R-:W-:Y:S01]  /*25c0*/  PRMT R216, RZ, 0x7610, R216 ;  /* 0x00007610ffd87816 */ /* 0x000fe200000000d8 */
[----:B0-----:R-:W-:Y:S02]  /*25d0*/  @P5 IMAD.MOV.U32 R34, RZ, RZ, R37 ;  /* 0x000000ffff225224 */ /* 0x001fe400078e0025 */
[----:B------:R-:W-:Y:S01]  /*25e0*/  @P5 IMAD.MOV.U32 R35, RZ, RZ, R38 ;  /* 0x000000ffff235224 */ /* 0x000fe200078e0026 */
[----:B-1----:R-:W-:Y:S02]  /*25f0*/  IADD3.X R38, PT, PT, R7, UR14, RZ, P2, !PT ;  /* 0x0000000e07267c10 */ /* 0x002fe400097fe4ff */
[----:B------:R-:W-:-:S02]  /*2600*/  IADD3 R37, P2, PT, R8, UR4, RZ ;  /* 0x0000000408257c10 */ /* 0x000fc4000ff5e0ff */
[----:B------:R0:W2:Y:S01]  /*2610*/  @P5 LDG.E.U8 R217, desc[UR22][R34.64] ;  /* 0x0000001622d95981 */ /* 0x0000a2000c1e1100 */
[----:B------:R-:W-:Y:S01]  /*2620*/  UIMAD UR5, UR6, 0x19, URZ ;  /* 0x00000019060578a4 */ /* 0x000fe2000f8e02ff */
[----:B------:R-:W-:Y:S02]  /*2630*/  IADD3.X R39, PT, PT, R9, UR14, RZ, P2, !PT ;  /* 0x0000000e09277c10 */ /* 0x000fe400097fe4ff */
[----:B------:R-:W-:Y:S01]  /*2640*/  STL [R1+0x24], R36 ;  /* 0x0000242401007387 */ /* 0x000fe20000100800 */
[----:B------:R-:W-:Y:S01]  /*2650*/  USHF.R.S32.HI UR15, URZ, 0x1f, UR5 ;  /* 0x0000001fff0f7899 */ /* 0x000fe20008011405 */
[----:B0-----:R-:W-:Y:S02]  /*2660*/  @P5 IMAD.MOV.U32 R34, RZ, RZ, R36 ;  /* 0x000000ffff225224 */ /* 0x001fe400078e0024 */
[----:B------:R-:W-:Y:S01]  /*2670*/  @P5 IMAD.MOV.U32 R35, RZ, RZ, R38 ;  /* 0x000000ffff235224 */ /* 0x000fe200078e0026 */
[----:B------:R-:W-:Y:S01]  /*2680*/  PRMT R209, RZ, 0x7610, R209 ;  /* 0x00007610ffd17816 */ /* 0x000fe200000000d1 */
[----:B------:R0:W-:Y:S04]  /*2690*/  STL [R1+0x20], R38 ;  /* 0x0000202601007387 */ /* 0x0001e80000100800 */
[----:B------:R1:W2:Y:S01]  /*26a0*/  @P5 LDG.E.U8 R216, desc[UR22][R34.64] ;  /* 0x0000001622d85981 */ /* 0x0002a2000c1e1100 */
[----:B0-----:R-:W-:Y:S01]  /*26b0*/  IADD3 R38, P2, PT, R2, UR5, RZ ;  /* 0x0000000502267c10 */ /* 0x001fe2000ff5e0ff */
[----:B-1----:R-:W-:-:S02]  /*26c0*/  @P5 IMAD.MOV.U32 R34, RZ, RZ, R37 ;  /* 0x000000ffff225224 */ /* 0x002fc400078e0025 */
[----:B------:R-:W-:Y:S01]  /*26d0*/  @P5 IMAD.MOV.U32 R35, RZ, RZ, R39 ;  /* 0x000000ffff235224 */ /* 0x000fe200078e0027 */
[----:B------:R-:W-:Y:S01]  /*26e0*/  STL [R1+0x2c], R37 ;  /* 0x00002c2501007387 */ /* 0x000fe20000100800 */
[----:B------:R-:W-:-:S03]  /*26f0*/  IADD3.X R41, PT, PT, R3, UR15, RZ, P2, !PT ;  /* 0x0000000f03297c10 */ /* 0x000fc600097fe4ff */
[----:B------:R0:W-:Y:S01]  /*2700*/  STL [R1+0x28], R39 ;  /* 0x0000282701007387 */ /* 0x0001e20000100800 */
[----:B------:R-:W-:-:S03]  /*2710*/  PRMT R220, RZ, 0x7610, R220 ;  /* 0x00007610ffdc7816 */ /* 0x000fc600000000dc */
[----:B------:R1:W2:Y:S01]  /*2720*/  @P5 LDG.E.U8 R209, desc[UR22][R34.64] ;  /* 0x0000001622d15981 */ /* 0x0002a2000c1e1100 */
[----:B0-----:R-:W-:Y:S01]  /*2730*/  IADD3 R39, P5, PT, R4, UR5, RZ ;  /* 0x0000000504277c10 */ /* 0x001fe2000ffbe0ff */
[----:B-1----:R-:W-:-:S03]  /*2740*/  @P1 IMAD.MOV.U32 R34, RZ, RZ, R38 ;  /* 0x000000ffff221224 */ /* 0x002fc600078e0026 */
[----:B------:R-:W-:Y:S01]  /*2750*/  IADD3.X R40, PT, PT, R5, UR15, RZ, P5, !PT ;  /* 0x0000000f05287c10 */ /* 0x000fe2000affe4ff */
[----:B------:R-:W-:Y:S01]  /*2760*/  @P1 IMAD.MOV.U32 R35, RZ, RZ, R41 ;  /* 0x000000ffff231224 */ /* 0x000fe200078e0029 */
[----:B------:R-:W-:Y:S01]  /*2770*/  IADD3 R37, P5, PT, R6, UR5, RZ ;  /* 0x0000000506257c10 */ /* 0x000fe2000ffbe0ff */
[----:B------:R-:W-:Y:S01]  /*2780*/  VIADD R36, R237, 0xfffffffc ;  /* 0xfffffffced247836 */ /* 0x000fe20000000000 */
[----:B------:R-:W-:Y:S01]  /*2790*/  PRMT R219, RZ, 0x7610, R219 ;  /* 0x00007610ffdb7816 */ /* 0x000fe200000000db */
[----:B------:R0:W-:Y:S04]  /*27a0*/  STL [R1+0x118], R38 ;  /* 0x0001182601007387 */ /* 0x0001e80000100800 */
[----:B------:R1:W2:Y:S01]  /*27b0*/  @P1 LDG.E.U8 R220, desc[UR22][R34.64] ;  /* 0x0000001622dc1981 */ /* 0x0002a2000c1e1100 */
[----:B------:R-:W-:-:S02]  /*27c0*/  ISETP.GE.U32.AND P2, PT, R36, 0x7fffffdd, PT ;  /* 0x7fffffdd2400780c */ /* 0x000fc40003f46070 */
[----:B0-----:R-:W-:Y:S01]  /*27d0*/  IADD3.X R38, PT, PT, R7, UR15, RZ, P5, !PT ;  /* 0x0000000f07267c10 */ /* 0x001fe2000affe4ff */
[----:B-1----:R-:W-:Y:S02]  /*27e0*/  @P1 IMAD.MOV.U32 R34, RZ, RZ, R39 ;  /* 0x000000ffff221224 */ /* 0x002fe400078e0027 */
[----:B------:R-:W-:Y:S01]  /*27f0*/  @P1 IMAD.MOV.U32 R35, RZ, RZ, R40 ;  /* 0x000000ffff231224 */ /* 0x000fe200078e0028 */
[----:B------:R-:W-:Y:S01]  /*2800*/  PRMT R211, RZ, 0x7610, R211 ;  /* 0x00007610ffd37816 */ /* 0x000fe200000000d3 */
[----:B------:R-:W-:Y:S01]  /*2810*/  STL [R1+0x114], R41 ;  /* 0x0001142901007387 */ /* 0x000fe20000100800 */
[----:B------:R-:W-:Y:S01]  /*2820*/  IADD3 R36, P5, PT, R8, UR5, RZ ;  /* 0x0000000508247c10 */ /* 0x000fe2000ffbe0ff */
[----:B------:R-:W-:Y:S02]  /*2830*/  USHF.L.U32 UR4, UR6, 0x1, URZ ;  /* 0x0000000106047899 */ /* 0x000fe400080006ff */
[----:B------:R0:W2:Y:S01]  /*2840*/  @P1 LDG.E.U8 R219, desc[UR22][R34.64] ;  /* 0x0000001622db1981 */ /* 0x0000a2000c1e1100 */
[----:B------:R-:W-:-:S03]  /*2850*/  PRMT R215, RZ, 0x7610, R215 ;  /* 0x00007610ffd77816 */ /* 0x000fc600000000d7 */
[----:B------:R-:W-:Y:S01]  /*2860*/  STL [R1+0x120], R39 ;  /* 0x0001202701007387 */ /* 0x000fe20000100800 */
[----:B------:R-:W-:-:S03]  /*2870*/  USHF.R.S32.HI UR5, URZ, 0x1f, UR4 ;  /* 0x0000001fff057899 */ /* 0x000fc60008011404 */
[----:B------:R-:W-:Y:S01]  /*2880*/  STL [R1+0x11c], R40 ;  /* 0x00011c2801007387 */ /* 0x000fe20000100800 */
[----:B0-----:R-:W-:Y:S02]  /*2890*/  @P1 IMAD.MOV.U32 R34, RZ, RZ, R37 ;  /* 0x000000ffff221224 */ /* 0x001fe400078e0025 */
[----:B------:R-:W-:Y:S01]  /*28a0*/  @P1 IMAD.MOV.U32 R35, RZ, RZ, R38 ;  /* 0x000000ffff231224 */ /* 0x000fe200078e0026 */
[----:B------:R0:W-:Y:S04]  /*28b0*/  STL [R1+0x128], R37 ;  /* 0x0001282501007387 */ /* 0x0001e80000100800 */
[----:B------:R1:W2:Y:S01]  /*28c0*/  @P1 LDG.E.U8 R211, desc[UR22][R34.64] ;  /* 0x0000001622d31981 */ /* 0x0002a2000c1e1100 */
[----:B0-----:R-:W-:-:S03]  /*28d0*/  IADD3.X R37, PT, PT, R9, UR15, RZ, P5, !PT ;  /* 0x0000000f09257c10 */ /* 0x001fc6000affe4ff */
[----:B------:R-:W-:Y:S01]  /*28e0*/  STL [R1+0x124], R38 ;  /* 0x0001242601007387 */ /* 0x000fe20000100800 */
[----:B-1----:R-:W-:-:S03]  /*28f0*/  IADD3 R34, P5, PT, R2, UR4, RZ ;  /* 0x0000000402227c10 */ /* 0x002fc6000ffbe0ff */
[----:B------:R0:W-:Y:S04]  /*2900*/  STL [R1+0x130], R36 ;  /* 0x0001302401007387 */ /* 0x0001e80000100800 */
[----:B------:R0:W2:Y:S01]  /*2910*/  @P1 LDG.E.U8 R215, desc[UR22][R36.64] ;  /* 0x0000001624d71981 */ /* 0x0000a2000c1e1100 */
[----:B------:R-:W-:Y:S01]  /*2920*/  IADD3 R35, P1, PT, R4, UR4, RZ ;  /* 0x0000000404237c10 */ /* 0x000fe2000ff3e0ff */
[----:B------:R-:W-:Y:S01]  /*2930*/  @!P6 IMAD.MOV.U32 R40, RZ, RZ, R34 ;  /* 0x000000ffff28e224 */ /* 0x000fe200078e0022 */
[----:B------:R-:W-:Y:S01]  /*2940*/  PRMT R214, RZ, 0x7610, R214 ;  /* 0x00007610ffd67816 */ /* 0x000fe200000000d6 */
[----:B------:R1:W-:Y:S01]  /*2950*/  STL [R1+0x12c], R37 ;  /* 0x00012c2501007387 */ /* 0x0003e20000100800 */
[----:B0-----:R-:W-:Y:S01]  /*2960*/  IADD3.X R36, PT, PT, R3, UR5, RZ, P5, !PT ;  /* 0x0000000503247c10 */ /* 0x001fe2000affe4ff */
[----:B------:R-:W-:Y:S01]  /*2970*/  VIADD R38, R237, 0xfffffff4 ;  /* 0xfffffff4ed267836 */ /* 0x000fe20000000000 */
[----:B-1----:R-:W-:-:S03]  /*2980*/  IADD3.X R37, PT, PT, R5, UR5, RZ, P1, !PT ;  /* 0x0000000505257c10 */ /* 0x002fc60008ffe4ff */
[----:B------:R-:W-:Y:S01]  /*2990*/  @!P6 IMAD.MOV.U32 R41, RZ, RZ, R36 ;  /* 0x000000ffff29e224 */ /* 0x000fe200078e0024 */
[----:B------:R-:W-:Y:S02]  /*29a0*/  PRMT R213, RZ, 0x7610, R213 ;  /* 0x00007610ffd57816 */ /* 0x000fe400000000d5 */
[----:B------:R-:W-:Y:S02]  /*29b0*/  ISETP.GE.U32.AND P5, PT, R38, 0x7fffffd5, PT ;  /* 0x7fffffd52600780c */ /* 0x000fe40003fa6070 */
[----:B------:R0:W2:Y:S01]  /*29c0*/  @!P6 LDG.E.U8 R214, desc[UR22][R40.64] ;  /* 0x0000001628d6e981 */ /* 0x0000a2000c1e1100 */
[----:B------:R-:W-:-:S04]  /*29d0*/  IADD3 R38, P1, PT, R6, UR4, RZ ;  /* 0x0000000406267c10 */ /* 0x000fc8000ff3e0ff */
[----:B------:R-:W-:Y:S01]  /*29e0*/  IADD3.X R39, PT, PT, R7, UR5, RZ, P1, !PT ;  /* 0x0000000507277c10 */ /* 0x000fe20008ffe4ff */
[----:B0-----:R-:W-:Y:S02]  /*29f0*/  @!P6 IMAD.MOV.U32 R40, RZ, RZ, R35 ;  /* 0x000000ffff28e224 */ /* 0x001fe400078e0023 */
[----:B------:R-:W-:-:S05]  /*2a00*/  @!P6 IMAD.MOV.U32 R41, RZ, RZ, R37 ;  /* 0x000000ffff29e224 */ /* 0x000fca00078e0025 */
[----:B------:R0:W2:Y:S01]  /*2a10*/  @!P6 LDG.E.U8 R213, desc[UR22][R40.64] ;  /* 0x0000001628d5e981 */ /* 0x0000a2000c1e1100 */
[----:B------:R-:W-:Y:S02]  /*2a20*/  PRMT R197, RZ, 0x7610, R197 ;  /* 0x00007610ffc57816 */ /* 0x000fe400000000c5 */
[----:B------:R-:W-:Y:S02]  /*2a30*/  PRMT R218, RZ, 0x7610, R218 ;  /* 0x00007610ffda7816 */ /* 0x000fe400000000da */
[----:B------:R-:W-:Y:S02]  /*2a40*/  SHF.R.U32.HI R45, RZ, 0xd, R114 ;  /* 0x0000000dff2d7819 */ /* 0x000fe40000011672 */
[----:B------:R-:W2:Y:S01]  /*2a50*/  @!P6 LDG.E.U8 R197, desc[UR22][R38.64] ;  /* 0x0000001626c5e981 */ /* 0x000ea2000c1e1100 */
[----:B0-----:R-:W-:Y:S01]  /*2a60*/  IADD3 R40, P1, PT, R8, UR4, RZ ;  /* 0x0000000408287c10 */ /* 0x001fe2000ff3e0ff */
[----:B------:R-:W-:-:S03]  /*2a70*/  UIMAD UR4, UR6, 0xa, URZ ;  /* 0x0000000a060478a4 */ /* 0x000fc6000f8e02ff */
[----:B------:R-:W-:Y:S01]  /*2a80*/  IADD3.X R41, PT, PT, R9, UR5, RZ, P1, !PT ;  /* 0x0000000509297c10 */ /* 0x000fe20008ffe4ff */
[----:B------:R-:W-:Y:S02]  /*2a90*/  USHF.R.S32.HI UR14, URZ, 0x1f, UR4 ;  /* 0x0000001fff0e7899 */ /* 0x000fe40008011404 */
[----:B------:R-:W-:Y:S02]  /*2aa0*/  IADD3 R42, P1, PT, R2, UR4, RZ ;  /* 0x00000004022a7c10 */ /* 0x000fe4000ff3e0ff */
[----:B------:R-:W2:Y:S01]  /*2ab0*/  @!P6 LDG.E.U8 R218, desc[UR22][R40.64] ;  /* 0x0000001628dae981 */ /* 0x000ea2000c1e1100 */
[----:B------:R-:W-:Y:S02]  /*2ac0*/  IADD3 R43, P6, PT, R4, UR4, RZ ;  /* 0x00000004042b7c10 */ /* 0x000fe4000ffde0ff */
[----:B------:R-:W-:Y:S01]  /*2ad0*/  IADD3.X R44, PT, PT, R3, UR14, RZ, P1, !PT ;  /* 0x0000000e032c7c10 */ /* 0x000fe20008ffe4ff */
[----:B------:R-:W-:Y:S01]  /*2ae0*/  @!P3 IMAD.MOV.U32 R46, RZ, RZ, R42 ;  /* 0x000000ffff2eb224 */ /* 0x000fe200078e002a */
[----:B------:R-:W-:-:S02]  /*2af0*/  PRMT R203, RZ, 0x7610, R203 ;  /* 0x00007610ffcb7816 */ /* 0x000fc400000000cb */
[----:B------:R-:W-:Y:S01]  /*2b00*/  LOP3.LUT P1, RZ, R45, 0x1, RZ, 0xc0, !PT ;  /* 0x000000012dff7812 */ /* 0x000fe2000782c0ff */
[----:B------:R-:W-:Y:S01]  /*2b10*/  @!P3 IMAD.MOV.U32 R47, RZ, RZ, R44 ;  /* 0x000000ffff2fb224 */ /* 0x000fe200078e002c */
[----:B------:R-:W-:Y:S01]  /*2b20*/  IADD3.X R45, PT, PT, R5, UR14, RZ, P6, !PT ;  /* 0x0000000e052d7c10 */ /* 0x000fe2000b7fe4ff */
[----:B------:R-:W-:Y:S01]  /*2b30*/  @!P3 IMAD.MOV.U32 R48, RZ, RZ, R43 ;  /* 0x000000ffff30b224 */ /* 0x000fe200078e002b */
[----:B------:R-:W-:Y:S02]  /*2b40*/  PRMT R202, RZ, 0x7610, R202 ;  /* 0x00007610ffca7816 */ /* 0x000fe400000000ca */
[----:B------:R0:W2:Y:S01]  /*2b50*/  @!P3 LDG.E.U8 R203, desc[UR22][R46.64] ;  /* 0x000000162ecbb981 */ /* 0x0000a2000c1e1100 */
[----:B------:R-:W-:Y:S01]  /*2b60*/  @!P3 IMAD.MOV.U32 R49, RZ, RZ, R45 ;  /* 0x000000ffff31b224 */ /* 0x000fe200078e002d */
[----:B------:R-:W-:-:S04]  /*2b70*/  UIMAD UR5, UR6, 0x12, URZ ;  /* 0x00000012060578a4 */ /* 0x000fc8000f8e02ff */
[----:B------:R1:W2:Y:S01]  /*2b80*/  @!P3 LDG.E.U8 R202, desc[UR22][R48.64] ;  /* 0x0000001630cab981 */ /* 0x0002a2000c1e1100 */
[----:B0-----:R-:W-:-:S04]  /*2b90*/  IADD3 R46, P6, PT, R6, UR4, RZ ;  /* 0x00000004062e7c10 */ /* 0x001fc8000ffde0ff */
[----:B------:R-:W-:Y:S02]  /*2ba0*/  IADD3.X R47, PT, PT, R7, UR14, RZ, P6, !PT ;  /* 0x0000000e072f7c10 */ /* 0x000fe4000b7fe4ff */
[----:B-1----:R-:W-:Y:S01]  /*2bb0*/  IADD3 R48, P6, PT, R8, UR4, RZ ;  /* 0x0000000408307c10 */ /* 0x002fe2000ffde0ff */
[----:B------:R-:W-:Y:S01]  /*2bc0*/  USHF.R.S32.HI UR15, URZ, 0x1f, UR5 ;  /* 0x0000001fff0f7899 */ /* 0x000fe20008011405 */
[----:B------:R-:W-:Y:S02]  /*2bd0*/  PRMT R207, RZ, 0x7610, R207 ;  /* 0x00007610ffcf7816 */ /* 0x000fe400000000cf */
[----:B------:R-:W-:Y:S02]  /*2be0*/  IADD3.X R49, PT, PT, R9, UR14, RZ, P6, !PT ;  /* 0x0000000e09317c10 */ /* 0x000fe4000b7fe4ff */
[----:B------:R-:W-:Y:S02]  /*2bf0*/  PRMT R206, RZ, 0x7610, R206 ;  /* 0x00007610ffce7816 */ /* 0x000fe400000000ce */
[----:B------:R-:W-:Y:S01]  /*2c00*/  IADD3 R51, P6, PT, R2, UR5, RZ ;  /* 0x0000000502337c10 */ /* 0x000fe2000ffde0ff */
[----:B------:R-:W2:Y:S01]  /*2c10*/  @!P3 LDG.E.U8 R207, desc[UR22][R46.64] ;  /* 0x000000162ecfb981 */ /* 0x000ea2000c1e1100 */
[----:B------:R-:W-:-:S02]  /*2c20*/  SHF.R.U32.HI R50, RZ, 0x5, R114 ;  /* 0x00000005ff327819 */ /* 0x000fc40000011672 */
[----:B------:R-:W-:Y:S01]  /*2c30*/  IADD3.X R54, PT, PT, R3, UR15, RZ, P6, !PT ;  /* 0x0000000f03367c10 */ /* 0x000fe2000b7fe4ff */
[----:B------:R-:W2:Y:S01]  /*2c40*/  @!P3 LDG.E.U8 R206, desc[UR22][R48.64] ;  /* 0x0000001630ceb981 */ /* 0x000ea2000c1e1100 */
[----:B------:R-:W-:Y:S02]  /*2c50*/  IADD3 R53, P6, PT, R4, UR5, RZ ;  /* 0x0000000504357c10 */ /* 0x000fe4000ffde0ff */
[----:B------:R-:W-:Y:S01]  /*2c60*/  LOP3.LUT P3, RZ, R50, 0x1, RZ, 0xc0, !PT ;  /* 0x0000000132ff7812 */ /* 0x000fe2000786c0ff */
[----:B------:R0:W-:Y:S01]  /*2c70*/  STL [R1+0x34], R51 ;  /* 0x0000343301007387 */ /* 0x0001e20000100800 */
[----:B------:R-:W-:Y:S01]  /*2c80*/  PRMT R191, RZ, 0x7610, R191 ;  /* 0x00007610ffbf7816 */ /* 0x000fe200000000bf */
[----:B------:R-:W-:Y:S01]  /*2c90*/  @P1 IMAD.MOV.U32 R50, RZ, RZ, R51 ;  /* 0x000000ffff321224 */ /* 0x000fe200078e0033 */
[----:B------:R-:W-:Y:S02]  /*2ca0*/  IADD3.X R55, PT, PT, R5, UR15, RZ, P6, !PT ;  /* 0x0000000f05377c10 */ /* 0x000fe4000b7fe4ff */
[----:B------:R-:W-:Y:S01]  /*2cb0*/  IADD3 R52, P6, PT, R6, UR5, RZ ;  /* 0x0000000506347c10 */ /* 0x000fe2000ffde0ff */
[----:B0-----:R-:W-:Y:S01]  /*2cc0*/  @P1 IMAD.MOV.U32 R51, RZ, RZ, R54 ;  /* 0x000000ffff331224 */ /* 0x001fe200078e0036 */
[----:B------:R-:W-:Y:S01]  /*2cd0*/  PRMT R212, RZ, 0x7610, R212 ;  /* 0x00007610ffd47816 */ /* 0x000fe200000000d4 */
[----:B------:R0:W-:Y:S04]  /*2ce0*/  STL [R1+0x30], R54 ;  /* 0x0000303601007387 */ /* 0x0001e80000100800 */
[----:B------:R1:W2:Y:S01]  /*2cf0*/  @P1 LDG.E.U8 R191, desc[UR22][R50.64] ;  /* 0x0000001632bf1981 */ /* 0x0002a2000c1e1100 */
[----:B------:R-:W-:-:S03]  /*2d00*/  PRMT R205, RZ, 0x7610, R205 ;  /* 0x00007610ffcd7816 */ /* 0x000fc600000000cd */
[----:B------:R3:W-:Y:S01]  /*2d10*/  STL [R1+0x3c], R53 ;  /* 0x00003c3501007387 */ /* 0x0007e20000100800 */
[----:B0-----:R-:W-:Y:S01]  /*2d20*/  IADD3.X R54, PT, PT, R7, UR15, RZ, P6, !PT ;  /* 0x0000000f07367c10 */ /* 0x001fe2000b7fe4ff */
[----:B-1----:R-:W-:Y:S02]  /*2d30*/  @P1 IMAD.MOV.U32 R50, RZ, RZ, R53 ;  /* 0x000000ffff321224 */ /* 0x002fe400078e0035 */
[----:B------:R-:W-:Y:S01]  /*2d40*/  @P1 IMAD.MOV.U32 R51, RZ, RZ, R55 ;  /* 0x000000ffff331224 */ /* 0x000fe200078e0037 */
[----:B------:R-:W-:Y:S01]  /*2d50*/  STL [R1+0x38], R55 ;  /* 0x0000383701007387 */ /* 0x000fe20000100800 */
[----:B---3--:R-:W-:Y:S01]  /*2d60*/  IADD3 R53, P6, PT, R8, UR5, RZ ;  /* 0x0000000508357c10 */ /* 0x008fe2000ffde0ff */
[----:B------:R-:W-:Y:S02]  /*2d70*/  UIMAD UR4, UR6, 0x1a, URZ ;  /* 0x0000001a060478a4 */ /* 0x000fe4000f8e02ff */
[----:B------:R-:W-:Y:S04]  /*2d80*/  STL [R1+0x44], R52 ;  /* 0x0000443401007387 */ /* 0x000fe80000100800 */
[----:B------:R0:W3:Y:S04]  /*2d90*/  @P1 LDG.E.U8 R212, desc[UR22][R50.64] ;  /* 0x0000001632d41981 */ /* 0x0000e8000c1e1100 */
[----:B------:R1:W-:Y:S01]  /*2da0*/  STL [R1+0x40], R54 ;  /* 0x0000403601007387 */ /* 0x0003e20000100800 */
[----:B------:R-:W-:Y:S01]  /*2db0*/  USHF.R.S32.HI UR5, URZ, 0x1f, UR4 ;  /* 0x0000001fff057899 */ /* 0x000fe20008011404 */
[----:B0-----:R-:W-:-:S02]  /*2dc0*/  @P1 IMAD.MOV.U32 R50, RZ, RZ, R52 ;  /* 0x000000ffff321224 */ /* 0x001fc400078e0034 */
[----:B------:R-:W-:Y:S01]  /*2dd0*/  @P1 IMAD.MOV.U32 R51, RZ, RZ, R54 ;  /* 0x000000ffff331224 */ /* 0x000fe200078e0036 */
[----:B-1----:R-:W-:Y:S02]  /*2de0*/  IADD3.X R54, PT, PT, R9, UR15, RZ, P6, !PT ;  /* 0x0000000f09367c10 */ /* 0x002fe4000b7fe4ff */
[----:B------:R-:W-:Y:S02]  /*2df0*/  PRMT R188, RZ, 0x7610, R188 ;  /* 0x00007610ffbc7816 */ /* 0x000fe400000000bc */
[----:B------:R0:W2:Y:S01]  /*2e00*/  @P1 LDG.E.U8 R205, desc[UR22][R50.64] ;  /* 0x0000001632cd1981 */ /* 0x0000a2000c1e1100 */
[----:B------:R-:W-:-:S03]  /*2e10*/  IADD3 R56, P6, PT, R2, UR4, RZ ;  /* 0x0000000402387c10 */ /* 0x000fc6000ffde0ff */
[----:B------:R1:W-:Y:S01]  /*2e20*/  STL [R1+0x4c], R53 ;  /* 0x00004c3501007387 */ /* 0x0003e20000100800 */
[----:B------:R-:W-:Y:S01]  /*2e30*/  IADD3.X R57, PT, PT, R3, UR5, RZ, P6, !PT ;  /* 0x0000000503397c10 */ /* 0x000fe2000b7fe4ff */
[----:B0-----:R-:W-:Y:S02]  /*2e40*/  @P1 IMAD.MOV.U32 R50, RZ, RZ, R53 ;  /* 0x000000ffff321224 */ /* 0x001fe400078e0035 */
[----:B------:R-:W-:Y:S01]  /*2e50*/  @P1 IMAD.MOV.U32 R51, RZ, RZ, R54 ;  /* 0x000000ffff331224 */ /* 0x000fe200078e0036 */
[----:B------:R-:W-:-:S04]  /*2e60*/  PRMT R199, RZ, 0x7610, R199 ;  /* 0x00007610ffc77816 */ /* 0x000fc800000000c7 */
[----:B------:R0:W2:Y:S01]  /*2e70*/  @P1 LDG.E.U8 R188, desc[UR22][R50.64] ;  /* 0x0000001632bc1981 */ /* 0x0000a2000c1e1100 */
[----:B-1----:R-:W-:-:S03]  /*2e80*/  IADD3 R53, P1, PT, R4, UR4, RZ ;  /* 0x0000000404357c10 */ /* 0x002fc6000ff3e0ff */
[----:B------:R1:W-:Y:S01]  /*2e90*/  STL [R1+0x48], R54 ;  /* 0x0000483601007387 */ /* 0x0003e20000100800 */
[----:B------:R-:W-:Y:S01]  /*2ea0*/  IADD3.X R55, PT, PT, R5, UR5, RZ, P1, !PT ;  /* 0x0000000505377c10 */ /* 0x000fe20008ffe4ff */
[----:B0-----:R-:W-:Y:S02]  /*2eb0*/  @P3 IMAD.MOV.U32 R50, RZ, RZ, R56 ;  /* 0x000000ffff323224 */ /* 0x001fe400078e0038 */
[----:B------:R-:W-:Y:S01]  /*2ec0*/  @P3 IMAD.MOV.U32 R51, RZ, RZ, R57 ;  /* 0x000000ffff333224 */ /* 0x000fe200078e0039 */
[----:B------:R-:W-:Y:S01]  /*2ed0*/  STL [R1+0x138], R56 ;  /* 0x0001383801007387 */ /* 0x000fe20000100800 */
[----:B-1----:R-:W-:Y:S01]  /*2ee0*/  IADD3 R54, P1, PT, R6, UR4, RZ ;  /* 0x0000000406367c10 */ /* 0x002fe2000ff3e0ff */
[----:B------:R-:W-:Y:S01]  /*2ef0*/  VIADD R52, R237, 0xfffffffb ;  /* 0xfffffffbed347836 */ /* 0x000fe20000000000 */
[----:B------:R-:W-:Y:S01]  /*2f00*/  PRMT R198, RZ, 0x7610, R198 ;  /* 0x00007610ffc67816 */ /* 0x000fe200000000c6 */
[----:B------:R-:W-:Y:S04]  /*2f10*/  STL [R1+0x140], R53 ;  /* 0x0001403501007387 */ /* 0x000fe80000100800 */
[----:B------:R-:W-:Y:S04]  /*2f20*/  STL [R1+0x134], R57 ;  /* 0x0001343901007387 */ /* 0x000fe80000100800 */
[----:B------:R0:W2:Y:S04]  /*2f30*/  @P3 LDG.E.U8 R199, desc[UR22][R50.64] ;  /* 0x0000001632c73981 */ /* 0x0000a8000c1e1100 */
[----:B------:R1:W-:Y:S01]  /*2f40*/  STL [R1+0x13c], R55 ;  /* 0x00013c3701007387 */ /* 0x0003e20000100800 */
[----:B------:R-:W-:Y:S01]  /*2f50*/  ISETP.GE.U32.AND P6, PT, R52, 0x7fffffdc, PT ;  /* 0x7fffffdc3400780c */ /* 0x000fe20003fc6070 */
[----:B0-----:R-:W-:-:S02]  /*2f60*/  @P3 IMAD.MOV.U32 R50, RZ, RZ, R53 ;  /* 0x000000ffff323224 */ /* 0x001fc400078e0035 */
[----:B------:R-:W-:Y:S01]  /*2f70*/  @P3 IMAD.MOV.U32 R51, RZ, RZ, R55 ;  /* 0x000000ffff333224 */ /* 0x000fe200078e0037 */
[----:B-1----:R-:W-:Y:S02]  /*2f80*/  IADD3.X R55, PT, PT, R7, UR5, RZ, P1, !PT ;  /* 0x0000000507377c10 */ /* 0x002fe40008ffe4ff */
[----:B------:R-:W-:Y:S02]  /*2f90*/  IADD3 R52, P1, PT, R8, UR4, RZ ;  /* 0x0000000408347c10 */ /* 0x000fe4000ff3e0ff */
[----:B------:R0:W2:Y:S01]  /*2fa0*/  @P3 LDG.E.U8 R198, desc[UR22][R50.64] ;  /* 0x0000001632c63981 */ /* 0x0000a2000c1e1100 */
[----:B------:R-:W-:Y:S01]  /*2fb0*/  PRMT R182, RZ, 0x7610, R182 ;  /* 0x00007610ffb67816 */ /* 0x000fe200000000b6 */
[----:B------:R-:W-:Y:S01]  /*2fc0*/  UIMAD UR4, UR6, 0x3, URZ ;  /* 0x00000003060478a4 */ /* 0x000fe2000f8e02ff */
[----:B------:R-:W-:Y:S02]  /*2fd0*/  PRMT R204, RZ, 0x7610, R204 ;  /* 0x00007610ffcc7816 */ /* 0x000fe400000000cc */
[----:B------:R-:W-:Y:S01]  /*2fe0*/  IADD3.X R53, PT, PT, R9, UR5, RZ, P1, !PT ;  /* 0x0000000509357c10 */ /* 0x000fe20008ffe4ff */
[----:B------:R-:W-:Y:S01]  /*2ff0*/  USHF.R.S32.HI UR14, URZ, 0x1f, UR4 ;  /* 0x0000001fff0e7899 */ /* 0x000fe20008011404 */
[----:B0-----:R-:W-:Y:S01]  /*3000*/  @P3 IMAD.MOV.U32 R50, RZ, RZ, R54 ;  /* 0x000000ffff323224 */ /* 0x001fe200078e0036 */
[----:B------:R0:W-:Y:S01]  /*3010*/  STL [R1+0x148], R54 ;  /* 0x0001483601007387 */ /* 0x0001e20000100800 */
[----:B------:R-:W-:-:S03]  /*3020*/  @P3 IMAD.MOV.U32 R51, RZ, RZ, R55 ;  /* 0x000000ffff333224 */ /* 0x000fc600078e0037 */
[----:B------:R-:W2:Y:S04]  /*3030*/  @P3 LDG.E.U8 R204, desc[UR22][R52.64] ;  /* 0x0000001634cc3981 */ /* 0x000ea8000c1e1100 */
[----:B------:R1:W2:Y:S01]  /*3040*/  @P3 LDG.E.U8 R182, desc[UR22][R50.64] ;  /* 0x0000001632b63981 */ /* 0x0002a2000c1e1100 */
[----:B0-----:R-:W-:-:S03]  /*3050*/  VIADD R54, R237, 0xfffffff3 ;  /* 0xfffffff3ed367836 */ /* 0x001fc60000000000 */
[----:B------:R-:W-:Y:S01]  /*3060*/  STL [R1+0x144], R55 ;  /* 0x0001443701007387 */ /* 0x000fe20000100800 */
[----:B-1----:R-:W-:-:S03]  /*3070*/  IADD3 R50, P1, PT, R2, UR4, RZ ;  /* 0x0000000402327c10 */ /* 0x002fc6000ff3e0ff */
[----:B------:R0:W-:Y:S01]  /*3080*/  STL [R1+0x150], R52 ;  /* 0x0001503401007387 */ /* 0x0001e20000100800 */
[----:B------:R-:W-:Y:S02]  /*3090*/  IADD3 R51, P3, PT, R4, UR4, RZ ;  /* 0x0000000404337c10 */ /* 0x000fe4000ff7e0ff */
[----:B------:R-:W-:Y:S01]  /*30a0*/  PRMT R193, RZ, 0x7610, R193 ;  /* 0x00007610ffc17816 */ /* 0x000fe200000000c1 */
[----:B------:R1:W-:Y:S01]  /*30b0*/  STL [R1+0x14c], R53 ;  /* 0x00014c3501007387 */ /* 0x0003e20000100800 */
[----:B0-----:R-:W-:Y:S02]  /*30c0*/  IADD3.X R52, PT, PT, R3, UR14, RZ, P1, !PT ;  /* 0x0000000e03347c10 */ /* 0x001fe40008ffe4ff */
[----:B------:R-:W-:Y:S01]  /*30d0*/  ISETP.GE.U32.AND P1, PT, R54, 0x7fffffd4, PT ;  /* 0x7fffffd43600780c */ /* 0x000fe20003f26070 */
[----:B------:R-:W-:Y:S01]  /*30e0*/  @!P2 IMAD.MOV.U32 R54, RZ, RZ, R50 ;  /* 0x000000ffff36a224 */ /* 0x000fe200078e0032 */
[----:B-1----:R-:W-:Y:S01]  /*30f0*/  IADD3.X R53, PT, PT, R5, UR14, RZ, P3, !PT ;  /* 0x0000000e05357c10 */ /* 0x002fe20009ffe4ff */
[----:B------:R-:W-:Y:S01]  /*3100*/  @!P2 IMAD.MOV.U32 R55, RZ, RZ, R52 ;  /* 0x000000ffff37a224 */ /* 0x000fe200078e0034 */
[----:B------:R-:W-:Y:S01]  /*3110*/  PRMT R192, RZ, 0x7610, R192 ;  /* 0x00007610ffc07816 */ /* 0x000fe200000000c0 */
[----:B------:R-:W-:-:S02]  /*3120*/  @!P2 IMAD.MOV.U32 R56, RZ, RZ, R51 ;  /* 0x000000ffff38a224 */ /* 0x000fc400078e0033 */
[----:B------:R-:W-:Y:S01]  /*3130*/  @!P2 IMAD.MOV.U32 R57, RZ, RZ, R53 ;  /* 0x000000ffff39a224 */ /* 0x000fe200078e0035 */
[----:B------:R0:W2:Y:S01]  /*3140*/  @!P2 LDG.E.U8 R193, desc[UR22][R54.64] ;  /* 0x0000001636c1a981 */ /* 0x0000a2000c1e1100 */
[----:B------:R-:W-:-:S03]  /*3150*/  UIMAD UR5, UR6, 0xb, URZ ;  /* 0x0000000b060578a4 */ /* 0x000fc6000f8e02ff */
[----:B------:R1:W2:Y:S01]  /*3160*/  @!P2 LDG.E.U8 R192, desc[UR22][R56.64] ;  /* 0x0000001638c0a981 */ /* 0x0002a2000c1e1100 */
[----:B0-----:R-:W-:-:S04]  /*3170*/  IADD3 R54, P3, PT, R6, UR4, RZ ;  /* 0x0000000406367c10 */ /* 0x001fc8000ff7e0ff */
[----:B------:R-:W-:Y:S02]  /*3180*/  IADD3.X R55, PT, PT, R7, UR14, RZ, P3, !PT ;  /* 0x0000000e07377c10 */ /* 0x000fe40009ffe4ff */
[----:B-1----:R-:W-:Y:S01]  /*3190*/  IADD3 R56, P3, PT, R8, UR4, RZ ;  /* 0x0000000408387c10 */ /* 0x002fe2000ff7e0ff */
[----:B------:R-:W-:Y:S01]  /*31a0*/  USHF.R.S32.HI UR15, URZ, 0x1f, UR5 ;  /* 0x0000001fff0f7899 */ /* 0x000fe20008011405 */
[----:B------:R-:W-:Y:S02]  /*31b0*/  PRMT R175, RZ, 0x7610, R175 ;  /* 0x00007610ffaf7816 */ /* 0x000fe400000000af */
[----:B------:R-:W-:Y:S02]  /*31c0*/  IADD3.X R57, PT, PT, R9, UR14, RZ, P3, !PT ;  /* 0x0000000e09397c10 */ /* 0x000fe40009ffe4ff */
[----:B------:R-:W-:Y:S02]  /*31d0*/  IADD3 R58, P3, PT, R2, UR5, RZ ;  /* 0x00000005023a7c10 */ /* 0x000fe4000ff7e0ff */
[----:B------:R-:W-:Y:S01]  /*31e0*/  PRMT R208, RZ, 0x7610, R208 ;  /* 0x00007610ffd07816 */ /* 0x000fe200000000d0 */
[----:B------:R-:W2:Y:S01]  /*31f0*/  @!P2 LDG.E.U8 R175, desc[UR22][R54.64] ;  /* 0x0000001636afa981 */ /* 0x000ea2000c1e1100 */
[----:B------:R-:W-:-:S02]  /*3200*/  SHF.R.U32.HI R61, RZ, 0xc, R114 ;  /* 0x0000000cff3d7819 */ /* 0x000fc40000011672 */
[----:B------:R-:W-:Y:S02]  /*3210*/  IADD3.X R59, PT, PT, R3, UR15, RZ, P3, !PT ;  /* 0x0000000f033b7c10 */ /* 0x000fe40009ffe4ff */
[----:B------:R-:W-:Y:S01]  /*3220*/  IADD3 R60, P3, PT, R4, UR5, RZ ;  /* 0x00000005043c7c10 */ /* 0x000fe2000ff7e0ff */
[----:B------:R-:W2:Y:S01]  /*3230*/  @!P2 LDG.E.U8 R208, desc[UR22][R56.64] ;  /* 0x0000001638d0a981 */ /* 0x000ea2000c1e1100 */
[----:B------:R-:W-:Y:S02]  /*3240*/  LOP3.LUT P2, RZ, R61, 0x1, RZ, 0xc0, !PT ;  /* 0x000000013dff7812 */ /* 0x000fe4000784c0ff */
[----:B------:R-:W-:Y:S02]  /*3250*/  IADD3.X R61, PT, PT, R5, UR15, RZ, P3, !PT ;  /* 0x0000000f053d7c10 */ /* 0x000fe40009ffe4ff */
[----:B------:R-:W-:Y:S01]  /*3260*/  IADD3 R62, P3, PT, R6, UR5, RZ ;  /* 0x00000005063e7c10 */ /* 0x000fe2000ff7e0ff */
[----:B------:R-:W-:-:S03]  /*3270*/  UIMAD UR4, UR6, 0x13, URZ ;  /* 0x00000013060478a4 */ /* 0x000fc6000f8e02ff */
[----:B------:R-:W-:Y:S02]  /*3280*/  IADD3.X R63, PT, PT, R7, UR15, RZ, P3, !PT ;  /* 0x0000000f073f7c10 */ /* 0x000fe40009ffe4ff */
[----:B------:R-:W-:Y:S01]  /*3290*/  IADD3 R64, P3, PT, R8, UR5, RZ ;  /* 0x0000000508407c10 */ /* 0x000fe2000ff7e0ff */
[----:B------:R-:W-:Y:S01]  /*32a0*/  USHF.R.S32.HI UR14, URZ, 0x1f, UR4 ;  /* 0x0000001fff0e7899 */ /* 0x000fe20008011404 */
[----:B------:R-:W-:Y:S02]  /*32b0*/  PRMT R189, RZ, 0x7610, R189 ;  /* 0x00007610ffbd7816 */ /* 0x000fe400000000bd */
[----:B------:R-:W-:Y:S02]  /*32c0*/  PRMT R210, RZ, 0x7610, R210 ;  /* 0x00007610ffd27816 */ /* 0x000fe400000000d2 */
[----:B------:R-:W-:Y:S02]  /*32d0*/  PRMT R201, RZ, 0x7610, R201 ;  /* 0x00007610ffc97816 */ /* 0x000fe400000000c9 */
[----:B------:R-:W-:Y:S01]  /*32e0*/  IADD3.X R65, PT, PT, R9, UR15, RZ, P3, !PT ;  /* 0x0000000f09417c10 */ /* 0x000fe20009ffe4ff */
[----:B------:R-:W2:Y:S01]  /*32f0*/  @!P5 LDG.E.U8 R189, desc[UR22][R58.64] ;  /* 0x000000163abdd981 */ /* 0x000ea2000c1e1100 */
[----:B------:R-:W-:-:S02]  /*3300*/  PRMT R184, RZ, 0x7610, R184 ;  /* 0x00007610ffb87816 */ /* 0x000fc400000000b8 */
[----:B------:R-:W-:Y:S01]  /*3310*/  IADD3 R67, P3, PT, R2, UR4, RZ ;  /* 0x0000000402437c10 */ /* 0x000fe2000ff7e0ff */
[----:B------:R-:W2:Y:S01]  /*3320*/  @!P5 LDG.E.U8 R210, desc[UR22][R60.64] ;  /* 0x000000163cd2d981 */ /* 0x000ea2000c1e1100 */
[----:B------:R-:W-:Y:S02]  /*3330*/  SHF.R.U32.HI R66, RZ, 0x4, R114 ;  /* 0x00000004ff427819 */ /* 0x000fe40000011672 */
[----:B------:R-:W-:Y:S01]  /*3340*/  IADD3.X R71, PT, PT, R3, UR14, RZ, P3, !PT ;  /* 0x0000000e03477c10 */ /* 0x000fe20009ffe4ff */
[----:B------:R-:W2:Y:S01]  /*3350*/  @!P5 LDG.E.U8 R201, desc[UR22][R62.64] ;  /* 0x000000163ec9d981 */ /* 0x000ea2000c1e1100 */
[----:B------:R-:W-:-:S03]  /*3360*/  LOP3.LUT P3, RZ, R66, 0x1, RZ, 0xc0, !PT ;  /* 0x0000000142ff7812 */ /* 0x000fc6000786c0ff */
[----:B------:R-:W2:Y:S01]  /*3370*/  @!P5 LDG.E.U8 R184, desc[UR22][R64.64] ;  /* 0x0000001640b8d981 */ /* 0x000ea2000c1e1100 */
[----:B------:R-:W-:Y:S01]  /*3380*/  IADD3 R68, P5, PT, R4, UR4, RZ ;  /* 0x0000000404447c10 */ /* 0x000fe2000ffbe0ff */
[----:B------:R-:W-:Y:S01]  /*3390*/  @P2 IMAD.MOV.U32 R66, RZ, RZ, R67 ;  /* 0x000000ffff422224 */ /* 0x000fe200078e0043 */
[----:B------:R-:W-:Y:S01]  /*33a0*/  PRMT R195, RZ, 0x7610, R195 ;  /* 0x00007610ffc37816 */ /* 0x000fe200000000c3 */
[----:B------:R0:W-:Y:S01]  /*33b0*/  STL [R1+0x54], R67 ;  /* 0x0000544301007387 */ /* 0x0001e20000100800 */
[----:B------:R-:W-:Y:S02]  /*33c0*/  IADD3.X R69, PT, PT, R5, UR14, RZ, P5, !PT ;  /* 0x0000000e05457c10 */ /* 0x000fe4000affe4ff */
[----:B------:R-:W-:Y:S01]  /*33d0*/  IADD3 R70, P5, PT, R6, UR4, RZ ;  /* 0x0000000406467c10 */ /* 0x000fe2000ffbe0ff */
[----:B------:R-:W-:Y:S01]  /*33e0*/  STL [R1+0x5c], R68 ;  /* 0x00005c4401007387 */ /* 0x000fe20000100800 */
[----:B------:R-:W-:Y:S01]  /*33f0*/  PRMT R194, RZ, 0x7610, R194 ;  /* 0x00007610ffc27816 */ /* 0x000fe200000000c2 */
[----:B0-----:R-:W-:-:S02]  /*3400*/  @P2 IMAD.MOV.U32 R67, RZ, RZ, R71 ;  /* 0x000000ffff432224 */ /* 0x001fc400078e0047 */
[----:B------:R0:W-:Y:S04]  /*3410*/  STL [R1+0x50], R71 ;  /* 0x0000504701007387 */ /* 0x0001e80000100800 */
[----:B------:R1:W2:Y:S01]  /*3420*/  @P2 LDG.E.U8 R195, desc[UR22][R66.64] ;  /* 0x0000001642c32981 */ /* 0x0002a2000c1e1100 */
[----:B------:R-:W-:Y:S02]  /*3430*/  PRMT R176, RZ, 0x7610, R176 ;  /* 0x00007610ffb07816 */ /* 0x000fe400000000b0 */
[----:B0-----:R-:W-:Y:S01]  /*3440*/  IADD3.X R71, PT, PT, R7, UR14, RZ, P5, !PT ;  /* 0x0000000e07477c10 */ /* 0x001fe2000affe4ff */
[----:B-1----:R-:W-:Y:S02]  /*3450*/  @P2 IMAD.MOV.U32 R66, RZ, RZ, R68 ;  /* 0x000000ffff422224 */ /* 0x002fe400078e0044 */
[----:B------:R-:W-:Y:S01]  /*3460*/  @P2 IMAD.MOV.U32 R67, RZ, RZ, R69 ;  /* 0x000000ffff432224 */ /* 0x000fe200078e0045 */
[----:B------:R-:W-:Y:S01]  /*3470*/  IADD3 R68, P5, PT, R8, UR4, RZ ;  /* 0x0000000408447c10 */ /* 0x000fe2000ffbe0ff */
[----:B------:R0:W-:Y:S01]  /*3480*/  STL [R1+0x58], R69 ;  /* 0x0000584501007387 */ /* 0x0001e20000100800 */
[----:B------:R-:W-:-:S03]  /*3490*/  UIMAD UR5, UR6, 0x1b, URZ ;  /* 0x0000001b060578a4 */ /* 0x000fc6000f8e02ff */
[----:B------:R1:W2:Y:S01]  /*34a0*/  @P2 LDG.E.U8 R194, desc[UR22][R66.64] ;  /* 0x0000001642c22981 */ /* 0x0002a2000c1e1100 */
[----:B------:R-:W-:Y:S02]  /*34b0*/  PRMT R200, RZ, 0x7610, R200 ;  /* 0x00007610ffc87816 */ /* 0x000fe400000000c8 */
[----:B0-----:R-:W-:Y:S01]  /*34c0*/  IADD3.X R69, PT, PT, R9, UR14, RZ, P5, !PT ;  /* 0x0000000e09457c10 */ /* 0x001fe2000affe4ff */
[----:B-1----:R-:W-:Y:S02]  /*34d0*/  @P2 IMAD.MOV.U32 R66, RZ, RZ, R70 ;  /* 0x000000ffff422224 */ /* 0x002fe400078e0046 */
[----:B------:R-:W-:Y:S01]  /*34e0*/  @P2 IMAD.MOV.U32 R67, RZ, RZ, R71 ;  /* 0x000000ffff432224 */ /* 0x000fe200078e0047 */
[----:B------:R-:W-:Y:S01]  /*34f0*/  USHF.R.S32.HI UR14, URZ, 0x1f, UR5 ;  /* 0x0000001fff0e7899 */ /* 0x000fe20008011405 */
[----:B------:R0:W-:Y:S04]  /*3500*/  STL [R1+0x64], R70 ;  /* 0x0000644601007387 */ /* 0x0001e80000100800 */
[----:B------:R1:W2:Y:S01]  /*3510*/  @P2 LDG.E.U8 R176, desc[UR22][R66.64] ;  /* 0x0000001642b02981 */ /* 0x0002a2000c1e1100 */
[----:B0-----:R-:W-:-:S03]  /*3520*/  IADD3 R70, P5, PT, R2, UR5, RZ ;  /* 0x0000000502467c10 */ /* 0x001fc6000ffbe0ff */
[----:B------:R-:W-:Y:S01]  /*3530*/  STL [R1+0x60], R71 ;  /* 0x0000604701007387 */ /* 0x000fe20000100800 */
[----:B-1----:R-:W-:Y:S02]  /*3540*/  @P2 IMAD.MOV.U32 R66, RZ, RZ, R68 ;  /* 0x000000ffff422224 */ /* 0x002fe400078e0044 */
[----:B------:R-:W-:Y:S01]  /*3550*/  @P2 IMAD.MOV.U32 R67, RZ, RZ, R69 ;  /* 0x000000ffff432224 */ /* 0x000fe200078e0045 */
[----:B------:R-:W-:Y:S01]  /*3560*/  STL [R1+0x6c], R68 ;  /* 0x00006c4401007387 */ /* 0x000fe20000100800 */
[----:B------:R-:W-:-:S03]  /*3570*/  IADD3.X R72, PT, PT, R3, UR14, RZ, P5, !PT ;  /* 0x0000000e03487c10 */ /* 0x000fc6000affe4ff */
[----:B------:R0:W-:Y:S01]  /*3580*/  STL [R1+0x68], R69 ;  /* 0x0000684501007387 */ /* 0x0001e20000100800 */
[----:B------:R-:W-:-:S03]  /*3590*/  PRMT R181, RZ, 0x7610, R181 ;  /* 0x00007610ffb57816 */ /* 0x000fc600000000b5 */
[----:B------:R1:W2:Y:S01]  /*35a0*/  @P2 LDG.E.U8 R200, desc[UR22][R66.64] ;  /* 0x0000001642c82981 */ /* 0x0002a2000c1e1100 */
[----:B0-----:R-:W-:-:S03]  /*35b0*/  IADD3 R69, P2, PT, R4, UR5, RZ ;  /* 0x0000000504457c10 */ /* 0x001fc6000ff5e0ff */
[----:B------:R0:W-:Y:S01]  /*35c0*/  STL [R1+0x158], R70 ;  /* 0x0001584601007387 */ /* 0x0001e20000100800 */
[----:B-1----:R-:W-:Y:S01]  /*35d0*/  @P3 IMAD.MOV.U32 R66, RZ, RZ, R70 ;  /* 0x000000ffff423224 */ /* 0x002fe200078e0046 */
[----:B------:R-:W-:Y:S01]  /*35e0*/  IADD3.X R71, PT, PT, R5, UR14, RZ, P2, !PT ;  /* 0x0000000e05477c10 */ /* 0x000fe200097fe4ff */
[----:B------:R-:W-:Y:S01]  /*35f0*/  @P3 IMAD.MOV.U32 R67, RZ, RZ, R72 ;  /* 0x000000ffff433224 */ /* 0x000fe200078e0048 */
[----:B------:R-:W-:Y:S01]  /*3600*/  STL [R1+0x160], R69 ;  /* 0x0001604501007387 */ /* 0x000fe20000100800 */
[----:B------:R-:W-:Y:S01]  /*3610*/  VIADD R68, R237, 0xfffffffa ;  /* 0xfffffffaed447836 */ /* 0x000fe20000000000 */
[----:B------:R-:W-:Y:S02]  /*3620*/  PRMT R180, RZ, 0x7610, R180 ;  /* 0x00007610ffb47816 */ /* 0x000fe400000000b4 */
[----:B0-----:R-:W-:Y:S01]  /*3630*/  IADD3 R70, P2, PT, R6, UR5, RZ ;  /* 0x0000000506467c10 */ /* 0x001fe2000ff5e0ff */
[----:B------:R-:W-:Y:S01]  /*3640*/  STL [R1+0x154], R72 ;  /* 0x0001544801007387 */ /* 0x000fe20000100800 */
[----:B------:R-:W-:-:S03]  /*3650*/  ISETP.GE.U32.AND P5, PT, R68, 0x7fffffdb, PT ;  /* 0x7fffffdb4400780c */ /* 0x000fc60003fa6070 */
        /* <DEDUP_REMOVED lines=8> */
[----:B------:R-:W-:Y:S01]  /*36e0*/  USHF.L.U32 UR4, UR6, 0x2, URZ ;  /* 0x0000000206047899 */ /* 0x000fe200080006ff */
[----:B------:R-:W-:Y:S02]  /*36f0*/  PRMT R186, RZ, 0x7610, R186 ;  /* 0x00007610ffba7816 */ /* 0x000fe400000000ba */
[----:B------:R-:W-:Y:S01]  /*3700*/  IADD3.X R69, PT, PT, R9, UR14, RZ, P2, !PT ;  /* 0x0000000e09457c10 */ /* 0x000fe200097fe4ff */
[----:B------:R1:W-:Y:S01]  /*3710*/  STL [R1+0x168], R70 ;  /* 0x0001684601007387 */ /* 0x0003e20000100800 */
[----:B------:R-:W-:Y:S01]  /*3720*/  USHF.R.S32.HI UR5, URZ, 0x1f, UR4 ;  /* 0x0000001fff057899 */ /* 0x000fe20008011404 */
[----:B0-----:R-:W-:Y:S02]  /*3730*/  @P3 IMAD.MOV.U32 R66, RZ, RZ, R70 ;  /* 0x000000ffff423224 */ /* 0x001fe400078e0046 */
[----:B------:R-:W-:Y:S01]  /*3740*/  @P3 IMAD.MOV.U32 R67, RZ, RZ, R71 ;  /* 0x000000ffff433224 */ /* 0x000fe200078e0047 */
[----:B------:R-:W-:Y:S01]  /*3750*/  STL [R1+0x164], R71 ;  /* 0x0001644701007387 */ /* 0x000fe20000100800 */
[----:B-1----:R-:W-:-:S03]  /*3760*/  VIADD R70, R237, 0xfffffff2 ;  /* 0xfffffff2ed467836 */ /* 0x002fc60000000000 */
[----:B------:R0:W2:Y:S04]  /*3770*/  @P3 LDG.E.U8 R187, desc[UR22][R66.64] ;  /* 0x0000001642bb3981 */ /* 0x0000a8000c1e1100 */
[----:B------:R1:W-:Y:S04]  /*3780*/  STL [R1+0x170], R68 ;  /* 0x0001704401007387 */ /* 0x0003e80000100800 */
[----:B------:R1:W2:Y:S01]  /*3790*/  @P3 LDG.E.U8 R186, desc[UR22][R68.64] ;  /* 0x0000001644ba3981 */ /* 0x0002a2000c1e1100 */
[----:B0-----:R-:W-:-:S03]  /*37a0*/  IADD3 R66, P2, PT, R2, UR4, RZ ;  /* 0x0000000402427c10 */ /* 0x001fc6000ff5e0ff */
[----:B------:R0:W-:Y:S01]  /*37b0*/  STL [R1+0x16c], R69 ;  /* 0x00016c4501007387 */ /* 0x0001e20000100800 */
[----:B------:R-:W-:Y:S02]  /*37c0*/  IADD3.X R67, PT, PT, R3, UR5, RZ, P2, !PT ;  /* 0x0000000503437c10 */ /* 0x000fe400097fe4ff */
[----:B-1----:R-:W-:Y:S02]  /*37d0*/  IADD3 R68, P3, PT, R4, UR4, RZ ;  /* 0x0000000404447c10 */ /* 0x002fe4000ff7e0ff */
[----:B------:R-:W-:Y:S02]  /*37e0*/  ISETP.GE.U32.AND P2, PT, R70, 0x7fffffd3, PT ;  /* 0x7fffffd34600780c */ /* 0x000fe40003f46070 */
[----:B0-----:R-:W-:Y:S02]  /*37f0*/  IADD3.X R69, PT, PT, R5, UR5, RZ, P3, !PT ;  /* 0x0000000505457c10 */ /* 0x001fe40009ffe4ff */
[----:B------:R-:W-:-:S04]  /*3800*/  IADD3 R70, P3, PT, R6, UR4, RZ ;  /* 0x0000000406467c10 */ /* 0x000fc8000ff7e0ff */
[----:B------:R-:W-:Y:S02]  /*3810*/  IADD3.X R71, PT, PT, R7, UR5, RZ, P3, !PT ;  /* 0x0000000507477c10 */ /* 0x000fe40009ffe4ff */
[----:B------:R-:W-:Y:S01]  /*3820*/  IADD3 R72, P3, PT, R8, UR4, RZ ;  /* 0x0000000408487c10 */ /* 0x000fe2000ff7e0ff */
[----:B------:R-:W-:Y:S01]  /*3830*/  UIMAD UR4, UR6, 0xc, URZ ;  /* 0x0000000c060478a4 */ /* 0x000fe2000f8e02ff */
[----:B------:R-:W-:Y:S02]  /*3840*/  PRMT R174, RZ, 0x7610, R174 ;  /* 0x00007610ffae7816 */ /* 0x000fe400000000ae */
[----:B------:R-:W-:Y:S01]  /*3850*/  IADD3.X R73, PT, PT, R9, UR5, RZ, P3, !PT ;  /* 0x0000000509497c10 */ /* 0x000fe20009ffe4ff */
[----:B------:R-:W-:Y:S01]  /*3860*/  USHF.R.S32.HI UR5, URZ, 0x1f, UR4 ;  /* 0x0000001fff057899 */ /* 0x000fe20008011404 */
[----:B------:R-:W-:Y:S02]  /*3870*/  PRMT R173, RZ, 0x7610, R173 ;  /* 0x00007610ffad7816 */ /* 0x000fe400000000ad */
[----:B------:R-:W-:Y:S01]  /*3880*/  PRMT R190, RZ, 0x7610, R190 ;  /* 0x00007610ffbe7816 */ /* 0x000fe200000000be */
[----:B------:R-:W2:Y:S01]  /*3890*/  @!P6 LDG.E.U8 R174, desc[UR22][R66.64] ;  /* 0x0000001642aee981 */ /* 0x000ea2000c1e1100 */
[----:B------:R-:W-:-:S02]  /*38a0*/  PRMT R171, RZ, 0x7610, R171 ;  /* 0x00007610ffab7816 */ /* 0x000fc400000000ab */
[----:B------:R-:W-:Y:S01]  /*38b0*/  IADD3 R74, P3, PT, R2, UR4, RZ ;  /* 0x00000004024a7c10 */ /* 0x000fe2000ff7e0ff */
[----:B------:R-:W2:Y:S01]  /*38c0*/  @!P6 LDG.E.U8 R173, desc[UR22][R68.64] ;  /* 0x0000001644ade981 */ /* 0x000ea2000c1e1100 */
[----:B------:R-:W-:Y:S02]  /*38d0*/  SHF.R.U32.HI R77, RZ, 0xb, R114 ;  /* 0x0000000bff4d7819 */ /* 0x000fe40000011672 */
[----:B------:R-:W-:Y:S01]  /*38e0*/  IADD3.X R76, PT, PT, R3, UR5, RZ, P3, !PT ;  /* 0x00000005034c7c10 */ /* 0x000fe20009ffe4ff */
[----:B------:R-:W2:Y:S01]  /*38f0*/  @!P6 LDG.E.U8 R190, desc[UR22][R70.64] ;  /* 0x0000001646bee981 */ /* 0x000ea2000c1e1100 */
[----:B------:R-:W-:-:S03]  /*3900*/  PRMT R166, RZ, 0x7610, R166 ;  /* 0x00007610ffa67816 */ /* 0x000fc600000000a6 */
[----:B------:R-:W2:Y:S01]  /*3910*/  @!P6 LDG.E.U8 R171, desc[UR22][R72.64] ;  /* 0x0000001648abe981 */ /* 0x000ea2000c1e1100 */
[----:B------:R-:W-:Y:S01]  /*3920*/  IADD3 R75, P6, PT, R4, UR4, RZ ;  /* 0x00000004044b7c10 */ /* 0x000fe2000ffde0ff */
[----:B------:R-:W-:Y:S01]  /*3930*/  @!P1 IMAD.MOV.U32 R80, RZ, RZ, R74 ;  /* 0x000000ffff509224 */ /* 0x000fe200078e004a */
[----:B------:R-:W-:Y:S01]  /*3940*/  LOP3.LUT P3, RZ, R77, 0x1, RZ, 0xc0, !PT ;  /* 0x000000014dff7812 */ /* 0x000fe2000786c0ff */
[----:B------:R-:W-:Y:S01]  /*3950*/  @!P1 IMAD.MOV.U32 R81, RZ, RZ, R76 ;  /* 0x000000ffff519224 */ /* 0x000fe200078e004c */
[----:B------:R-:W-:Y:S02]  /*3960*/  IADD3.X R77, PT, PT, R5, UR5, RZ, P6, !PT ;  /* 0x00000005054d7c10 */ /* 0x000fe4000b7fe4ff */
[----:B------:R-:W-:Y:S02]  /*3970*/  PRMT R183, RZ, 0x7610, R183 ;  /* 0x00007610ffb77816 */ /* 0x000fe400000000b7 */
        /* <DEDUP_REMOVED lines=17> */
[----:B------:R-:W-:Y:S02]  /*3a90*/  IADD3.X R85, PT, PT, R3, UR5, RZ, P6, !PT ;  /* 0x0000000503557c10 */ /* 0x000fe4000b7fe4ff */
[----:B------:R-:W-:-:S02]  /*3aa0*/  IADD3 R86, P6, PT, R6, UR4, RZ ;  /* 0x0000000406567c10 */ /* 0x000fc4000ffde0ff */
[----:B------:R-:W-:Y:S01]  /*3ab0*/  IADD3.X R89, PT, PT, R5, UR5, RZ, P1, !PT ;  /* 0x0000000505597c10 */ /* 0x000fe20008ffe4ff */
[----:B------:R0:W-:Y:S01]  /*3ac0*/  STL [R1+0x74], R83 ;  /* 0x0000745301007387 */ /* 0x0001e20000100800 */
[----:B------:R-:W-:Y:S01]  /*3ad0*/  LOP3.LUT P1, RZ, R82, 0x1, RZ, 0xc0, !PT ;  /* 0x0000000152ff7812 */ /* 0x000fe2000782c0ff */
[----:B------:R-:W-:Y:S01]  /*3ae0*/  @P3 IMAD.MOV.U32 R82, RZ, RZ, R83 ;  /* 0x000000ffff523224 */ /* 0x000fe200078e0053 */
[----:B------:R-:W-:Y:S02]  /*3af0*/  IADD3.X R87, PT, PT, R7, UR5, RZ, P6, !PT ;  /* 0x0000000507577c10 */ /* 0x000fe4000b7fe4ff */
[----:B------:R-:W-:Y:S02]  /*3b00*/  PRMT R170, RZ, 0x7610, R170 ;  /* 0x00007610ffaa7816 */ /* 0x000fe400000000aa */
[----:B------:R-:W-:Y:S01]  /*3b10*/  IADD3 R84, P6, PT, R8, UR4, RZ ;  /* 0x0000000408547c10 */ /* 0x000fe2000ffde0ff */
[----:B------:R-:W-:Y:S01]  /*3b20*/  STL [R1+0x7c], R88 ;  /* 0x00007c5801007387 */ /* 0x000fe20000100800 */
[----:B0-----:R-:W-:-:S03]  /*3b30*/  @P3 IMAD.MOV.U32 R83, RZ, RZ, R85 ;  /* 0x000000ffff533224 */ /* 0x001fc600078e0055 */
[----:B------:R0:W-:Y:S01]  /*3b40*/  STL [R1+0x70], R85 ;  /* 0x0000705501007387 */ /* 0x0001e20000100800 */
[----:B------:R-:W-:-:S03]  /*3b50*/  PRMT R165, RZ, 0x7610, R165 ;  /* 0x00007610ffa57816 */ /* 0x000fc600000000a5 */
[----:B------:R1:W2:Y:S01]  /*3b60*/  @P3 LDG.E.U8 R170, desc[UR22][R82.64] ;  /* 0x0000001652aa3981 */ /* 0x0002a2000c1e1100 */
[----:B0-----:R-:W-:Y:S02]  /*3b70*/  IADD3.X R85, PT, PT, R9, UR5, RZ, P6, !PT ;  /* 0x0000000509557c10 */ /* 0x001fe4000b7fe4ff */
[----:B------:R-:W-:Y:S01]  /*3b80*/  ISETP.GT.U32.AND P6, PT, R95, R117, PT ;  /* 0x000000755f00720c */ /* 0x000fe20003fc4070 */
[----:B-1----:R-:W-:Y:S02]  /*3b90*/  @P3 IMAD.MOV.U32 R82, RZ, RZ, R88 ;  /* 0x000000ffff523224 */ /* 0x002fe400078e0058 */
[----:B------:R-:W-:Y:S01]  /*3ba0*/  @P3 IMAD.MOV.U32 R83, RZ, RZ, R89 ;  /* 0x000000ffff533224 */ /* 0x000fe200078e0059 */
[----:B------:R-:W-:Y:S01]  /*3bb0*/  PRMT R164, RZ, 0x7610, R164 ;  /* 0x00007610ffa47816 */ /* 0x000fe200000000a4 */
[----:B------:R-:W-:-:S03]  /*3bc0*/  UIMAD UR14, UR6, 0x1c, URZ ;  /* 0x0000001c060e78a4 */ /* 0x000fc6000f8e02ff */
[----:B------:R0:W2:Y:S01]  /*3bd0*/  @P3 LDG.E.U8 R165, desc[UR22][R82.64] ;  /* 0x0000001652a53981 */ /* 0x0000a2000c1e1100 */
[----:B------:R-:W-:Y:S01]  /*3be0*/  USHF.R.S32.HI UR17, URZ, 0x1f, UR14 ;  /* 0x0000001fff117899 */ /* 0x000fe2000801140e */
[----:B------:R-:W-:-:S03]  /*3bf0*/  PRMT R172, RZ, 0x7610, R172 ;  /* 0x00007610ffac7816 */ /* 0x000fc600000000ac */
[----:B------:R-:W-:Y:S02]  /*3c00*/  @!P6 IMAD.IADD R117, R117, 0x1, -R95 ;  /* 0x000000017575e824 */ /* 0x000fe400078e0a5f */
[----:B0-----:R-:W-:Y:S02]  /*3c10*/  @P3 IMAD.MOV.U32 R82, RZ, RZ, R86 ;  /* 0x000000ffff523224 */ /* 0x001fe400078e0056 */
[----:B------:R-:W-:Y:S01]  /*3c20*/  @P3 IMAD.MOV.U32 R83, RZ, RZ, R87 ;  /* 0x000000ffff533224 */ /* 0x000fe200078e0057 */
[----:B------:R-:W-:Y:S01]  /*3c30*/  IADD3 R88, P6, PT, R4, UR14, RZ ;  /* 0x0000000e04587c10 */ /* 0x000fe2000ffde0ff */
[----:B------:R-:W-:Y:S04]  /*3c40*/  STL [R1+0x84], R86 ;  /* 0x0000845601007387 */ /* 0x000fe80000100800 */
[----:B------:R0:W2:Y:S04]  /*3c50*/  @P3 LDG.E.U8 R164, desc[UR22][R82.64] ;  /* 0x0000001652a43981 */ /* 0x0000a8000c1e1100 */
[----:B------:R1:W-:Y:S01]  /*3c60*/  STL [R1+0x78], R89 ;  /* 0x0000785901007387 */ /* 0x0003e20000100800 */
[----:B0-----:R-:W-:-:S02]  /*3c70*/  @P3 IMAD.MOV.U32 R82, RZ, RZ, R84 ;  /* 0x000000ffff523224 */ /* 0x001fc400078e0054 */
[----:B------:R-:W-:Y:S01]  /*3c80*/  @P3 IMAD.MOV.U32 R83, RZ, RZ, R85 ;  /* 0x000000ffff533224 */ /* 0x000fe200078e0055 */
[----:B------:R-:W-:Y:S01]  /*3c90*/  STL [R1+0x80], R87 ;  /* 0x0000805701007387 */ /* 0x000fe20000100800 */
[----:B-1----:R-:W-:Y:S02]  /*3ca0*/  IADD3.X R89, PT, PT, R5, UR17, RZ, P6, !PT ;  /* 0x0000001105597c10 */ /* 0x002fe4000b7fe4ff */
[----:B------:R-:W-:Y:S01]  /*3cb0*/  ISETP.GT.U32.AND P6, PT, R95, R119, PT ;  /* 0x000000775f00720c */ /* 0x000fe20003fc4070 */
[----:B------:R-:W-:Y:S04]  /*3cc0*/  STL [R1+0x8c], R84 ;  /* 0x00008c5401007387 */ /* 0x000fe80000100800 */
[----:B------:R0:W-:Y:S04]  /*3cd0*/  STL [R1+0x88], R85 ;  /* 0x0000885501007387 */ /* 0x0001e80000100800 */
[----:B------:R1:W2:Y:S01]  /*3ce0*/  @P3 LDG.E.U8 R172, desc[UR22][R82.64] ;  /* 0x0000001652ac3981 */ /* 0x0002a2000c1e1100 */
[----:B------:R-:W-:Y:S01]  /*3cf0*/  UIMAD UR4, UR6, 0x5, URZ ;  /* 0x00000005060478a4 */ /* 0x000fe2000f8e02ff */
[----:B0-----:R-:W-:-:S03]  /*3d00*/  IADD3 R85, P3, PT, R2, UR14, RZ ;  /* 0x0000000e02557c10 */ /* 0x001fc6000ff7e0ff */
[----:B------:R-:W-:Y:S01]  /*3d10*/  USHF.R.S32.HI UR15, URZ, 0x1f, UR4 ;  /* 0x0000001fff0f7899 */ /* 0x000fe20008011404 */
[----:B------:R-:W-:Y:S01]  /*3d20*/  IADD3.X R86, PT, PT, R3, UR17, RZ, P3, !PT ;  /* 0x0000001103567c10 */ /* 0x000fe20009ffe4ff */
[----:B------:R-:W-:Y:S01]  /*3d30*/  STL [R1+0x178], R85 ;  /* 0x0001785501007387 */ /* 0x000fe20000100800 */
[----:B------:R-:W-:Y:S01]  /*3d40*/  UIMAD UR5, UR6, 0xd, URZ ;  /* 0x0000000d060578a4 */ /* 0x000fe2000f8e02ff */
[----:B------:R-:W-:Y:S02]  /*3d50*/  PRMT R163, RZ, 0x7610, R163 ;  /* 0x00007610ffa37816 */ /* 0x000fe400000000a3 */
[----:B------:R-:W-:Y:S01]  /*3d60*/  STL [R1+0x180], R88 ;  /* 0x0001805801007387 */ /* 0x000fe20000100800 */
[----:B-1----:R-:W-:Y:S01]  /*3d70*/  IADD3 R82, P3, PT, R2, UR4, RZ ;  /* 0x0000000402527c10 */ /* 0x002fe2000ff7e0ff */
[----:B------:R-:W-:Y:S02]  /*3d80*/  @P1 IMAD.MOV.U32 R87, RZ, RZ, R86 ;  /* 0x000000ffff571224 */ /* 0x000fe400078e0056 */
[----:B------:R0:W-:Y:S01]  /*3d90*/  STL [R1+0x174], R86 ;  /* 0x0001745601007387 */ /* 0x0001e20000100800 */
[----:B------:R-:W-:Y:S01]  /*3da0*/  USHF.R.S32.HI UR16, URZ, 0x1f, UR5 ;  /* 0x0000001fff107899 */ /* 0x000fe20008011405 */
[----:B------:R-:W-:Y:S01]  /*3db0*/  @!P6 IMAD.IADD R119, R119, 0x1, -R95 ;  /* 0x000000017777e824 */ /* 0x000fe200078e0a5f */
[----:B------:R-:W-:-:S02]  /*3dc0*/  IADD3.X R83, PT, PT, R3, UR15, RZ, P3, !PT ;  /* 0x0000000f03537c10 */ /* 0x000fc40009ffe4ff */
[----:B------:R-:W-:Y:S01]  /*3dd0*/  IADD3 R90, P6, PT, R6, UR14, RZ ;  /* 0x0000000e065a7c10 */ /* 0x000fe2000ffde0ff */
[----:B0-----:R-:W-:Y:S01]  /*3de0*/  @P1 IMAD.MOV.U32 R86, RZ, RZ, R85 ;  /* 0x000000ffff561224 */ /* 0x001fe200078e0055 */
[----:B------:R-:W-:Y:S02]  /*3df0*/  IADD3 R84, P3, PT, R2, UR5, RZ ;  /* 0x0000000502547c10 */ /* 0x000fe4000ff7e0ff */
[----:B------:R-:W-:Y:S02]  /*3e00*/  PRMT R162, RZ, 0x7610, R162 ;  /* 0x00007610ffa27816 */ /* 0x000fe400000000a2 */
[----:B------:R0:W2:Y:S01]  /*3e10*/  @P1 LDG.E.U8 R163, desc[UR22][R86.64] ;  /* 0x0000001656a31981 */ /* 0x0000a2000c1e1100 */
[----:B------:R-:W-:Y:S02]  /*3e20*/  IADD3.X R91, PT, PT, R7, UR17, RZ, P6, !PT ;  /* 0x00000011075b7c10 */ /* 0x000fe4000b7fe4ff */
[----:B------:R-:W-:Y:S01]  /*3e30*/  IADD3.X R85, PT, PT, R3, UR16, RZ, P3, !PT ;  /* 0x0000001003557c10 */ /* 0x000fe20009ffe4ff */
[----:B------:R1:W-:Y:S01]  /*3e40*/  STL [R1+0x17c], R89 ;  /* 0x00017c5901007387 */ /* 0x0003e20000100800 */
[----:B------:R-:W-:Y:S01]  /*3e50*/  PRMT R161, RZ, 0x7610, R161 ;  /* 0x00007610ffa17816 */ /* 0x000fe200000000a1 */
[----:B0-----:R-:W-:-:S02]  /*3e60*/  @P1 IMAD.MOV.U32 R86, RZ, RZ, R88 ;  /* 0x000000ffff561224 */ /* 0x001fc400078e0058 */
[----:B------:R-:W-:Y:S01]  /*3e70*/  @P1 IMAD.MOV.U32 R87, RZ, RZ, R89 ;  /* 0x000000ffff571224 */ /* 0x000fe200078e0059 */
[----:B------:R-:W-:-:S04]  /*3e80*/  IADD3 R88, P3, PT, R8, UR14, RZ ;  /* 0x0000000e08587c10 */ /* 0x000fc8000ff7e0ff */
[----:B------:R0:W2:Y:S01]  /*3e90*/  @P1 LDG.E.U8 R162, desc[UR22][R86.64] ;  /* 0x0000001656a21981 */ /* 0x0000a2000c1e1100 */
[----:B-1----:R-:W-:Y:S02]  /*3ea0*/  IADD3.X R89, PT, PT, R9, UR17, RZ, P3, !PT ;  /* 0x0000001109597c10 */ /* 0x002fe40009ffe4ff */
[----:B------:R-:W-:Y:S01]  /*3eb0*/  PRMT R159, RZ, 0x7610, R159 ;  /* 0x00007610ff9f7816 */ /* 0x000fe2000000009f */
[----:B0-----:R-:W-:Y:S02]  /*3ec0*/  @P1 IMAD.MOV.U32 R86, RZ, RZ, R90 ;  /* 0x000000ffff561224 */ /* 0x001fe400078e005a */
[----:B------:R-:W-:Y:S01]  /*3ed0*/  @P1 IMAD.MOV.U32 R87, RZ, RZ, R91 ;  /* 0x000000ffff571224 */ /* 0x000fe200078e005b */
[----:B------:R-:W-:-:S04]  /*3ee0*/  ISETP.GT.U32.AND P6, PT, R95, R120, PT ;  /* 0x000000785f00720c */ /* 0x000fc80003fc4070 */
[----:B------:R0:W2:Y:S01]  /*3ef0*/  @P1 LDG.E.U8 R161, desc[UR22][R86.64] ;  /* 0x0000001656a11981 */ /* 0x0000a2000c1e1100 */
[----:B------:R-:W-:Y:S01]  /*3f00*/  ISETP.GT.U32.AND P3, PT, R95, R110, PT ;  /* 0x0000006e5f00720c */ /* 0x000fe20003f64070 */
[----:B0-----:R-:W-:Y:S02]  /*3f10*/  @P1 IMAD.MOV.U32 R86, RZ, RZ, R88 ;  /* 0x000000ffff561224 */ /* 0x001fe400078e0058 */
[----:B------:R-:W-:-:S05]  /*3f20*/  @P1 IMAD.MOV.U32 R87, RZ, RZ, R89 ;  /* 0x000000ffff571224 */ /* 0x000fca00078e0059 */
[----:B------:R0:W2:Y:S01]  /*3f30*/  @P1 LDG.E.U8 R159, desc[UR22][R86.64] ;  /* 0x00000016569f1981 */ /* 0x0000a2000c1e1100 */
[C---:B------:R-:W-:Y:S01]  /*3f40*/  ISETP.GT.U32.AND P1, PT, R95.reuse, R113, PT ;  /* 0x000000715f00720c */ /* 0x040fe20003f24070 */
[--C-:B------:R-:W-:Y:S01]  /*3f50*/  @!P6 IMAD.IADD R120, R120, 0x1, -R95.reuse ;  /* 0x000000017878e824 */ /* 0x100fe200078e0a5f */
[----:B------:R-:W-:Y:S02]  /*3f60*/  ISETP.GT.U32.AND P6, PT, R95, R111, PT ;  /* 0x0000006f5f00720c */ /* 0x000fe40003fc4070 */
[----:B------:R-:W-:Y:S01]  /*3f70*/  @!P3 IMAD.IADD R110, R110, 0x1, -R95 ;  /* 0x000000016e6eb824 */ /* 0x000fe200078e0a5f */
[----:B0-----:R-:W-:-:S08]  /*3f80*/  IADD3 R86, P3, PT, R4, UR4, RZ ;  /* 0x0000000404567c10 */ /* 0x001fd0000ff7e0ff */
[--C-:B------:R-:W-:Y:S01]  /*3f90*/  @!P1 IMAD.IADD R113, R113, 0x1, -R95.reuse ;  /* 0x0000000171719824 */ /* 0x100fe200078e0a5f */
[----:B------:R-:W-:Y:S02]  /*3fa0*/  ISETP.GT.U32.AND P1, PT, R95, R106, PT ;  /* 0x0000006a5f00720c */ /* 0x000fe40003f24070 */
[----:B------:R-:W-:Y:S01]  /*3fb0*/  IADD3.X R87, PT, PT, R5, UR15, RZ, P3, !PT ;  /* 0x0000000f05577c10 */ /* 0x000fe20009ffe4ff */
[----:B------:R0:W-:Y:S01]  /*3fc0*/  STL [R1+0x188], R90 ;  /* 0x0001885a01007387 */ /* 0x0001e20000100800 */
[----:B------:R-:W-:Y:S01]  /*3fd0*/  ISETP.GT.U32.AND P3, PT, R95, R105, PT ;  /* 0x000000695f00720c */ /* 0x000fe20003f64070 */
[--C-:B------:R-:W-:Y:S02]  /*3fe0*/  @!P6 IMAD.IADD R111, R111, 0x1, -R95.reuse ;  /* 0x000000016f6fe824 */ /* 0x100fe400078e0a5f */
[----:B------:R-:W-:Y:S04]  /*3ff0*/  STL [R1+0x184], R91 ;  /* 0x0001845b01007387 */ /* 0x000fe80000100800 */
[----:B------:R1:W-:Y:S02]  /*4000*/  STL [R1+0x190], R88 ;  /* 0x0001905801007387 */ /* 0x0003e40000100800 */
[----:B------:R-:W-:-:S02]  /*4010*/  @!P1 IMAD.IADD R106, R106, 0x1, -R95 ;  /* 0x000000016a6a9824 */ /* 0x000fc400078e0a5f */
[----:B------:R3:W-:Y:S01]  /*4020*/  STL [R1+0x18c], R89 ;  /* 0x00018c5901007387 */ /* 0x0007e20000100800 */
[----:B0-----:R-:W-:Y:S02]  /*4030*/  IADD3 R90, P1, PT, R8, UR4, RZ ;  /* 0x00000004085a7c10 */ /* 0x001fe4000ff3e0ff */
[----:B-1----:R-:W-:-:S04]  /*4040*/  IADD3 R88, P6, PT, R6, UR4, RZ ;  /* 0x0000000406587c10 */ /* 0x002fc8000ffde0ff */
[----:B---3--:R-:W-:Y:S02]  /*4050*/  IADD3.X R89, PT, PT, R7, UR15, RZ, P6, !PT ;  /* 0x0000000f07597c10 */ /* 0x008fe4000b7fe4ff */
[----:B------:R-:W-:Y:S01]  /*4060*/  ISETP.GT.U32.AND P6, PT, R95, R107, PT ;  /* 0x0000006b5f00720c */ /* 0x000fe20003fc4070 */
[----:B------:R-:W-:Y:S01]  /*4070*/  @!P3 IMAD.IADD R105, R105, 0x1, -R95 ;  /* 0x000000016969b824 */ /* 0x000fe200078e0a5f */
[----:B------:R-:W-:Y:S02]  /*4080*/  IADD3.X R91, PT, PT, R9, UR15, RZ, P1, !PT ;  /* 0x0000000f095b7c10 */ /* 0x000fe40008ffe4ff */
[C---:B------:R-:W-:Y:S02]  /*4090*/  ISETP.GT.U32.AND P3, PT, R95.reuse, R102, PT ;  /* 0x000000665f00720c */ /* 0x040fe40003f64070 */
[----:B------:R-:W-:Y:S02]  /*40a0*/  ISETP.GT.U32.AND P1, PT, R95, R104, PT ;  /* 0x000000685f00720c */ /* 0x000fe40003f24070 */
[----:B------:R-:W-:-:S02]  /*40b0*/  PRMT R185, RZ, 0x7610, R185 ;  /* 0x00007610ffb97816 */ /* 0x000fc400000000b9 */
[----:B------:R-:W-:-:S03]  /*40c0*/  PRMT R152, RZ, 0x7610, R152 ;  /* 0x00007610ff987816 */ /* 0x000fc60000000098 */
[----:B------:R-:W-:Y:S01]  /*40d0*/  @!P6 IMAD.IADD R107, R107, 0x1, -R95 ;  /* 0x000000016b6be824 */ /* 0x000fe200078e0a5f */
[C---:B------:R-:W-:Y:S01]  /*40e0*/  ISETP.GT.U32.AND P6, PT, R95.reuse, R100, PT ;  /* 0x000000645f00720c */ /* 0x040fe20003fc4070 */
[----:B------:R-:W3:Y:S01]  /*40f0*/  @!P5 LDG.E.U8 R185, desc[UR22][R82.64] ;  /* 0x0000001652b9d981 */ /* 0x000ee2000c1e1100 */
[----:B------:R-:W-:Y:S02]  /*4100*/  PRMT R160, RZ, 0x7610, R160 ;  /* 0x00007610ffa07816 */ /* 0x000fe400000000a0 */
[----:B------:R-:W-:Y:S01]  /*4110*/  PRMT R151, RZ, 0x7610, R151 ;  /* 0x00007610ff977816 */ /* 0x000fe20000000097 */
[--C-:B------:R-:W-:Y:S01]  /*4120*/  @!P3 IMAD.IADD R102, R102, 0x1, -R95.reuse ;  /* 0x000000016666b824 */ /* 0x100fe200078e0a5f */
[----:B------:R-:W-:Y:S01]  /*4130*/  ISETP.GT.U32.AND P3, PT, R95, R103, PT ;  /* 0x000000675f00720c */ /* 0x000fe20003f64070 */
[----:B------:R-:W-:Y:S01]  /*4140*/  @!P1 IMAD.IADD R104, R104, 0x1, -R95 ;  /* 0x0000000168689824 */ /* 0x000fe200078e0a5f */
[----:B------:R-:W-:Y:S01]  /*4150*/  IADD3 R92, P1, PT, R4, UR5, RZ ;  /* 0x00000005045c7c10 */ /* 0x000fe2000ff3e0ff */
[----:B------:R-:W2:Y:S04]  /*4160*/  @!P5 LDG.E.U8 R152, desc[UR22][R86.64] ;  /* 0x000000165698d981 */ /* 0x000ea8000c1e1100 */
[----:B------:R-:W3:Y:S01]  /*4170*/  @!P5 LDG.E.U8 R160, desc[UR22][R88.64] ;  /* 0x0000001658a0d981 */ /* 0x000ee2000c1e1100 */
[----:B------:R-:W-:-:S03]  /*4180*/  IADD3.X R93, PT, PT, R5, UR16, RZ, P1, !PT ;  /* 0x00000010055d7c10 */ /* 0x000fc60008ffe4ff */
[----:B------:R-:W3:Y:S01]  /*4190*/  @!P5 LDG.E.U8 R151, desc[UR22][R90.64] ;  /* 0x000000165a97d981 */ /* 0x000ee2000c1e1100 */
[----:B------:R-:W-:Y:S02]  /*41a0*/  ISETP.GT.U32.AND P5, PT, R95, R101, PT ;  /* 0x000000655f00720c */ /* 0x000fe40003fa4070 */
[----:B------:R-:W-:Y:S01]  /*41b0*/  ISETP.GE.AND P1, PT, R94, RZ, PT ;  /* 0x000000ff5e00720c */ /* 0x000fe20003f26270 */
[--C-:B------:R-:W-:Y:S01]  /*41c0*/  @!P6 IMAD.IADD R100, R100, 0x1, -R95.reuse ;  /* 0x000000016464e824 */ /* 0x100fe200078e0a5f */
[----:B------:R-:W-:Y:S01]  /*41d0*/  ISETP.GE.AND P6, PT, R124, RZ, PT ;  /* 0x000000ff7c00720c */ /* 0x000fe20003fc6270 */
[----:B------:R-:W-:Y:S01]  /*41e0*/  @!P3 IMAD.IADD R103, R103, 0x1, -R95 ;  /* 0x000000016767b824 */ /* 0x000fe200078e0a5f */
[----:B------:R-:W-:-:S07]  /*41f0*/  IADD3 R94, P3, PT, R6, UR5, RZ ;  /* 0x00000005065e7c10 */ /* 0x000fce000ff7e0ff */
[----:B------:R-:W-:Y:S01]  /*4200*/  @!P5 IMAD.IADD R101, R101, 0x1, -R95 ;  /* 0x000000016565d824 */ /* 0x000fe200078e0a5f */
[----:B------:R-:W-:Y:S01]  /*4210*/  ISETP.GE.AND P5, PT, R96, RZ, PT ;  /* 0x000000ff6000720c */ /* 0x000fe20003fa6270 */
[----:B------:R-:W-:Y:S01]  /*4220*/  @!P1 IMAD.MOV R123, RZ, RZ, -R123 ;  /* 0x000000ffff7b9224 */ /* 0x000fe200078e0a7b */
[----:B------:R-:W-:Y:S02]  /*4230*/  IADD3.X R95, PT, PT, R7, UR16, RZ, P3, !PT ;  /* 0x00000010075f7c10 */ /* 0x000fe40009ffe4ff */
[----:B------:R-:W-:Y:S02]  /*4240*/  ISETP.GE.AND P3, PT, R97, RZ, PT ;  /* 0x000000ff6100720c */ /* 0x000fe40003f66270 */
[----:B------:R-:W-:Y:S01]  /*4250*/  IADD3 R96, P1, PT, R8, UR5, RZ ;  /* 0x0000000508607c10 */ /* 0x000fe2000ff3e0ff */
[----:B------:R-:W-:Y:S01]  /*4260*/  @!P6 IMAD.MOV R118, RZ, RZ, -R118 ;  /* 0x000000ffff76e224 */ /* 0x000fe200078e0a76 */
[----:B------:R-:W-:Y:S02]  /*4270*/  PRMT R196, RZ, 0x7610, R196 ;  /* 0x00007610ffc47816 */ /* 0x000fe400000000c4 */
[----:B------:R-:W-:-:S02]  /*4280*/  PRMT R158, RZ, 0x7610, R158 ;  /* 0x00007610ff9e7816 */ /* 0x000fc4000000009e */
[----:B------:R-:W-:Y:S02]  /*4290*/  PRMT R157, RZ, 0x7610, R157 ;  /* 0x00007610ff9d7816 */ /* 0x000fe4000000009d */
[----:B------:R-:W-:Y:S01]  /*42a0*/  PRMT R150, RZ, 0x7610, R150 ;  /* 0x00007610ff967816 */ /* 0x000fe20000000096 */
[----:B------:R-:W-:Y:S01]  /*42b0*/  IMAD.MOV.U32 R98, RZ, RZ, R117 ;  /* 0x000000ffff627224 */ /* 0x000fe200078e0075 */
[----:B------:R-:W-:Y:S01]  /*42c0*/  IADD3.X R97, PT, PT, R9, UR16, RZ, P1, !PT ;  /* 0x0000001009617c10 */ /* 0x000fe20008ffe4ff */
[----:B------:R-:W3:Y:S01]  /*42d0*/  @!P2 LDG.E.U8 R196, desc[UR22][R84.64] ;  /* 0x0000001654c4a981 */ /* 0x000ee2000c1e1100 */
[----:B------:R-:W-:Y:S02]  /*42e0*/  ISETP.GE.AND P6, PT, R121, RZ, PT ;  /* 0x000000ff7900720c */ /* 0x000fe40003fc6270 */
[----:B------:R-:W-:Y:S01]  /*42f0*/  ISETP.GE.AND P1, PT, R115, RZ, PT ;  /* 0x000000ff7300720c */ /* 0x000fe20003f26270 */
[----:B------:R-:W3:Y:S01]  /*4300*/  @!P2 LDG.E.U8 R158, desc[UR22][R92.64] ;  /* 0x000000165c9ea981 */ /* 0x000ee2000c1e1100 */
[----:B------:R-:W-:Y:S01]  /*4310*/  SHF.R.U32.HI R115, RZ, 0xa, R114 ;  /* 0x0000000aff737819 */ /* 0x000fe20000011672 */
[----:B------:R-:W-:-:S02]  /*4320*/  @!P5 IMAD.MOV R98, RZ, RZ, -R98 ;  /* 0x000000ffff62d224 */ /* 0x000fc400078e0a62 */
[----:B------:R-:W3:Y:S01]  /*4330*/  @!P2 LDG.E.U8 R157, desc[UR22][R94.64] ;  /* 0x000000165e9da981 */ /* 0x000ee2000c1e1100 */
[----:B------:R-:W-:-:S03]  /*4340*/  ISETP.GE.AND P5, PT, R116, RZ, PT ;  /* 0x000000ff7400720c */ /* 0x000fc60003fa6270 */
[----:B------:R-:W3:Y:S01]  /*4350*/  @!P2 LDG.E.U8 R150, desc[UR22][R96.64] ;  /* 0x000000166096a981 */ /* 0x000ee2000c1e1100 */
[----:B------:R-:W-:Y:S01]  /*4360*/  ISETP.GE.AND P2, PT, R122, RZ, PT ;  /* 0x000000ff7a00720c */ /* 0x000fe20003f46270 */
[----:B------:R-:W-:Y:S01]  /*4370*/  UIMAD UR14, UR6, 0x15, URZ ;  /* 0x00000015060e78a4 */ /* 0x000fe2000f8e02ff */
[----:B------:R-:W-:Y:S01]  /*4380*/  @!P3 IMAD.MOV R119, RZ, RZ, -R119 ;  /* 0x000000ffff77b224 */ /* 0x000fe200078e0a77 */
[----:B------:R-:W-:Y:S01]  /*4390*/  LOP3.LUT P3, RZ, R115, 0x1, RZ, 0xc0, !PT ;  /* 0x0000000173ff7812 */ /* 0x000fe2000786c0ff */
[----:B------:R-:W-:Y:S01]  /*43a0*/  @!P6 IMAD.MOV R113, RZ, RZ, -R113 ;  /* 0x000000ffff71e224 */ /* 0x000fe200078e0a71 */
[----:B------:R-:W-:Y:S02]  /*43b0*/  USHF.R.S32.HI UR15, URZ, 0x1f, UR14 ;  /* 0x0000001fff0f7899 */ /* 0x000fe4000801140e */
[----:B------:R-:W-:Y:S01]  /*43c0*/  IADD3 R115, P6, PT, R4, UR14, RZ ;  /* 0x0000000e04737c10 */ /* 0x000fe2000ffde0ff */
[----:B------:R-:W-:Y:S01]  /*43d0*/  @!P1 IMAD.MOV R120, RZ, RZ, -R120 ;  /* 0x000000ffff789224 */ /* 0x000fe200078e0a78 */
[----:B------:R-:W-:-:S02]  /*43e0*/  IADD3 R221, P1, PT, R2, UR14, RZ ;  /* 0x0000000e02dd7c10 */ /* 0x000fc4000ff3e0ff */
[----:B------:R-:W-:Y:S02]  /*43f0*/  IADD3.X R121, PT, PT, R5, UR15, RZ, P6, !PT ;  /* 0x0000000f05797c10 */ /* 0x000fe4000b7fe4ff */
[----:B------:R-:W-:Y:S01]  /*4400*/  @!P2 IMAD.MOV R110, RZ, RZ, -R110 ;  /* 0x000000ffff6ea224 */ /* 0x000fe200078e0a6e */
[----:B------:R-:W-:Y:S01]  /*4410*/  ISETP.GE.AND P2, PT, R112, RZ, PT ;  /* 0x000000ff7000720c */ /* 0x000fe20003f46270 */
[----:B------:R-:W-:Y:S01]  /*4420*/  @!P5 IMAD.MOV R111, RZ, RZ, -R111 ;  /* 0x000000ffff6fd224 */ /* 0x000fe200078e0a6f */
[----:B------:R-:W-:Y:S02]  /*4430*/  IADD3.X R222, PT, PT, R3, UR15, RZ, P1, !PT ;  /* 0x0000000f03de7c10 */ /* 0x000fe40008ffe4ff */
[----:B------:R-:W-:Y:S01]  /*4440*/  ISETP.GE.AND P1, PT, R108, RZ, PT ;  /* 0x000000ff6c00720c */ /* 0x000fe20003f26270 */
[----:B------:R-:W-:Y:S01]  /*4450*/  @P3 IMAD.MOV.U32 R108, RZ, RZ, R115 ;  /* 0x000000ffff6c3224 */ /* 0x000fe200078e0073 */
[----:B------:R-:W-:Y:S01]  /*4460*/  ISETP.GE.AND P5, PT, R109, RZ, PT ;  /* 0x000000ff6d00720c */ /* 0x000fe20003fa6270 */
[----:B------:R-:W-:Y:S01]  /*4470*/  @P3 IMAD.MOV.U32 R109, RZ, RZ, R121 ;  /* 0x000000ffff6d3224 */ /* 0x000fe200078e0079 */
[----:B------:R-:W-:-:S02]  /*4480*/  PRMT R149, RZ, 0x7610, R149 ;  /* 0x00007610ff957816 */ /* 0x000fc40000000095 */
[----:B------:R-:W-:-:S04]  /*4490*/  ISETP.GE.AND P6, PT, R127, RZ, PT ;  /* 0x000000ff7f00720c */ /* 0x000fc80003fc6270 */
[----:B------:R0:W3:Y:S04]  /*44a0*/  @P3 LDG.E.U8 R149, desc[UR22][R108.64] ;  /* 0x000000166c953981 */ /* 0x0000e8000c1e1100 */
[----:B------:R-:W-:Y:S01]  /*44b0*/  STL [R1+0x94], R221 ;  /* 0x000094dd01007387 */ /* 0x000fe20000100800 */
[----:B0-----:R-:W-:Y:S02]  /*44c0*/  IMAD.MOV.U32 R109, RZ, RZ, R107 ;  /* 0x000000ffff6d7224 */ /* 0x001fe400078e006b */
[----:B------:R-:W-:Y:S02]  /*44d0*/  IMAD.MOV.U32 R108, RZ, RZ, R106 ;  /* 0x000000ffff6c7224 */ /* 0x000fe400078e006a */
[----:B------:R-:W-:Y:S01]  /*44e0*/  @!P2 IMAD.MOV R109, RZ, RZ, -R109 ;  /* 0x000000ffff6da224 */ /* 0x000fe200078e0a6d */
[----:B------:R-:W-:Y:S01]  /*44f0*/  IADD3 R112, P2, PT, R6, UR14, RZ ;  /* 0x0000000e06707c10 */ /* 0x000fe2000ff5e0ff */
[----:B------:R-:W-:Y:S01]  /*4500*/  STL [R1+0x90], R222 ;  /* 0x000090de01007387 */ /* 0x000fe20000100800 */
[----:B------:R-:W-:Y:S01]  /*4510*/  @!P1 IMAD.MOV R105, RZ, RZ, -R105 ;  /* 0x000000ffff699224 */ /* 0x000fe200078e0a69 */
[----:B------:R-:W-:Y:S01]  /*4520*/  ISETP.GE.AND P1, PT, R126, RZ, PT ;  /* 0x000000ff7e00720c */ /* 0x000fe20003f26270 */
[----:B------:R-:W-:Y:S01]  /*4530*/  @!P5 IMAD.MOV R108, RZ, RZ, -R108 ;  /* 0x000000ffff6cd224 */ /* 0x000fe200078e0a6c */
[----:B------:R0:W-:Y:S01]  /*4540*/  STL [R1+0x9c], R115 ;  /* 0x00009c7301007387 */ /* 0x0001e20000100800 */
[----:B------:R-:W-:Y:S01]  /*4550*/  @!P6 IMAD.MOV R102, RZ, RZ, -R102 ;  /* 0x000000ffff66e224 */ /* 0x000fe200078e0a66 */
[----:B------:R-:W-:-:S02]  /*4560*/  ISETP.GE.AND P5, PT, R125, RZ, PT ;  /* 0x000000ff7d00720c */ /* 0x000fc40003fa6270 */
[----:B------:R-:W-:Y:S02]  /*4570*/  ISETP.GE.AND P6, PT, R128, RZ, PT ;  /* 0x000000ff8000720c */ /* 0x000fe40003fc6270 */
[----:B0-----:R-:W-:Y:S02]  /*4580*/  IADD3.X R115, PT, PT, R7, UR15, RZ, P2, !PT ;  /* 0x0000000f07737c10 */ /* 0x001fe400097fe4ff */
[----:B------:R-:W-:-:S03]  /*4590*/  ISETP.GE.AND P2, PT, R129, RZ, PT ;  /* 0x000000ff8100720c */ /* 0x000fc60003f46270 */
[----:B------:R-:W-:Y:S01]  /*45a0*/  @!P1 IMAD.MOV R104, RZ, RZ, -R104 ;  /* 0x000000ffff689224 */ /* 0x000fe200078e0a68 */
[----:B------:R-:W-:-:S03]  /*45b0*/  ISETP.NE.AND P1, PT, R99, RZ, PT ;  /* 0x000000ff6300720c */ /* 0x000fc60003f25270 */
[----:B------:R-:W-:Y:S01]  /*45c0*/  @!P5 IMAD.MOV R100, RZ, RZ, -R100 ;  /* 0x000000ffff64d224 */ /* 0x000fe200078e0a64 */
[----:B------:R-:W-:Y:S01]  /*45d0*/  LOP3.LUT R99, RZ, R99, RZ, 0x33, !PT ;  /* 0x00000063ff637212 */ /* 0x000fe200078e33ff */
[----:B------:R-:W-:Y:S01]  /*45e0*/  @!P6 IMAD.MOV R101, RZ, RZ, -R101 ;  /* 0x000000ffff65e224 */ /* 0x000fe200078e0a65 */
[----:B------:R-:W-:Y:S01]  /*45f0*/  STL [R1+0x98], R121 ;  /* 0x0000987901007387 */ /* 0x000fe20000100800 */
[----:B------:R-:W-:Y:S01]  /*4600*/  @P3 IMAD.MOV.U32 R116, RZ, RZ, R221 ;  /* 0x000000ffff743224 */ /* 0x000fe200078e00dd */
[C---:B------:R-:W-:Y:S01]  /*4610*/  SEL R234, R99.reuse, R123, !P1 ;  /* 0x0000007b63ea7207 */ /* 0x040fe20004800000 */
[----:B------:R-:W-:Y:S02]  /*4620*/  @P3 IMAD.MOV.U32 R117, RZ, RZ, R222 ;  /* 0x000000ffff753224 */ /* 0x000fe400078e00de */
[----:B------:R-:W-:Y:S01]  /*4630*/  @!P2 IMAD.MOV R103, RZ, RZ, -R103 ;  /* 0x000000ffff67a224 */ /* 0x000fe200078e0a67 */
[----:B------:R0:W-:Y:S01]  /*4640*/  STL [R1+0xa4], R112 ;  /* 0x0000a47001007387 */ /* 0x0001e20000100800 */
[----:B------:R-:W-:Y:S01]  /*4650*/  @P3 IMAD.MOV.U32 R106, RZ, RZ, R112 ;  /* 0x000000ffff6a3224 */ /* 0x000fe200078e0070 */
[----:B------:R-:W-:-:S02]  /*4660*/  SEL R233, R99, R118, !P1 ;  /* 0x0000007663e97207 */ /* 0x000fc40004800000 */
[C---:B------:R-:W-:Y:S02]  /*4670*/  SEL R232, R99.reuse, R98, !P1 ;  /* 0x0000006263e87207 */ /* 0x040fe40004800000 */
[C---:B------:R-:W-:Y:S02]  /*4680*/  SEL R231, R99.reuse, R119, !P1 ;  /* 0x0000007763e77207 */ /* 0x040fe40004800000 */
[C---:B------:R-:W-:Y:S02]  /*4690*/  SEL R230, R99.reuse, R120, !P1 ;  /* 0x0000007863e67207 */ /* 0x040fe40004800000 */
[C---:B------:R-:W-:Y:S02]  /*46a0*/  SEL R229, R99.reuse, R110, !P1 ;  /* 0x0000006e63e57207 */ /* 0x040fe40004800000 */
[C---:B------:R-:W-:Y:S02]  /*46b0*/  SEL R228, R99.reuse, R111, !P1 ;  /* 0x0000006f63e47207 */ /* 0x040fe40004800000 */
        /* <DEDUP_REMOVED lines=8> */
[----:B------:R-:W-:Y:S02]  /*4740*/  SEL R235, R99, R100, !P1 ;  /* 0x0000006463eb7207 */ /* 0x000fe40004800000 */
[----:B0-----:R-:W-:Y:S01]  /*4750*/  IADD3 R112, P1, PT, R8, UR14, RZ ;  /* 0x0000000e08707c10 */ /* 0x001fe2000ff3e0ff */
[----:B------:R0:W-:Y:S01]  /*4760*/  STL [R1+0xa0], R115 ;  /* 0x0000a07301007387 */ /* 0x0001e20000100800 */
[----:B------:R-:W-:Y:S01]  /*4770*/  @P3 IMAD.MOV.U32 R107, RZ, RZ, R115 ;  /* 0x000000ffff6b3224 */ /* 0x000fe200078e0073 */
[----:B------:R-:W-:-:S04]  /*4780*/  @!UP1 UIADD3 UR4, UPT, UPT, -UR12, 0x100000, URZ ;  /* 0x001000000c049890 */ /* 0x000fc8000fffe1ff */
[----:B------:R-:W-:Y:S02]  /*4790*/  @!UP1 USHF.L.U32 UR5, UR4, 0xb, URZ ;  /* 0x0000000b04059899 */ /* 0x000fe400080006ff */
[----:B------:R-:W-:Y:S01]  /*47a0*/  @!UP1 USHF.L.U32 UR4, UR4, 0x1, URZ ;  /* 0x0000000104049899 */ /* 0x000fe200080006ff */
[----:B------:R-:W-:Y:S01]  /*47b0*/  PRMT R156, RZ, 0x7610, R156 ;  /* 0x00007610ff9c7816 */ /* 0x000fe2000000009c */
[----:B------:R-:W-:Y:S01]  /*47c0*/  @P3 IMAD.MOV.U32 R98, RZ, RZ, R112 ;  /* 0x000000ffff623224 */ /* 0x000fe200078e0070 */
[----:B------:R-:W-:Y:S02]  /*47d0*/  PRMT R127, RZ, 0x7610, R127 ;  /* 0x00007610ff7f7816 */ /* 0x000fe4000000007f */
[----:B------:R-:W-:Y:S02]  /*47e0*/  PRMT R132, RZ, 0x7610, R132 ;  /* 0x00007610ff847816 */ /* 0x000fe40000000084 */
[C---:B------:R-:W-:Y:S02]  /*47f0*/  LOP3.LUT R239, R240.reuse, 0x10, RZ, 0x3c, !PT ;  /* 0x00000010f0ef7812 */ /* 0x040fe400078e3cff */
[----:B------:R-:W-:Y:S01]  /*4800*/  LOP3.LUT R124, R240, 0x40, RZ, 0x3c, !PT ;  /* 0x00000040f07c7812 */ /* 0x000fe200078e3cff */
[----:B------:R-:W-:Y:S01]  /*4810*/  VIADD R122, R237, 0xfffffff0 ;  /* 0xfffffff0ed7a7836 */ /* 0x000fe20000000000 */
[----:B0-----:R-:W-:Y:S01]  /*4820*/  IADD3.X R115, PT, PT, R9, UR15, RZ, P1, !PT ;  /* 0x0000000f09737c10 */ /* 0x001fe20008ffe4ff */
[----:B------:R-:W-:Y:S01]  /*4830*/  VOTEU.ALL UP1, P4 ;  /* 0x0000000000ff7886 */ /* 0x000fe20002020000 */
[----:B------:R-:W-:Y:S01]  /*4840*/  STL [R1+0xac], R112 ;  /* 0x0000ac7001007387 */ /* 0x000fe20000100800 */
[----:B------:R-:W-:Y:S01]  /*4850*/  PRMT R126, RZ, 0x7610, R126 ;  /* 0x00007610ff7e7816 */ /* 0x000fe2000000007e */
[----:B------:R-:W0:Y:S01]  /*4860*/  LDCU UR12, c[0x0][0x3b0] ;  /* 0x00007600ff0c77ac */ /* 0x000e220008000800 */
[----:B------:R-:W-:Y:S01]  /*4870*/  @P3 IMAD.MOV.U32 R99, RZ, RZ, R115 ;  /* 0x000000ffff633224 */ /* 0x000fe200078e0073 */
[----:B------:R1:W0:Y:S01]  /*4880*/  @!UP1 SYNCS.EXCH.64 URZ, [UR9+0x9008], UR4 ;  /* 0x0090080409ff95b2 */ /* 0x0002220008000100 */
[----:B------:R-:W-:Y:S01]  /*4890*/  PRMT R125, RZ, 0x7610, R125 ;  /* 0x00007610ff7d7816 */ /* 0x000fe2000000007d */
[----:B------:R-:W3:Y:S01]  /*48a0*/  @P3 LDG.E.U8 R156, desc[UR22][R116.64] ;  /* 0x00000016749c3981 */ /* 0x000ee2000c1e1100 */
[----:B------:R-:W-:Y:S01]  /*48b0*/  PRMT R129, RZ, 0x7610, R129 ;  /* 0x00007610ff817816 */ /* 0x000fe20000000081 */
[----:B------:R-:W0:Y:S02]  /*48c0*/  LDCU UR14, c[0x0][0x3b0] ;  /* 0x00007600ff0e77ac */ /* 0x000e240008000800 */
[----:B------:R1:W3:Y:S01]  /*48d0*/  @P3 LDG.E.U8 R127, desc[UR22][R98.64] ;  /* 0x00000016627f3981 */ /* 0x0002e2000c1e1100 */
[----:B------:R-:W-:-:S03]  /*48e0*/  PRMT R128, RZ, 0x7610, R128 ;  /* 0x00007610ff807816 */ /* 0x000fc60000000080 */
[----:B------:R-:W3:Y:S01]  /*48f0*/  @P3 LDG.E.U8 R132, desc[UR22][R106.64] ;  /* 0x000000166a843981 */ /* 0x000ee2000c1e1100 */
[----:B-1----:R-:W-:Y:S01]  /*4900*/  SHF.R.U32.HI R98, RZ, 0x2, R114 ;  /* 0x00000002ff627819 */ /* 0x002fe20000011672 */
[----:B------:R-:W-:-:S03]  /*4910*/  UIMAD UR4, UR6, 0x1d, URZ ;  /* 0x0000001d060478a4 */ /* 0x000fc6000f8e02ff */
[----:B------:R-:W-:Y:S01]  /*4920*/  LOP3.LUT P1, RZ, R98, 0x1, RZ, 0xc0, !PT ;  /* 0x0000000162ff7812 */ /* 0x000fe2000782c0ff */
[----:B------:R-:W-:Y:S02]  /*4930*/  USHF.R.S32.HI UR5, URZ, 0x1f, UR4 ;  /* 0x0000001fff057899 */ /* 0x000fe40008011404 */
[----:B------:R-:W-:Y:S01]  /*4940*/  IADD3 R100, P2, PT, R2, UR4, RZ ;  /* 0x0000000402647c10 */ /* 0x000fe2000ff5e0ff */
[----:B------:R-:W-:Y:S03]  /*4950*/  STL [R1+0xa8], R115 ;  /* 0x0000a87301007387 */ /* 0x000fe60000100800 */
[----:B------:R-:W-:Y:S01]  /*4960*/  IADD3.X R101, PT, PT, R3, UR5, RZ, P2, !PT ;  /* 0x0000000503657c10 */ /* 0x000fe200097fe4ff */
[----:B------:R1:W-:Y:S05]  /*4970*/  STL [R1+0x198], R100 ;  /* 0x0001986401007387 */ /* 0x0003ea0000100800 */
[----:B------:R-:W-:Y:S01]  /*4980*/  @P1 IMAD.MOV.U32 R98, RZ, RZ, R100 ;  /* 0x000000ffff621224 */ /* 0x000fe200078e0064 */
[----:B------:R0:W-:Y:S01]  /*4990*/  STL [R1+0x194], R101 ;  /* 0x0001946501007387 */ /* 0x0001e20000100800 */
[----:B------:R-:W-:Y:S01]  /*49a0*/  @P1 IMAD.MOV.U32 R99, RZ, RZ, R101 ;  /* 0x000000ffff631224 */ /* 0x000fe200078e0065 */
[----:B-1----:R-:W-:-:S04]  /*49b0*/  IADD3 R100, P2, PT, R4, UR4, RZ ;  /* 0x0000000404647c10 */ /* 0x002fc8000ff5e0ff */
[----:B------:R1:W3:Y:S01]  /*49c0*/  @P1 LDG.E.U8 R126, desc[UR22][R98.64] ;  /* 0x00000016627e1981 */ /* 0x0002e2000c1e1100 */
[----:B0-----:R-:W-:-:S03]  /*49d0*/  IADD3.X R101, PT, PT, R5, UR5, RZ, P2, !PT ;  /* 0x0000000505657c10 */ /* 0x001fc600097fe4ff */
[----:B------:R0:W-:Y:S01]  /*49e0*/  STL [R1+0x1a0], R100 ;  /* 0x0001a06401007387 */ /* 0x0001e20000100800 */
[----:B-1----:R-:W-:Y:S02]  /*49f0*/  @P1 IMAD.MOV.U32 R98, RZ, RZ, R100 ;  /* 0x000000ffff621224 */ /* 0x002fe400078e0064 */
[----:B------:R-:W-:Y:S01]  /*4a00*/  @P1 IMAD.MOV.U32 R99, RZ, RZ, R101 ;  /* 0x000000ffff631224 */ /* 0x000fe200078e0065 */
[----:B0-----:R-:W-:Y:S01]  /*4a10*/  IADD3 R100, P2, PT, R6, UR4, RZ ;  /* 0x0000000406647c10 */ /* 0x001fe2000ff5e0ff */
[----:B------:R0:W-:Y:S04]  /*4a20*/  STL [R1+0x19c], R101 ;  /* 0x00019c6501007387 */ /* 0x0001e80000100800 */
[----:B------:R1:W3:Y:S04]  /*4a30*/  @P1 LDG.E.U8 R125, desc[UR22][R98.64] ;  /* 0x00000016627d1981 */ /* 0x0002e8000c1e1100 */
[----:B------:R4:W-:Y:S01]  /*4a40*/  STL [R1+0x1a8], R100 ;  /* 0x0001a86401007387 */ /* 0x0009e20000100800 */
[----:B0-----:R-:W-:Y:S01]  /*4a50*/  IADD3.X R101, PT, PT, R7, UR5, RZ, P2, !PT ;  /* 0x0000000507657c10 */ /* 0x001fe200097fe4ff */
[----:B-1----:R-:W-:-:S04]  /*4a60*/  @P1 IMAD.MOV.U32 R98, RZ, RZ, R100 ;  /* 0x000000ffff621224 */ /* 0x002fc800078e0064 */
[----:B------:R0:W-:Y:S01]  /*4a70*/  STL [R1+0x1a4], R101 ;  /* 0x0001a46501007387 */ /* 0x0001e20000100800 */
[----:B----4-:R-:W-:Y:S01]  /*4a80*/  IADD3 R100, P2, PT, R8, UR4, RZ ;  /* 0x0000000408647c10 */ /* 0x010fe2000ff5e0ff */
[----:B------:R-:W-:Y:S01]  /*4a90*/  @P1 IMAD.MOV.U32 R99, RZ, RZ, R101 ;  /* 0x000000ffff631224 */ /* 0x000fe200078e0065 */
[----:B------:R-:W-:-:S04]  /*4aa0*/  UIMAD UR4, UR6, 0x6, URZ ;  /* 0x00000006060478a4 */ /* 0x000fc8000f8e02ff */
[----:B------:R1:W4:Y:S01]  /*4ab0*/  @P1 LDG.E.U8 R129, desc[UR22][R98.64] ;  /* 0x0000001662811981 */ /* 0x000322000c1e1100 */
[----:B0-----:R-:W-:Y:S01]  /*4ac0*/  IADD3.X R101, PT, PT, R9, UR5, RZ, P2, !PT ;  /* 0x0000000509657c10 */ /* 0x001fe200097fe4ff */
[----:B------:R-:W-:Y:S02]  /*4ad0*/  USHF.R.S32.HI UR5, URZ, 0x1f, UR4 ;  /* 0x0000001fff057899 */ /* 0x000fe40008011404 */
[----:B------:R0:W-:Y:S01]  /*4ae0*/  STL [R1+0x1b0], R100 ;  /* 0x0001b06401007387 */ /* 0x0001e20000100800 */
[----:B-1----:R-:W-:Y:S02]  /*4af0*/  @P1 IMAD.MOV.U32 R98, RZ, RZ, R100 ;  /* 0x000000ffff621224 */ /* 0x002fe400078e0064 */
[----:B------:R-:W-:Y:S02]  /*4b00*/  @P1 IMAD.MOV.U32 R99, RZ, RZ, R101 ;  /* 0x000000ffff631224 */ /* 0x000fe400078e0065 */
[----:B0-----:R-:W-:-:S03]  /*4b10*/  VIADD R100, R237, 0xfffffff9 ;  /* 0xfffffff9ed647836 */ /* 0x001fc60000000000 */
[----:B------:R0:W3:Y:S02]  /*4b20*/  @P1 LDG.E.U8 R128, desc[UR22][R98.64] ;  /* 0x0000001662801981 */ /* 0x0000e4000c1e1100 */
[----:B------:R-:W-:Y:S02]  /*4b30*/  ISETP.GE.U32.AND P1, PT, R100, 0x7fffffda, PT ;  /* 0x7fffffda6400780c */ /* 0x000fe40003f26070 */
[----:B0-----:R-:W-:-:S04]  /*4b40*/  IADD3 R98, P2, PT, R2, UR4, RZ ;  /* 0x0000000402627c10 */ /* 0x001fc8000ff5e0ff */
[----:B------:R-:W-:Y:S02]  /*4b50*/  IADD3.X R99, PT, PT, R3, UR5, RZ, P2, !PT ;  /* 0x0000000503637c10 */ /* 0x000fe400097fe4ff */
[----:B------:R-:W-:Y:S01]  /*4b60*/  IADD3 R100, P2, PT, R4, UR4, RZ ;  /* 0x0000000404647c10 */ /* 0x000fe2000ff5e0ff */
[----:B------:R0:W-:Y:S04]  /*4b70*/  STL [R1+0x1ac], R101 ;  /* 0x0001ac6501007387 */ /* 0x0001e80000100800 */
[----:B--2---:R-:W-:Y:S01]  /*4b80*/  STS.U8 [R240+UR9], R133 ;  /* 0x00000085f0007988 */ /* 0x004fe20008000009 */
[----:B0-----:R-:W-:Y:S02]  /*4b90*/  IADD3.X R101, PT, PT, R5, UR5, RZ, P2, !PT ;  /* 0x0000000505657c10 */ /* 0x001fe400097fe4ff */
[----:B------:R-:W-:Y:S01]  /*4ba0*/  IADD3 R102, P2, PT, R6, UR4, RZ ;  /* 0x0000000406667c10 */ /* 0x000fe2000ff5e0ff */
[----:B------:R0:W-:Y:S03]  /*4bb0*/  STS.U8 [R240+UR9+0x1000], R131 ;  /* 0x00100083f0007988 */ /* 0x0001e60008000009 */
[----:B------:R-:W-:Y:S01]  /*4bc0*/  IADD3.X R103, PT, PT, R7, UR5, RZ, P2, !PT ;  /* 0x0000000507677c10 */ /* 0x000fe200097fe4ff */
[----:B------:R1:W-:Y:S01]  /*4bd0*/  STS.U8 [R240+UR9+0x2000], R130 ;  /* 0x00200082f0007988 */ /* 0x0003e20008000009 */
[----:B------:R-:W-:-:S03]  /*4be0*/  IADD3 R104, P2, PT, R8, UR4, RZ ;  /* 0x0000000408687c10 */ /* 0x000fc6000ff5e0ff */
[----:B-----5:R-:W-:Y:S01]  /*4bf0*/  STS.U8 [R240+UR9+0x3000], R136 ;  /* 0x00300088f0007988 */ /* 0x020fe20008000009 */
[----:B0-----:R-:W-:-:S03]  /*4c00*/  PRMT R131, RZ, 0x7610, R131 ;  /* 0x00007610ff837816 */ /* 0x001fc60000000083 */
[----:B------:R0:W-:Y:S01]  /*4c10*/  STS.U8 [R240+UR9+0x400], R135 ;  /* 0x00040087f0007988 */ /* 0x0001e20008000009 */
[----:B-1----:R-:W-:-:S03]  /*4c20*/  PRMT R130, RZ, 0x7610, R130 ;  /* 0x00007610ff827816 */ /* 0x002fc60000000082 */
[----:B------:R1:W-:Y:S01]  /*4c30*/  STS.U8 [R240+UR9+0x1400], R134 ;  /* 0x00140086f0007988 */ /* 0x0003e20008000009 */
[----:B------:R-:W-:Y:S01]  /*4c40*/  IADD3.X R105, PT, PT, R9, UR5, RZ, P2, !PT ;  /* 0x0000000509697c10 */ /* 0x000fe200097fe4ff */
[----:B------:R-:W-:Y:S02]  /*4c50*/  VIADD R106, R237, 0xfffffff1 ;  /* 0xfffffff1ed6a7836 */ /* 0x000fe40000000000 */
[----:B------:R-:W2:Y:S01]  /*4c60*/  @!P1 LDG.E.U8 R131, desc[UR22][R98.64] ;  /* 0x0000001662839981 */ /* 0x000ea2000c1e1100 */
[----:B0-----:R-:W-:-:S03]  /*4c70*/  PRMT R135, RZ, 0x7610, R135 ;  /* 0x00007610ff877816 */ /* 0x001fc60000000087 */
[----:B------:R-:W5:Y:S01]  /*4c80*/  @!P1 LDG.E.U8 R130, desc[UR22][R100.64] ;  /* 0x0000001664829981 */ /* 0x000f62000c1e1100 */
[----:B-1----:R-:W-:Y:S01]  /*4c90*/  PRMT R134, RZ, 0x7610, R134 ;  /* 0x00007610ff867816 */ /* 0x002fe20000000086 */
[----:B------:R-:W-:Y:S02]  /*4ca0*/  UIMAD UR4, UR6, 0xe, URZ ;  /* 0x0000000e060478a4 */ /* 0x000fe4000f8e02ff */
[----:B------:R-:W2:Y:S04]  /*4cb0*/  @!P1 LDG.E.U8 R135, desc[UR22][R102.64] ;  /* 0x0000001666879981 */ /* 0x000ea8000c1e1100 */
[----:B------:R-:W2:Y:S01]  /*4cc0*/  @!P1 LDG.E.U8 R134, desc[UR22][R104.64] ;  /* 0x0000001668869981 */ /* 0x000ea2000c1e1100 */
[----:B------:R-:W-:Y:S01]  /*4cd0*/  ISETP.GE.U32.AND P1, PT, R106, 0x7fffffd2, PT ;  /* 0x7fffffd26a00780c */ /* 0x000fe20003f26070 */
[----:B------:R-:W-:-:S02]  /*4ce0*/  USHF.R.S32.HI UR5, URZ, 0x1f, UR4 ;  /* 0x0000001fff057899 */ /* 0x000fc40008011404 */
[----:B------:R-:W-:Y:S02]  /*4cf0*/  IADD3 R106, P2, PT, R2, UR4, RZ ;  /* 0x00000004026a7c10 */ /* 0x000fe4000ff5e0ff */
[----:B------:R-:W-:Y:S02]  /*4d00*/  PRMT R133, RZ, 0x7610, R133 ;  /* 0x00007610ff857816 */ /* 0x000fe40000000085 */
[----:B------:R-:W-:-:S06]  /*4d10*/  IADD3.X R107, PT, PT, R3, UR5, RZ, P2, !PT ;  /* 0x00000005036b7c10 */ /* 0x000fcc00097fe4ff */
[----:B------:R-:W2:Y:S01]  /*4d20*/  @!P1 LDG.E.U8 R133, desc[UR22][R106.64] ;  /* 0x000000166a859981 */ /* 0x000ea2000c1e1100 */
[----:B------:R-:W-:-:S04]  /*4d30*/  IADD3 R108, P2, PT, R4, UR4, RZ ;  /* 0x00000004046c7c10 */ /* 0x000fc8000ff5e0ff */
[----:B------:R-:W-:Y:S02]  /*4d40*/  IADD3.X R109, PT, PT, R5, UR5, RZ, P2, !PT ;  /* 0x00000005056d7c10 */ /* 0x000fe400097fe4ff */
[----:B------:R-:W-:Y:S01]  /*4d50*/  IADD3 R110, P2, PT, R6, UR4, RZ ;  /* 0x00000004066e7c10 */ /* 0x000fe2000ff5e0ff */
[----:B------:R-:W-:Y:S03]  /*4d60*/  STS.U8 [R240+UR9+0x2400], R139 ;  /* 0x0024008bf0007988 */ /* 0x000fe60008000009 */
[----:B------:R-:W-:Y:S01]  /*4d70*/  IADD3.X R111, PT, PT, R7, UR5, RZ, P2, !PT ;  /* 0x00000005076f7c10 */ /* 0x000fe200097fe4ff */
[----:B------:R0:W-:Y:S01]  /*4d80*/  STS.U8 [R240+UR9+0x3400], R138 ;  /* 0x0034008af0007988 */ /* 0x0001e20008000009 */
[----:B------:R-:W-:Y:S02]  /*4d90*/  IADD3 R112, P2, PT, R8, UR4, RZ ;  /* 0x0000000408707c10 */ /* 0x000fe4000ff5e0ff */
[----:B------:R-:W-:Y:S01]  /*4da0*/  PRMT R136, RZ, 0x7610, R136 ;  /* 0x00007610ff887816 */ /* 0x000fe20000000088 */
[----:B------:R1:W-:Y:S01]  /*4db0*/  STS.U8 [R240+UR9+0x800], R137 ;  /* 0x00080089f0007988 */ /* 0x0003e20008000009 */
[----:B------:R-:W-:-:S02]  /*4dc0*/  IADD3.X R113, PT, PT, R9, UR5, RZ, P2, !PT ;  /* 0x0000000509717c10 */ /* 0x000fc400097fe4ff */
[----:B------:R-:W-:Y:S02]  /*4dd0*/  SHF.R.U32.HI R115, RZ, 0x9, R114 ;  /* 0x00000009ff737819 */ /* 0x000fe40000011672 */
[----:B0-----:R-:W-:Y:S01]  /*4de0*/  PRMT R138, RZ, 0x7610, R138 ;  /* 0x00007610ff8a7816 */ /* 0x001fe2000000008a */
[----:B------:R-:W-:Y:S01]  /*4df0*/  UIMAD UR4, UR6, 0x16, URZ ;  /* 0x00000016060478a4 */ /* 0x000fe2000f8e02ff */
[----:B------:R-:W2:Y:S01]  /*4e00*/  @!P1 LDG.E.U8 R136, desc[UR22][R112.64] ;  /* 0x0000001670889981 */ /* 0x000ea2000c1e1100 */
[----:B-1----:R-:W-:-:S03]  /*4e10*/  PRMT R137, RZ, 0x7610, R137 ;  /* 0x00007610ff897816 */ /* 0x002fc60000000089 */
[----:B------:R-:W2:Y:S01]  /*4e20*/  @!P1 LDG.E.U8 R138, desc[UR22][R108.64] ;  /* 0x000000166c8a9981 */ /* 0x000ea2000c1e1100 */
[----:B------:R-:W-:-:S03]  /*4e30*/  USHF.R.S32.HI UR5, URZ, 0x1f, UR4 ;  /* 0x0000001fff057899 */ /* 0x000fc60008011404 */
[----:B------:R-:W2:Y:S01]  /*4e40*/  @!P1 LDG.E.U8 R137, desc[UR22][R110.64] ;  /* 0x000000166e899981 */ /* 0x000ea2000c1e1100 */
[----:B------:R-:W-:Y:S02]  /*4e50*/  LOP3.LUT P1, RZ, R115, 0x1, RZ, 0xc0, !PT ;  /* 0x0000000173ff7812 */ /* 0x000fe4000782c0ff */
[----:B------:R-:W-:Y:S01]  /*4e60*/  IADD3 R116, P2, PT, R2, UR4, RZ ;  /* 0x0000000402747c10 */ /* 0x000fe2000ff5e0ff */
[----:B------:R-:W-:Y:S04]  /*4e70*/  STS.U8 [R240+UR9+0x1800], R142 ;  /* 0x0018008ef0007988 */ /* 0x000fe80008000009 */
[----:B------:R0:W-:Y:S01]  /*4e80*/  STS.U8 [R240+UR9+0x2800], R141 ;  /* 0x0028008df0007988 */ /* 0x0001e20008000009 */
[----:B------:R-:W-:Y:S02]  /*4e90*/  IADD3.X R117, PT, PT, R3, UR5, RZ, P2, !PT ;  /* 0x0000000503757c10 */ /* 0x000fe400097fe4ff */
[----:B------:R-:W-:Y:S01]  /*4ea0*/  IADD3 R115, P2, PT, R4, UR4, RZ ;  /* 0x0000000404737c10 */ /* 0x000fe2000ff5e0ff */
[----:B------:R1:W-:Y:S01]  /*4eb0*/  STL [R1+0xb4], R116 ;  /* 0x0000b47401007387 */ /* 0x0003e20000100800 */
[----:B0-----:R-:W-:-:S03]  /*4ec0*/  PRMT R141, RZ, 0x7610, R141 ;  /* 0x00007610ff8d7816 */ /* 0x001fc6000000008d */
[----:B------:R-:W-:Y:S01]  /*4ed0*/  STL [R1+0xb0], R117 ;  /* 0x0000b07501007387 */ /* 0x000fe20000100800 */
[----:B------:R-:W-:-:S03]  /*4ee0*/  IADD3.X R119, PT, PT, R5, UR5, RZ, P2, !PT ;  /* 0x0000000505777c10 */ /* 0x000fc600097fe4ff */
[----:B------:R0:W-:Y:S04]  /*4ef0*/  STL [R1+0xbc], R115 ;  /* 0x0000bc7301007387 */ /* 0x0001e80000100800 */
[----:B------:R1:W2:Y:S04]  /*4f00*/  @P1 LDG.E.U8 R141, desc[UR22][R116.64] ;  /* 0x00000016748d1981 */ /* 0x0002a8000c1e1100 */
[----:B------:R0:W-:Y:S01]  /*4f10*/  STS.U8 [R240+UR9+0x3800], R140 ;  /* 0x0038008cf0007988 */ /* 0x0001e20008000009 */
[----:B-1----:R-:W-:Y:S01]  /*4f20*/  @P1 IMAD.MOV.U32 R116, RZ, RZ, R115 ;  /* 0x000000ffff741224 */ /* 0x002fe200078e0073 */
[----:B0-----:R-:W-:-:S02]  /*4f30*/  IADD3 R115, P2, PT, R6, UR4, RZ ;  /* 0x0000000406737c10 */ /* 0x001fc4000ff5e0ff */
[----:B------:R0:W-:Y:S01]  /*4f40*/  STL [R1+0xb8], R119 ;  /* 0x0000b87701007387 */ /* 0x0001e20000100800 */
[----:B------:R-:W-:Y:S01]  /*4f50*/  @P1 IMAD.MOV.U32 R117, RZ, RZ, R119 ;  /* 0x000000ffff751224 */ /* 0x000fe200078e0077 */
[----:B------:R-:W-:Y:S02]  /*4f60*/  PRMT R140, RZ, 0x7610, R140 ;  /* 0x00007610ff8c7816 */ /* 0x000fe4000000008c */
[----:B------:R-:W-:Y:S01]  /*4f70*/  PRMT R139, RZ, 0x7610, R139 ;  /* 0x00007610ff8b7816 */ /* 0x000fe2000000008b */
[----:B------:R1:W-:Y:S04]  /*4f80*/  STL [R1+0xc4], R115 ;  /* 0x0000c47301007387 */ /* 0x0003e80000100800 */
[----:B------:R1:W2:Y:S01]  /*4f90*/  @P1 LDG.E.U8 R140, desc[UR22][R116.64] ;  /* 0x00000016748c1981 */ /* 0x0002a2000c1e1100 */
[----:B0-----:R-:W-:Y:S01]  /*4fa0*/  IADD3.X R119, PT, PT, R7, UR5, RZ, P2, !PT ;  /* 0x0000000507777c10 */ /* 0x001fe200097fe4ff */
[----:B-1----:R-:W-:-:S04]  /*4fb0*/  @P1 IMAD.MOV.U32 R116, RZ, RZ, R115 ;  /* 0x000000ffff741224 */ /* 0x002fc800078e0073 */
[----:B------:R-:W-:Y:S01]  /*4fc0*/  @P1 IMAD.MOV.U32 R117, RZ, RZ, R119 ;  /* 0x000000ffff751224 */ /* 0x000fe200078e0077 */
[----:B------:R-:W-:-:S04]  /*4fd0*/  IADD3 R115, P2, PT, R8, UR4, RZ ;  /* 0x0000000408737c10 */ /* 0x000fc8000ff5e0ff */
[----:B------:R0:W2:Y:S04]  /*4fe0*/  @P1 LDG.E.U8 R139, desc[UR22][R116.64] ;  /* 0x00000016748b1981 */ /* 0x0000a8000c1e1100 */
[----:B------:R-:W-:Y:S01]  /*4ff0*/  STL [R1+0xc0], R119 ;  /* 0x0000c07701007387 */ /* 0x000fe20000100800 */
[----:B0-----:R-:W-:-:S03]  /*5000*/  IADD3.X R116, PT, PT, R9, UR5, RZ, P2, !PT ;  /* 0x0000000509747c10 */ /* 0x001fc600097fe4ff */
[----:B------:R-:W-:Y:S04]  /*5010*/  STL [R1+0xcc], R115 ;  /* 0x0000cc7301007387 */ /* 0x000fe80000100800 */
[----:B------:R0:W-:Y:S01]  /*5020*/  STL [R1+0xc8], R116 ;  /* 0x0000c87401007387 */ /* 0x0001e20000100800 */
[----:B------:R-:W-:Y:S01]  /*5030*/  @P1 IMAD.MOV.U32 R117, RZ, RZ, R116 ;  /* 0x000000ffff751224 */ /* 0x000fe200078e0074 */
[----:B------:R-:W-:Y:S02]  /*5040*/  UIMAD UR4, UR6, 0x1e, URZ ;  /* 0x0000001e060478a4 */ /* 0x000fe4000f8e02ff */
[----:B------:R-:W-:Y:S01]  /*5050*/  STS.U8 [R240+UR9+0xc00], R145 ;  /* 0x000c0091f0007988 */ /* 0x000fe20008000009 */
[----:B0-----:R-:W-:Y:S01]  /*5060*/  @P1 IMAD.MOV.U32 R116, RZ, RZ, R115 ;  /* 0x000000ffff741224 */ /* 0x001fe200078e0073 */
[----:B------:R-:W-:-:S02]  /*5070*/  SHF.R.U32.HI R115, RZ, 0x8, R114 ;  /* 0x00000008ff737819 */ /* 0x000fc40000011672 */
[----:B------:R-:W-:Y:S01]  /*5080*/  SHF.R.U32.HI R114, RZ, 0x1, R114 ;  /* 0x00000001ff727819 */ /* 0x000fe20000011672 */
[----:B------:R0:W-:Y:S01]  /*5090*/  STS.U8 [R240+UR9+0x1c00], R144 ;  /* 0x001c0090f0007988 */ /* 0x0001e20008000009 */
[----:B------:R-:W-:Y:S02]  /*50a0*/  USHF.R.S32.HI UR5, URZ, 0x1f, UR4 ;  /* 0x0000001fff057899 */ /* 0x000fe40008011404 */
[----:B------:R-:W-:Y:S01]  /*50b0*/  LOP3.LUT P2, RZ, R114, 0x1, RZ, 0xc0, !PT ;  /* 0x0000000172ff7812 */ /* 0x000fe2000784c0ff */
[----:B------:R1:W-:Y:S01]  /*50c0*/  STS.U8 [R240+UR9+0x2c00], R143 ;  /* 0x002c008ff0007988 */ /* 0x0003e20008000009 */
[----:B------:R-:W-:-:S03]  /*50d0*/  IADD3 R119, P3, PT, R2, UR4, RZ ;  /* 0x0000000402777c10 */ /* 0x000fc6000ff7e0ff */
[----:B------:R-:W-:Y:S01]  /*50e0*/  STS.U8 [R240+UR9+0x3c00], R146 ;  /* 0x003c0092f0007988 */ /* 0x000fe20008000009 */
[----:B0-----:R-:W-:-:S03]  /*50f0*/  PRMT R144, RZ, 0x7610, R144 ;  /* 0x00007610ff907816 */ /* 0x001fc60000000090 */
[----:B------:R-:W-:Y:S01]  /*5100*/  STS.U8 [R239+UR9+0x80], R153 ;  /* 0x00008099ef007988 */ /* 0x000fe20008000009 */
[----:B------:R-:W-:-:S03]  /*5110*/  IADD3.X R120, PT, PT, R3, UR5, RZ, P3, !PT ;  /* 0x0000000503787c10 */ /* 0x000fc60009ffe4ff */
[----:B------:R-:W-:Y:S04]  /*5120*/  STS.U8 [R239+UR9+0x1080], R148 ;  /* 0x00108094ef007988 */ /* 0x000fe80008000009 */
[----:B------:R-:W-:Y:S04]  /*5130*/  STS.U8 [R239+UR9+0x2080], R147 ;  /* 0x00208093ef007988 */ /* 0x000fe80008000009 */
[----:B------:R-:W-:Y:S04]  /*5140*/  STS.U8 [R239+UR9+0x3080], R167 ;  /* 0x003080a7ef007988 */ /* 0x000fe80008000009 */
[----:B------:R-:W-:Y:S01]  /*5150*/  STS.U8 [R239+UR9+0x480], R155 ;  /* 0x0004809bef007988 */ /* 0x000fe20008000009 */
[----:B-1----:R-:W-:-:S03]  /*5160*/  PRMT R143, RZ, 0x7610, R143 ;  /* 0x00007610ff8f7816 */ /* 0x002fc6000000008f */
[----:B------:R-:W-:Y:S04]  /*5170*/  STS.U8 [R239+UR9+0x1480], R154 ;  /* 0x0014809aef007988 */ /* 0x000fe80008000009 */
[----:B------:R0:W2:Y:S01]  /*5180*/  @P1 LDG.E.U8 R144, desc[UR22][R116.64] ;  /* 0x0000001674901981 */ /* 0x0000a2000c1e1100 */
[----:B------:R-:W-:-:S03]  /*5190*/  LOP3.LUT P1, RZ, R115, 0x1, RZ, 0xc0, !PT ;  /* 0x0000000173ff7812 */ /* 0x000fc6000782c0ff */
[----:B------:R-:W-:Y:S01]  /*51a0*/  STS.U8 [R239+UR9+0x2480], R179 ;  /* 0x002480b3ef007988 */ /* 0x000fe20008000009 */
[----:B------:R-:W-:-:S03]  /*51b0*/  @P2 IMAD.MOV.U32 R114, RZ, RZ, R119 ;  /* 0x000000ffff722224 */ /* 0x000fc600078e0077 */
[----:B------:R-:W-:Y:S01]  /*51c0*/  STS.U8 [R239+UR9+0x3480], R178 ;  /* 0x003480b2ef007988 */ /* 0x000fe20008000009 */
[----:B0-----:R-:W-:Y:S01]  /*51d0*/  IADD3 R116, P3, PT, R4, UR4, RZ ;  /* 0x0000000404747c10 */ /* 0x001fe2000ff7e0ff */
[----:B------:R-:W-:Y:S02]  /*51e0*/  @P2 IMAD.MOV.U32 R115, RZ, RZ, R120 ;  /* 0x000000ffff732224 */ /* 0x000fe400078e0078 */
[----:B------:R-:W-:Y:S01]  /*51f0*/  STS.U8 [R239+UR9+0x880], R177 ;  /* 0x000880b1ef007988 */ /* 0x000fe20008000009 */
[----:B------:R-:W-:Y:S02]  /*5200*/  LOP3.LUT R118, R240, 0x20, RZ, 0x3c, !PT ;  /* 0x00000020f0767812 */ /* 0x000fe400078e3cff */
[----:B------:R-:W-:Y:S01]  /*5210*/  IADD3.X R117, PT, PT, R5, UR5, RZ, P3, !PT ;  /* 0x0000000505757c10 */ /* 0x000fe20009ffe4ff */
[----:B------:R-:W-:Y:S04]  /*5220*/  STS.U8 [R239+UR9+0x1880], R217 ;  /* 0x001880d9ef007988 */ /* 0x000fe80008000009 */
[----:B------:R-:W-:Y:S01]  /*5230*/  STS.U8 [R239+UR9+0x2880], R216 ;  /* 0x002880d8ef007988 */ /* 0x000fe20008000009 */
[----:B------:R-:W-:-:S03]  /*5240*/  PRMT R142, RZ, 0x7610, R142 ;  /* 0x00007610ff8e7816 */ /* 0x000fc6000000008e */
[----:B------:R-:W-:Y:S04]  /*5250*/  STS.U8 [R239+UR9+0x3880], R209 ;  /* 0x003880d1ef007988 */ /* 0x000fe80008000009 */
[----:B------:R-:W-:Y:S04]  /*5260*/  STS.U8 [R239+UR9+0xc80], R220 ;  /* 0x000c80dcef007988 */ /* 0x000fe80008000009 */
[----:B------:R-:W-:Y:S04]  /*5270*/  STS.U8 [R239+UR9+0x1c80], R219 ;  /* 0x001c80dbef007988 */ /* 0x000fe80008000009 */
[----:B------:R-:W-:Y:S04]  /*5280*/  STL [R1+0x1b8], R119 ;  /* 0x0001b87701007387 */ /* 0x000fe80000100800 */
[----:B------:R-:W-:Y:S04]  /*5290*/  STS.U8 [R239+UR9+0x2c80], R211 ;  /* 0x002c80d3ef007988 */ /* 0x000fe80008000009 */
[----:B------:R-:W-:Y:S04]  /*52a0*/  STL [R1+0x1b4], R120 ;  /* 0x0001b47801007387 */ /* 0x000fe80000100800 */
[----:B------:R0:W2:Y:S04]  /*52b0*/  @P2 LDG.E.U8 R143, desc[UR22][R114.64] ;  /* 0x00000016728f2981 */ /* 0x0000a8000c1e1100 */
[----:B------:R-:W-:Y:S04]  /*52c0*/  STS.U8 [R239+UR9+0x3c80], R215 ;  /* 0x003c80d7ef007988 */ /* 0x000fe80008000009 */
[----:B------:R1:W-:Y:S01]  /*52d0*/  STL [R1+0x1c0], R116 ;  /* 0x0001c07401007387 */ /* 0x0003e20000100800 */
[----:B0-----:R-:W-:-:S02]  /*52e0*/  @P2 IMAD.MOV.U32 R114, RZ, RZ, R116 ;  /* 0x000000ffff722224 */ /* 0x001fc400078e0074 */
[----:B------:R-:W-:Y:S01]  /*52f0*/  @P2 IMAD.MOV.U32 R115, RZ, RZ, R117 ;  /* 0x000000ffff732224 */ /* 0x000fe200078e0075 */
[----:B------:R-:W-:Y:S04]  /*5300*/  STS.U8 [R118+UR9+0x100], R214 ;  /* 0x000100d676007988 */ /* 0x000fe80008000009 */
[----:B------:R-:W-:Y:S01]  /*5310*/  STS.U8 [R118+UR9+0x1100], R213 ;  /* 0x001100d576007988 */ /* 0x000fe20008000009 */
[----:B-1----:R-:W-:-:S03]  /*5320*/  IADD3 R116, P3, PT, R6, UR4, RZ ;  /* 0x0000000406747c10 */ /* 0x002fc6000ff7e0ff */
[----:B------:R-:W-:Y:S04]  /*5330*/  STS.U8 [R118+UR9+0x2100], R197 ;  /* 0x002100c576007988 */ /* 0x000fe80008000009 */
[----:B------:R-:W-:Y:S04]  /*5340*/  STS.U8 [R118+UR9+0x3100], R218 ;  /* 0x003100da76007988 */ /* 0x000fe80008000009 */
[----:B------:R0:W-:Y:S04]  /*5350*/  STL [R1+0x1bc], R117 ;  /* 0x0001bc7501007387 */ /* 0x0001e80000100800 */
[----:B------:R-:W-:Y:S04]  /*5360*/  STS.U8 [R118+UR9+0x500], R203 ;  /* 0x000500cb76007988 */ /* 0x000fe80008000009 */
[----:B------:R1:W2:Y:S01]  /*5370*/  @P2 LDG.E.U8 R142, desc[UR22][R114.64] ;  /* 0x00000016728e2981 */ /* 0x0002a2000c1e1100 */
[----:B0-----:R-:W-:-:S03]  /*5380*/  IADD3.X R117, PT, PT, R7, UR5, RZ, P3, !PT ;  /* 0x0000000507757c10 */ /* 0x001fc60009ffe4ff */
[----:B------:R-:W-:Y:S01]  /*5390*/  STS.U8 [R118+UR9+0x1500], R202 ;  /* 0x001500ca76007988 */ /* 0x000fe20008000009 */
[----:B------:R-:W-:-:S03]  /*53a0*/  PRMT R146, RZ, 0x7610, R146 ;  /* 0x00007610ff927816 */ /* 0x000fc60000000092 */
[----:B------:R0:W-:Y:S01]  /*53b0*/  STL [R1+0x1c8], R116 ;  /* 0x0001c87401007387 */ /* 0x0001e20000100800 */
[----:B-1----:R-:W-:-:S03]  /*53c0*/  @P2 IMAD.MOV.U32 R114, RZ, RZ, R116 ;  /* 0x000000ffff722224 */ /* 0x002fc600078e0074 */
[----:B------:R-:W-:Y:S01]  /*53d0*/  STS.U8 [R118+UR9+0x2500], R207 ;  /* 0x002500cf76007988 */ /* 0x000fe20008000009 */
[----:B------:R-:W-:-:S03]  /*53e0*/  @P2 IMAD.MOV.U32 R115, RZ, RZ, R117 ;  /* 0x000000ffff732224 */ /* 0x000fc600078e0075 */
[----:B------:R-:W-:Y:S01]  /*53f0*/  STS.U8 [R118+UR9+0x3500], R206 ;  /* 0x003500ce76007988 */ /* 0x000fe20008000009 */
[----:B0-----:R-:W-:-:S03]  /*5400*/  IADD3 R116, P3, PT, R8, UR4, RZ ;  /* 0x0000000408747c10 */ /* 0x001fc6000ff7e0ff */
[----:B------:R-:W-:Y:S04]  /*5410*/  STS.U8 [R118+UR9+0x900], R191 ;  /* 0x000900bf76007988 */ /* 0x000fe80008000009 */
[----:B------:R-:W-:Y:S04]  /*5420*/  STS.U8 [R118+UR9+0x1900], R212 ;  /* 0x001900d476007988 */ /* 0x000fe80008000009 */
[----:B------:R0:W-:Y:S04]  /*5430*/  STL [R1+0x1c4], R117 ;  /* 0x0001c47501007387 */ /* 0x0001e80000100800 */
[----:B------:R-:W-:Y:S01]  /*5440*/  STS.U8 [R118+UR9+0x2900], R205 ;  /* 0x002900cd76007988 */ /* 0x000fe20008000009 */
[----:B------:R-:W-:-:S03]  /*5450*/  PRMT R145, RZ, 0x7610, R145 ;  /* 0x00007610ff917816 */ /* 0x000fc60000000091 */
[----:B------:R-:W-:Y:S01]  /*5460*/  STS.U8 [R118+UR9+0x3900], R188 ;  /* 0x003900bc76007988 */ /* 0x000fe20008000009 */
[----:B0-----:R-:W-:-:S03]  /*5470*/  IADD3.X R117, PT, PT, R9, UR5, RZ, P3, !PT ;  /* 0x0000000509757c10 */ /* 0x001fc60009ffe4ff */
[----:B------:R-:W-:Y:S04]  /*5480*/  STS.U8 [R118+UR9+0xd00], R199 ;  /* 0x000d00c776007988 */ /* 0x000fe80008000009 */
[----:B------:R-:W-:Y:S04]  /*5490*/  STS.U8 [R118+UR9+0x1d00], R198 ;  /* 0x001d00c676007988 */ /* 0x000fe80008000009 */
[----:B------:R-:W-:Y:S04]  /*54a0*/  STS.U8 [R118+UR9+0x2d00], R182 ;  /* 0x002d00b676007988 */ /* 0x000fe80008000009 */
[----:B------:R0:W2:Y:S04]  /*54b0*/  @P2 LDG.E.U8 R146, desc[UR22][R114.64] ;  /* 0x0000001672922981 */ /* 0x0000a8000c1e1100 */
[----:B------:R1:W-:Y:S01]  /*54c0*/  STS.U8 [R118+UR9+0x3d00], R204 ;  /* 0x003d00cc76007988 */ /* 0x0003e20008000009 */
[----:B0-----:R-:W-:-:S02]  /*54d0*/  @P2 IMAD.MOV.U32 R114, RZ, RZ, R116 ;  /* 0x000000ffff722224 */ /* 0x001fc400078e0074 */
[----:B------:R-:W-:Y:S01]  /*54e0*/  @P2 IMAD.MOV.U32 R115, RZ, RZ, R117 ;  /* 0x000000ffff732224 */ /* 0x000fe200078e0075 */
[----:B-1----:R-:W-:Y:S01]  /*54f0*/  LOP3.LUT R118, R240, 0x30, RZ, 0x3c, !PT ;  /* 0x00000030f0767812 */ /* 0x002fe200078e3cff */
[----:B------:R-:W-:-:S03]  /*5500*/  UIMAD UR4, UR6, 0x7, URZ ;  /* 0x00000007060478a4 */ /* 0x000fc6000f8e02ff */
[----:B------:R0:W5:Y:S04]  /*5510*/  @P2 LDG.E.U8 R145, desc[UR22][R114.64] ;  /* 0x0000001672912981 */ /* 0x000168000c1e1100 */
[----:B------:R-:W-:Y:S01]  /*5520*/  STS.U8 [R118+UR9+0x180], R193 ;  /* 0x000180c176007988 */ /* 0x000fe20008000009 */
[----:B------:R-:W-:-:S03]  /*5530*/  USHF.R.S32.HI UR5, URZ, 0x1f, UR4 ;  /* 0x0000001fff057899 */ /* 0x000fc60008011404 */
[----:B------:R-:W-:Y:S01]  /*5540*/  STS.U8 [R118+UR9+0x1180], R192 ;  /* 0x001180c076007988 */ /* 0x000fe20008000009 */
[----:B0-----:R-:W-:-:S03]  /*5550*/  VIADD R114, R237, 0xfffffff8 ;  /* 0xfffffff8ed727836 */ /* 0x001fc60000000000 */
[----:B------:R-:W-:Y:S04]  /*5560*/  STS.U8 [R118+UR9+0x2180], R175 ;  /* 0x002180af76007988 */ /* 0x000fe80008000009 */
[----:B------:R-:W-:Y:S01]  /*5570*/  STS.U8 [R118+UR9+0x3180], R208 ;  /* 0x003180d076007988 */ /* 0x000fe20008000009 */
[----:B------:R-:W-:-:S03]  /*5580*/  ISETP.GE.U32.AND P2, PT, R114, 0x7fffffd9, PT ;  /* 0x7fffffd97200780c */ /* 0x000fc60003f46070 */
[----:B------:R-:W-:Y:S01]  /*5590*/  STS.U8 [R118+UR9+0x580], R189 ;  /* 0x000580bd76007988 */ /* 0x000fe20008000009 */
[----:B------:R-:W-:-:S03]  /*55a0*/  IADD3 R114, P3, PT, R2, UR4, RZ ;  /* 0x0000000402727c10 */ /* 0x000fc6000ff7e0ff */
[----:B------:R-:W-:Y:S04]  /*55b0*/  STS.U8 [R118+UR9+0x1580], R210 ;  /* 0x001580d276007988 */ /* 0x000fe80008000009 */
[----:B------:R-:W-:Y:S01]  /*55c0*/  STS.U8 [R118+UR9+0x2580], R201 ;  /* 0x002580c976007988 */ /* 0x000fe20008000009 */
[----:B------:R-:W-:-:S03]  /*55d0*/  IADD3.X R115, PT, PT, R3, UR5, RZ, P3, !PT ;  /* 0x0000000503737c10 */ /* 0x000fc60009ffe4ff */
[----:B------:R-:W-:Y:S04]  /*55e0*/  STS.U8 [R118+UR9+0x3580], R184 ;  /* 0x003580b876007988 */ /* 0x000fe80008000009 */
[----:B------:R-:W-:Y:S04]  /*55f0*/  STS.U8 [R118+UR9+0x980], R195 ;  /* 0x000980c376007988 */ /* 0x000fe80008000009 */
[----:B------:R-:W-:Y:S04]  /*5600*/  STS.U8 [R118+UR9+0x1980], R194 ;  /* 0x001980c276007988 */ /* 0x000fe80008000009 */
[----:B------:R-:W-:Y:S04]  /*5610*/  STS.U8 [R118+UR9+0x2980], R176 ;  /* 0x002980b076007988 */ /* 0x000fe80008000009 */
[----:B------:R0:W-:Y:S04]  /*5620*/  STL [R1+0x1d0], R116 ;  /* 0x0001d07401007387 */ /* 0x0001e80000100800 */
[----:B------:R-:W-:Y:S04]  /*5630*/  STS.U8 [R118+UR9+0x3980], R200 ;  /* 0x003980c876007988 */ /* 0x000fe80008000009 */
[----:B------:R-:W-:Y:S01]  /*5640*/  STS.U8 [R118+UR9+0xd80], R181 ;  /* 0x000d80b576007988 */ /* 0x000fe20008000009 */
[----:B0-----:R-:W-:-:S03]  /*5650*/  IADD3 R116, P3, PT, R4, UR4, RZ ;  /* 0x0000000404747c10 */ /* 0x001fc6000ff7e0ff */
[----:B------:R-:W-:Y:S04]  /*5660*/  STS.U8 [R118+UR9+0x1d80], R180 ;  /* 0x001d80b476007988 */ /* 0x000fe80008000009 */
[----:B------:R0:W-:Y:S04]  /*5670*/  STL [R1+0x1cc], R117 ;  /* 0x0001cc7501007387 */ /* 0x0001e80000100800 */
[----:B------:R-:W-:Y:S04]  /*5680*/  STS.U8 [R118+UR9+0x2d80], R187 ;  /* 0x002d80bb76007988 */ /* 0x000fe80008000009 */
[----:B------:R1:W-:Y:S01]  /*5690*/  STS.U8 [R118+UR9+0x3d80], R186 ;  /* 0x003d80ba76007988 */ /* 0x0003e20008000009 */
[----:B0-----:R-:W-:-:S02]  /*56a0*/  IADD3.X R117, PT, PT, R5, UR5, RZ, P3, !PT ;  /* 0x0000000505757c10 */ /* 0x001fc40009ffe4ff */
[----:B-1----:R-:W-:-:S04]  /*56b0*/  IADD3 R118, P3, PT, R6, UR4, RZ ;  /* 0x0000000406767c10 */ /* 0x002fc8000ff7e0ff */
[----:B------:R-:W-:Y:S02]  /*56c0*/  IADD3.X R119, PT, PT, R7, UR5, RZ, P3, !PT ;  /* 0x0000000507777c10 */ /* 0x000fe40009ffe4ff */
[----:B------:R-:W-:Y:S01]  /*56d0*/  IADD3 R120, P3, PT, R8, UR4, RZ ;  /* 0x0000000408787c10 */ /* 0x000fe2000ff7e0ff */
[----:B------:R-:W-:Y:S01]  /*56e0*/  STS.U8 [R124+UR9+0x200], R174 ;  /* 0x000200ae7c007988 */ /* 0x000fe20008000009 */
[----:B------:R-:W-:Y:S02]  /*56f0*/  PRMT R148, RZ, 0x7610, R148 ;  /* 0x00007610ff947816 */ /* 0x000fe40000000094 */
[----:B------:R-:W-:Y:S02]  /*5700*/  PRMT R147, RZ, 0x7610, R147 ;  /* 0x00007610ff937816 */ /* 0x000fe40000000093 */
[----:B------:R-:W-:Y:S02]  /*5710*/  PRMT R155, RZ, 0x7610, R155 ;  /* 0x00007610ff9b7816 */ /* 0x000fe4000000009b */
[----:B------:R-:W-:Y:S01]  /*5720*/  PRMT R154, RZ, 0x7610, R154 ;  /* 0x00007610ff9a7816 */ /* 0x000fe2000000009a */
[----:B------:R-:W-:Y:S01]  /*5730*/  STS.U8 [R124+UR9+0x1200], R173 ;  /* 0x001200ad7c007988 */ /* 0x000fe20008000009 */
[----:B------:R-:W-:Y:S01]  /*5740*/  IADD3.X R121, PT, PT, R9, UR5, RZ, P3, !PT ;  /* 0x0000000509797c10 */ /* 0x000fe20009ffe4ff */
[----:B------:R-:W-:-:S02]  /*5750*/  UIMAD UR4, UR6, 0xf, URZ ;  /* 0x0000000f060478a4 */ /* 0x000fc4000f8e02ff */
[----:B------:R-:W-:Y:S02]  /*5760*/  STS.U8 [R124+UR9+0x2200], R190 ;  /* 0x002200be7c007988 */ /* 0x000fe40008000009 */
[----:B------:R-:W-:Y:S02]  /*5770*/  USHF.R.S32.HI UR5, URZ, 0x1f, UR4 ;  /* 0x0000001fff057899 */ /* 0x000fe40008011404 */
[----:B------:R-:W-:Y:S04]  /*5780*/  STS.U8 [R124+UR9+0x3200], R171 ;  /* 0x003200ab7c007988 */ /* 0x000fe80008000009 */
[----:B------:R-:W-:Y:S04]  /*5790*/  STS.U8 [R124+UR9+0x600], R166 ;  /* 0x000600a67c007988 */ /* 0x000fe80008000009 */
[----:B------:R-:W5:Y:S04]  /*57a0*/  @!P2 LDG.E.U8 R148, desc[UR22][R114.64] ;  /* 0x000000167294a981 */ /* 0x000f68000c1e1100 */
[----:B------:R-:W5:Y:S04]  /*57b0*/  @!P2 LDG.E.U8 R147, desc[UR22][R116.64] ;  /* 0x000000167493a981 */ /* 0x000f68000c1e1100 */
[----:B------:R-:W-:Y:S04]  /*57c0*/  STS.U8 [R124+UR9+0x1600], R183 ;  /* 0x001600b77c007988 */ /* 0x000fe80008000009 */
[----:B------:R-:W5:Y:S04]  /*57d0*/  @!P2 LDG.E.U8 R155, desc[UR22][R118.64] ;  /* 0x00000016769ba981 */ /* 0x000f68000c1e1100 */
[----:B------:R-:W5:Y:S01]  /*57e0*/  @!P2 LDG.E.U8 R154, desc[UR22][R120.64] ;  /* 0x00000016789aa981 */ /* 0x000f62000c1e1100 */
[----:B------:R-:W-:-:S02]  /*57f0*/  ISETP.GE.U32.AND P2, PT, R122, 0x7fffffd1, PT ;  /* 0x7fffffd17a00780c */ /* 0x000fc40003f46070 */
[----:B------:R-:W-:Y:S01]  /*5800*/  IADD3 R122, P3, PT, R2, UR4, RZ ;  /* 0x00000004027a7c10 */ /* 0x000fe2000ff7e0ff */
[----:B------:R-:W-:Y:S04]  /*5810*/  STS.U8 [R124+UR9+0x2600], R169 ;  /* 0x002600a97c007988 */ /* 0x000fe80008000009 */
[----:B------:R-:W-:Y:S01]  /*5820*/  STS.U8 [R124+UR9+0x3600], R168 ;  /* 0x003600a87c007988 */ /* 0x000fe20008000009 */
[----:B------:R-:W-:-:S03]  /*5830*/  IADD3.X R123, PT, PT, R3, UR5, RZ, P3, !PT ;  /* 0x00000005037b7c10 */ /* 0x000fc60009ffe4ff */
[----:B------:R-:W-:Y:S01]  /*5840*/  STS.U8 [R124+UR9+0xa00], R170 ;  /* 0x000a00aa7c007988 */ /* 0x000fe20008000009 */
[----:B------:R-:W-:-:S03]  /*5850*/  IADD3 R244, P3, PT, R4, UR4, RZ ;  /* 0x0000000404f47c10 */ /* 0x000fc6000ff7e0ff */
[----:B------:R-:W-:Y:S04]  /*5860*/  STS.U8 [R124+UR9+0x1a00], R165 ;  /* 0x001a00a57c007988 */ /* 0x000fe80008000009 */
[----:B------:R0:W-:Y:S04]  /*5870*/  STS.U8 [R124+UR9+0x2a00], R164 ;  /* 0x002a00a47c007988 */ /* 0x0001e80008000009 */
[----:B------:R-:W-:Y:S04]  /*5880*/  STS.U8 [R124+UR9+0x3a00], R172 ;  /* 0x003a00ac7c007988 */ /* 0x000fe80008000009 */
[----:B------:R-:W-:Y:S04]  /*5890*/  STS.U8 [R124+UR9+0xe00], R163 ;  /* 0x000e00a37c007988 */ /* 0x000fe80008000009 */
[----:B------:R-:W-:Y:S01]  /*58a0*/  STS.U8 [R124+UR9+0x1e00], R162 ;  /* 0x001e00a27c007988 */ /* 0x000fe20008000009 */
[----:B0-----:R-:W-:-:S03]  /*58b0*/  LOP3.LUT R164, R240, 0x50, RZ, 0x3c, !PT ;  /* 0x00000050f0a47812 */ /* 0x001fc600078e3cff */
[----:B------:R-:W-:Y:S04]  /*58c0*/  STS.U8 [R124+UR9+0x2e00], R161 ;  /* 0x002e00a17c007988 */ /* 0x000fe80008000009 */
[----:B------:R0:W-:Y:S04]  /*58d0*/  STS.U8 [R124+UR9+0x3e00], R159 ;  /* 0x003e009f7c007988 */ /* 0x0001e80008000009 */
[----:B---3--:R-:W-:Y:S01]  /*58e0*/  STS.U8 [R164+UR9+0x280], R185 ;  /* 0x000280b9a4007988 */ /* 0x008fe20008000009 */
[----:B0-----:R-:W-:Y:S02]  /*58f0*/  IADD3.X R124, PT, PT, R5, UR5, RZ, P3, !PT ;  /* 0x00000005057c7c10 */ /* 0x001fe40009ffe4ff */
[----:B------:R-:W-:Y:S01]  /*5900*/  IADD3 R246, P3, PT, R6, UR4, RZ ;  /* 0x0000000406f67c10 */ /* 0x000fe2000ff7e0ff */
[----:B------:R0:W-:Y:S03]  /*5910*/  STS.U8 [R164+UR9+0x1280], R152 ;  /* 0x00128098a4007988 */ /* 0x0001e60008000009 */
[----:B------:R-:W-:-:S02]  /*5920*/  IADD3.X R245, PT, PT, R7, UR5, RZ, P3, !PT ;  /* 0x0000000507f57c10 */ /* 0x000fc40009ffe4ff */
[----:B------:R-:W-:Y:S01]  /*5930*/  IADD3 R248, P3, PT, R8, UR4, RZ ;  /* 0x0000000408f87c10 */ /* 0x000fe2000ff7e0ff */
[----:B------:R-:W-:Y:S03]  /*5940*/  STS.U8 [R164+UR9+0x2280], R160 ;  /* 0x002280a0a4007988 */ /* 0x000fe60008000009 */
[----:B------:R-:W-:Y:S01]  /*5950*/  IADD3.X R247, PT, PT, R9, UR5, RZ, P3, !PT ;  /* 0x0000000509f77c10 */ /* 0x000fe20009ffe4ff */
[----:B------:R1:W-:Y:S04]  /*5960*/  STS.U8 [R164+UR9+0x3280], R151 ;  /* 0x00328097a4007988 */ /* 0x0003e80008000009 */
[----:B------:R-:W-:Y:S01]  /*5970*/  STS.U8 [R164+UR9+0x680], R196 ;  /* 0x000680c4a4007988 */ /* 0x000fe20008000009 */
[----:B------:R-:W-:-:S03]  /*5980*/  PRMT R153, RZ, 0x7610, R153 ;  /* 0x00007610ff997816 */ /* 0x000fc60000000099 */
[----:B------:R3:W-:Y:S01]  /*5990*/  STS.U8 [R164+UR9+0x1680], R158 ;  /* 0x0016809ea4007988 */ /* 0x0007e20008000009 */
[----:B0-----:R-:W-:-:S03]  /*59a0*/  PRMT R152, RZ, 0x7610, R152 ;  /* 0x00007610ff987816 */ /* 0x001fc60000000098 */
[----:B------:R-:W-:Y:S01]  /*59b0*/  STS.U8 [R164+UR9+0x2680], R157 ;  /* 0x0026809da4007988 */ /* 0x000fe20008000009 */
[----:B-1----:R-:W-:Y:S01]  /*59c0*/  PRMT R151, RZ, 0x7610, R151 ;  /* 0x00007610ff977816 */ /* 0x002fe20000000097 */
[----:B------:R-:W-:Y:S02]  /*59d0*/  @!P2 IMAD.MOV.U32 R162, RZ, RZ, R244 ;  /* 0x000000ffffa2a224 */ /* 0x000fe400078e00f4 */
[----:B------:R0:W-:Y:S01]  /*59e0*/  STS.U8 [R164+UR9+0x3680], R150 ;  /* 0x00368096a4007988 */ /* 0x0001e20008000009 */
[----:B------:R-:W-:Y:S01]  /*59f0*/  @!P2 IMAD.MOV.U32 R163, RZ, RZ, R124 ;  /* 0x000000ffffa3a224 */ /* 0x000fe200078e007c */
[----:B------:R-:W-:Y:S01]  /*5a00*/  UIMAD UR4, UR6, 0x17, URZ ;  /* 0x00000017060478a4 */ /* 0x000fe2000f8e02ff */
[----:B------:R-:W-:Y:S01]  /*5a10*/  @!P2 IMAD.MOV.U32 R160, RZ, RZ, R246 ;  /* 0x000000ffffa0a224 */ /* 0x000fe200078e00f6 */
[----:B------:R-:W5:Y:S01]  /*5a20*/  @!P2 LDG.E.U8 R153, desc[UR22][R122.64] ;  /* 0x000000167a99a981 */ /* 0x000f62000c1e1100 */
[----:B------:R-:W-:Y:S02]  /*5a30*/  @!P2 IMAD.MOV.U32 R161, RZ, RZ, R245 ;  /* 0x000000ffffa1a224 */ /* 0x000fe400078e00f5 */
[----:B---3--:R-:W-:-:S02]  /*5a40*/  @!P2 IMAD.MOV.U32 R158, RZ, RZ, R248 ;  /* 0x000000ffff9ea224 */ /* 0x008fc400078e00f8 */
[----:B------:R-:W-:Y:S01]  /*5a50*/  @!P2 IMAD.MOV.U32 R159, RZ, RZ, R247 ;  /* 0x000000ffff9fa224 */ /* 0x000fe200078e00f7 */
[----:B0-----:R-:W-:Y:S01]  /*5a60*/  PRMT R150, RZ, 0x7610, R150 ;  /* 0x00007610ff967816 */ /* 0x001fe20000000096 */
[----:B------:R-:W-:Y:S01]  /*5a70*/  USHF.R.S32.HI UR5, URZ, 0x1f, UR4 ;  /* 0x0000001fff057899 */ /* 0x000fe20008011404 */
[----:B------:R-:W3:Y:S04]  /*5a80*/  @!P2 LDG.E.U8 R152, desc[UR22][R162.64] ;  /* 0x00000016a298a981 */ /* 0x000ee8000c1e1100 */
[----:B------:R-:W3:Y:S04]  /*5a90*/  @!P2 LDG.E.U8 R151, desc[UR22][R160.64] ;  /* 0x00000016a097a981 */ /* 0x000ee8000c1e1100 */
[----:B------:R0:W3:Y:S01]  /*5aa0*/  @!P2 LDG.E.U8 R150, desc[UR22][R158.64] ;  /* 0x000000169e96a981 */ /* 0x0000e2000c1e1100 */
[----:B------:R-:W-:-:S04]  /*5ab0*/  IADD3 R165, P2, PT, R2, UR4, RZ ;  /* 0x0000000402a57c10 */ /* 0x000fc8000ff5e0ff */
[----:B------:R-:W-:Y:S01]  /*5ac0*/  IADD3.X R166, PT, PT, R3, UR5, RZ, P2, !PT ;  /* 0x0000000503a67c10 */ /* 0x000fe200097fe4ff */
[----:B------:R1:W-:Y:S01]  /*5ad0*/  STS.U8 [R164+UR9+0xa80], R156 ;  /* 0x000a809ca4007988 */ /* 0x0003e20008000009 */
[----:B0-----:R-:W-:-:S03]  /*5ae0*/  IADD3 R158, P2, PT, R4, UR4, RZ ;  /* 0x00000004049e7c10 */ /* 0x001fc6000ff5e0ff */
[----:B------:R0:W-:Y:S01]  /*5af0*/  STS.U8 [R164+UR9+0x1a80], R149 ;  /* 0x001a8095a4007988 */ /* 0x0001e20008000009 */
[----:B------:R-:W-:-:S03]  /*5b00*/  IADD3.X R159, PT, PT, R5, UR5, RZ, P2, !PT ;  /* 0x00000005059f7c10 */ /* 0x000fc600097fe4ff */
[----:B------:R4:W-:Y:S01]  /*5b10*/  STS.U8 [R164+UR9+0x2a80], R132 ;  /* 0x002a8084a4007988 */ /* 0x0009e20008000009 */
[----:B-1----:R-:W-:Y:S02]  /*5b20*/  @P1 IMAD.MOV.U32 R156, RZ, RZ, R165 ;  /* 0x000000ffff9c1224 */ /* 0x002fe400078e00a5 */
[----:B------:R-:W-:Y:S01]  /*5b30*/  @P1 IMAD.MOV.U32 R157, RZ, RZ, R166 ;  /* 0x000000ffff9d1224 */ /* 0x000fe200078e00a6 */
[----:B------:R1:W-:Y:S01]  /*5b40*/  STS.U8 [R164+UR9+0x3a80], R127 ;  /* 0x003a807fa4007988 */ /* 0x0003e20008000009 */
[----:B0-----:R-:W-:-:S03]  /*5b50*/  PRMT R149, RZ, 0x7610, R149 ;  /* 0x00007610ff957816 */ /* 0x001fc60000000095 */
[----:B------:R0:W-:Y:S01]  /*5b60*/  STS.U8 [R164+UR9+0xe80], R126 ;  /* 0x000e807ea4007988 */ /* 0x0001e20008000009 */
[----:B----4-:R-:W-:-:S03]  /*5b70*/  PRMT R132, RZ, 0x7610, R132 ;  /* 0x00007610ff847816 */ /* 0x010fc60000000084 */
[----:B------:R4:W3:Y:S01]  /*5b80*/  @P1 LDG.E.U8 R149, desc[UR22][R156.64] ;  /* 0x000000169c951981 */ /* 0x0008e2000c1e1100 */
[----:B-1----:R-:W-:Y:S02]  /*5b90*/  @P1 IMAD.MOV.U32 R127, RZ, RZ, R159 ;  /* 0x000000ffff7f1224 */ /* 0x002fe400078e009f */
[----:B0-----:R-:W-:Y:S01]  /*5ba0*/  @P1 IMAD.MOV.U32 R126, RZ, RZ, R158 ;  /* 0x000000ffff7e1224 */ /* 0x001fe200078e009e */
[----:B------:R-:W-:Y:S01]  /*5bb0*/  STS.U8 [R164+UR9+0x1e80], R125 ;  /* 0x001e807da4007988 */ /* 0x000fe20008000009 */
[----:B----4-:R-:W-:-:S03]  /*5bc0*/  LOP3.LUT R156, R240, 0x60, RZ, 0x3c, !PT ;  /* 0x00000060f09c7812 */ /* 0x010fc600078e3cff */
[----:B------:R0:W4:Y:S04]  /*5bd0*/  @P1 LDG.E.U8 R132, desc[UR22][R126.64] ;  /* 0x000000167e841981 */ /* 0x000128000c1e1100 */
[----:B------:R-:W-:Y:S01]  /*5be0*/  STS.U8 [R164+UR9+0x2e80], R129 ;  /* 0x002e8081a4007988 */ /* 0x000fe20008000009 */
[----:B0-----:R-:W-:-:S03]  /*5bf0*/  IADD3 R126, P2, PT, R6, UR4, RZ ;  /* 0x00000004067e7c10 */ /* 0x001fc6000ff5e0ff */
[----:B------:R-:W-:Y:S01]  /*5c00*/  STS.U8 [R164+UR9+0x3e80], R128 ;  /* 0x003e8080a4007988 */ /* 0x000fe20008000009 */
[----:B------:R-:W-:-:S03]  /*5c10*/  IADD3.X R127, PT, PT, R7, UR5, RZ, P2, !PT ;  /* 0x00000005077f7c10 */ /* 0x000fc600097fe4ff */
[----:B--2---:R0:W-:Y:S04]  /*5c20*/  STS.U8 [R156+UR9+0x300], R131 ;  /* 0x000300839c007988 */ /* 0x0041e80008000009 */
[----:B-----5:R1:W-:Y:S01]  /*5c30*/  STS.U8 [R156+UR9+0x1300], R130 ;  /* 0x001300829c007988 */ /* 0x0203e20008000009 */
[----:B0-----:R-:W-:-:S03]  /*5c40*/  IADD3 R131, P2, PT, R8, UR4, RZ ;  /* 0x0000000408837c10 */ /* 0x001fc6000ff5e0ff */
[----:B------:R-:W-:Y:S01]  /*5c50*/  STL [R1+0xd4], R165 ;  /* 0x0000d4a501007387 */ /* 0x000fe20000100800 */
[----:B-1----:R-:W-:-:S03]  /*5c60*/  PRMT R130, RZ, 0x7610, R130 ;  /* 0x00007610ff827816 */ /* 0x002fc60000000082 */
[----:B------:R-:W-:Y:S01]  /*5c70*/  STL [R1+0xd0], R166 ;  /* 0x0000d0a601007387 */ /* 0x000fe20000100800 */
[----:B------:R-:W-:-:S03]  /*5c80*/  IADD3.X R157, PT, PT, R9, UR5, RZ, P2, !PT ;  /* 0x00000005099d7c10 */ /* 0x000fc600097fe4ff */
[----:B------:R-:W-:Y:S01]  /*5c90*/  STL [R1+0xdc], R158 ;  /* 0x0000dc9e01007387 */ /* 0x000fe20000100800 */
[----:B------:R-:W-:-:S03]  /*5ca0*/  PRMT R129, RZ, 0x7610, R129 ;  /* 0x00007610ff817816 */ /* 0x000fc60000000081 */
[----:B------:R-:W-:Y:S01]  /*5cb0*/  STL [R1+0xd8], R159 ;  /* 0x0000d89f01007387 */ /* 0x000fe20000100800 */
[----:B------:R-:W-:-:S03]  /*5cc0*/  UIMAD UR4, UR6, 0x1f, URZ ;  /* 0x0000001f060478a4 */ /* 0x000fc6000f8e02ff */
[----:B------:R0:W-:Y:S04]  /*5cd0*/  STL [R1+0xe4], R126 ;  /* 0x0000e47e01007387 */ /* 0x0001e80000100800 */
[----:B------:R1:W-:Y:S04]  /*5ce0*/  STL [R1+0xe0], R127 ;  /* 0x0000e07f01007387 */ /* 0x0003e80000100800 */
[----:B------:R0:W2:Y:S01]  /*5cf0*/  @P1 LDG.E.U8 R130, desc[UR22][R126.64] ;  /* 0x000000167e821981 */ /* 0x0000a2000c1e1100 */
[----:B------:R-:W-:-:S03]  /*5d00*/  USHF.R.S32.HI UR5, URZ, 0x1f, UR4 ;  /* 0x0000001fff057899 */ /* 0x000fc60008011404 */
[----:B------:R5:W-:Y:S01]  /*5d10*/  STL [R1+0xec], R131 ;  /* 0x0000ec8301007387 */ /* 0x000be20000100800 */
[----:B0-----:R-:W-:Y:S02]  /*5d20*/  @P1 IMAD.MOV.U32 R126, RZ, RZ, R131 ;  /* 0x000000ffff7e1224 */ /* 0x001fe400078e0083 */
[----:B-1----:R-:W-:Y:S01]  /*5d30*/  @P1 IMAD.MOV.U32 R127, RZ, RZ, R157 ;  /* 0x000000ffff7f1224 */ /* 0x002fe200078e009d */
[----:B------:R-:W-:Y:S04]  /*5d40*/  STS.U8 [R156+UR9+0x2300], R135 ;  /* 0x002300879c007988 */ /* 0x000fe80008000009 */
[----:B------:R0:W2:Y:S01]  /*5d50*/  @P1 LDG.E.U8 R129, desc[UR22][R126.64] ;  /* 0x000000167e811981 */ /* 0x0000a2000c1e1100 */
[----:B-----5:R-:W-:-:S03]  /*5d60*/  IADD3 R131, P1, PT, R2, UR4, RZ ;  /* 0x0000000402837c10 */ /* 0x020fc6000ff3e0ff */
[----:B------:R-:W-:Y:S04]  /*5d70*/  STS.U8 [R156+UR9+0x3300], R134 ;  /* 0x003300869c007988 */ /* 0x000fe80008000009 */
[----:B------:R1:W-:Y:S01]  /*5d80*/  STS.U8 [R156+UR9+0x700], R133 ;  /* 0x000700859c007988 */ /* 0x0003e20008000009 */
[----:B0-----:R-:W-:-:S03]  /*5d90*/  @!P0 IMAD.MOV.U32 R126, RZ, RZ, R131 ;  /* 0x000000ffff7e8224 */ /* 0x001fc600078e0083 */
[----:B------:R-:W-:Y:S01]  /*5da0*/  STL [R1+0xe8], R157 ;  /* 0x0000e89d01007387 */ /* 0x000fe20000100800 */
[----:B------:R-:W-:-:S03]  /*5db0*/  PRMT R128, RZ, 0x7610, R128 ;  /* 0x00007610ff807816 */ /* 0x000fc60000000080 */
[----:B------:R0:W-:Y:S01]  /*5dc0*/  STL [R1+0x1d8], R131 ;  /* 0x0001d88301007387 */ /* 0x0001e20000100800 */
[----:B-1----:R-:W-:-:S05]  /*5dd0*/  IADD3.X R133, PT, PT, R3, UR5, RZ, P1, !PT ;  /* 0x0000000503857c10 */ /* 0x002fca0008ffe4ff */
[----:B------:R-:W-:Y:S01]  /*5de0*/  @!P0 IMAD.MOV.U32 R127, RZ, RZ, R133 ;  /* 0x000000ffff7f8224 */ /* 0x000fe200078e0085 */
[----:B0-----:R-:W-:Y:S01]  /*5df0*/  IADD3 R131, P1, PT, R4, UR4, RZ ;  /* 0x0000000404837c10 */ /* 0x001fe2000ff3e0ff */
[----:B------:R0:W-:Y:S04]  /*5e00*/  STL [R1+0x1d4], R133 ;  /* 0x0001d48501007387 */ /* 0x0001e80000100800 */
[----:B------:R1:W-:Y:S01]  /*5e10*/  STL [R1+0x1e0], R131 ;  /* 0x0001e08301007387 */ /* 0x0003e20000100800 */
[----:B------:R-:W-:-:S03]  /*5e20*/  @!P0 IMAD.MOV.U32 R134, RZ, RZ, R131 ;  /* 0x000000ffff868224 */ /* 0x000fc600078e0083 */
[----:B------:R5:W2:Y:S01]  /*5e30*/  @!P0 LDG.E.U8 R128, desc[UR22][R126.64] ;  /* 0x000000167e808981 */ /* 0x000aa2000c1e1100 */
[----:B0-----:R-:W-:Y:S02]  /*5e40*/  IADD3.X R133, PT, PT, R5, UR5, RZ, P1, !PT ;  /* 0x0000000505857c10 */ /* 0x001fe40008ffe4ff */
[----:B-1----:R-:W-:-:S03]  /*5e50*/  IADD3 R131, P1, PT, R6, UR4, RZ ;  /* 0x0000000406837c10 */ /* 0x002fc6000ff3e0ff */
[----:B------:R0:W-:Y:S01]  /*5e60*/  STL [R1+0x1dc], R133 ;  /* 0x0001dc8501007387 */ /* 0x0001e20000100800 */
[----:B------:R-:W-:Y:S01]  /*5e70*/  @!P0 IMAD.MOV.U32 R135, RZ, RZ, R133 ;  /* 0x000000ffff878224 */ /* 0x000fe200078e0085 */
[----:B-----5:R-:W-:Y:S02]  /*5e80*/  PRMT R127, RZ, 0x7610, R127 ;  /* 0x00007610ff7f7816 */ /* 0x020fe4000000007f */
[----:B------:R-:W-:Y:S01]  /*5e90*/  STL [R1+0x1e8], R131 ;  /* 0x0001e88301007387 */ /* 0x000fe20000100800 */
[----:B------:R-:W-:-:S03]  /*5ea0*/  PRMT R126, RZ, 0x7610, R126 ;  /* 0x00007610ff7e7816 */ /* 0x000fc6000000007e */
[----:B------:R1:W5:Y:S01]  /*5eb0*/  @!P0 LDG.E.U8 R127, desc[UR22][R134.64] ;  /* 0x00000016867f8981 */ /* 0x000362000c1e1100 */
[----:B0-----:R-:W-:-:S05]  /*5ec0*/  IADD3.X R133, PT, PT, R7, UR5, RZ, P1, !PT ;  /* 0x0000000507857c10 */ /* 0x001fca0008ffe4ff */
[----:B------:R0:W-:Y:S01]  /*5ed0*/  STL [R1+0x1e4], R133 ;  /* 0x0001e48501007387 */ /* 0x0001e20000100800 */
[----:B-1----:R-:W-:Y:S02]  /*5ee0*/  @!P0 IMAD.MOV.U32 R134, RZ, RZ, R131 ;  /* 0x000000ffff868224 */ /* 0x002fe400078e0083 */
[----:B------:R-:W-:Y:S01]  /*5ef0*/  @!P0 IMAD.MOV.U32 R135, RZ, RZ, R133 ;  /* 0x000000ffff878224 */ /* 0x000fe200078e0085 */
[----:B0-----:R-:W-:-:S04]  /*5f00*/  IADD3 R133, P1, PT, R8, UR4, RZ ;  /* 0x0000000408857c10 */ /* 0x001fc8000ff3e0ff */
[----:B------:R0:W5:Y:S01]  /*5f10*/  @!P0 LDG.E.U8 R126, desc[UR22][R134.64] ;  /* 0x00000016867e8981 */ /* 0x000162000c1e1100 */
[----:B------:R-:W-:Y:S01]  /*5f20*/  PRMT R125, RZ, 0x7610, R125 ;  /* 0x00007610ff7d7816 */ /* 0x000fe2000000007d */
[----:B------:R-:W1:Y:S02]  /*5f30*/  LDCU UR4, c[0x0][0x3b0] ;  /* 0x00007600ff0477ac */ /* 0x000e640008000800 */
[----:B------:R-:W-:Y:S01]  /*5f40*/  STL [R1+0x1f4], R133 ;  /* 0x0001f48501007387 */ /* 0x000fe20000100800 */
[----:B0-----:R-:W-:-:S03]  /*5f50*/  IADD3.X R134, PT, PT, R9, UR5, RZ, P1, !PT ;  /* 0x0000000509867c10 */ /* 0x001fc60008ffe4ff */
[----:B------:R-:W-:Y:S01]  /*5f60*/  STS.U8 [R156+UR9+0x1700], R138 ;  /* 0x0017008a9c007988 */ /* 0x000fe20008000009 */
[----:B------:R-:W-:Y:S01]  /*5f70*/  LOP3.LUT R131, R240, 0x70, RZ, 0x3c, !PT ;  /* 0x00000070f0837812 */ /* 0x000fe200078e3cff */
[----:B------:R-:W0:Y:S02]  /*5f80*/  LDCU UR5, c[0x0][0x3b0] ;  /* 0x00007600ff0577ac */ /* 0x000e240008000800 */
[----:B------:R1:W-:Y:S01]  /*5f90*/  STL [R1+0x1ec], R134 ;  /* 0x0001ec8601007387 */ /* 0x0003e20000100800 */
[----:B------:R-:W-:Y:S02]  /*5fa0*/  @!P0 IMAD.MOV.U32 R135, RZ, RZ, R134 ;  /* 0x000000ffff878224 */ /* 0x000fe400078e0086 */
[----:B-1----:R-:W-:-:S05]  /*5fb0*/  @!P0 IMAD.MOV.U32 R134, RZ, RZ, R133 ;  /* 0x000000ffff868224 */ /* 0x002fca00078e0085 */
[----:B------:R1:W5:Y:S04]  /*5fc0*/  @!P0 LDG.E.U8 R125, desc[UR22][R134.64] ;  /* 0x00000016867d8981 */ /* 0x000368000c1e1100 */
[----:B------:R0:W-:Y:S04]  /*5fd0*/  STS.U8 [R156+UR9+0x2700], R137 ;  /* 0x002700899c007988 */ /* 0x0001e80008000009 */
[----:B------:R-:W-:Y:S04]  /*5fe0*/  STS.U8 [R156+UR9+0x3700], R136 ;  /* 0x003700889c007988 */ /* 0x000fe80008000009 */
[----:B------:R-:W-:Y:S04]  /*5ff0*/  STS.U8 [R156+UR9+0xb00], R141 ;  /* 0x000b008d9c007988 */ /* 0x000fe80008000009 */
[----:B------:R-:W-:Y:S04]  /*6000*/  STS.U8 [R156+UR9+0x1b00], R140 ;  /* 0x001b008c9c007988 */ /* 0x000fe80008000009 */
[----:B------:R-:W-:Y:S04]  /*6010*/  STS.U8 [R156+UR9+0x2b00], R139 ;  /* 0x002b008b9c007988 */ /* 0x000fe80008000009 */
[----:B------:R-:W-:Y:S04]  /*6020*/  STS.U8 [R156+UR9+0x3b00], R144 ;  /* 0x003b00909c007988 */ /* 0x000fe80008000009 */
[----:B------:R0:W-:Y:S04]  /*6030*/  STS.U8 [R156+UR9+0xf00], R143 ;  /* 0x000f008f9c007988 */ /* 0x0001e80008000009 */
[----:B------:R-:W-:Y:S04]  /*6040*/  STS.U8 [R156+UR9+0x1f00], R142 ;  /* 0x001f008e9c007988 */ /* 0x000fe80008000009 */
[----:B------:R-:W-:Y:S04]  /*6050*/  STS.U8 [R156+UR9+0x2f00], R146 ;  /* 0x002f00929c007988 */ /* 0x000fe80008000009 */
[----:B------:R-:W-:Y:S04]  /*6060*/  STS.U8 [R156+UR9+0x3f00], R145 ;  /* 0x003f00919c007988 */ /* 0x000fe80008000009 */
[----:B------:R-:W-:Y:S04]  /*6070*/  STS.U8 [R131+UR9+0x380], R148 ;  /* 0x0003809483007988 */ /* 0x000fe80008000009 */
[----:B------:R-:W-:Y:S04]  /*6080*/  STS.U8 [R131+UR9+0x1380], R147 ;  /* 0x0013809383007988 */ /* 0x000fe80008000009 */
[----:B------:R-:W-:Y:S04]  /*6090*/  STS.U8 [R131+UR9+0x2380], R155 ;  /* 0x0023809b83007988 */ /* 0x000fe80008000009 */
[----:B------:R-:W-:Y:S01]  /*60a0*/  STS.U8 [R131+UR9+0x3380], R154 ;  /* 0x0033809a83007988 */ /* 0x000fe20008000009 */
[----:B------:R-:W-:-:S03]  /*60b0*/  LOP3.LUT R176, R238, 0x1f, RZ, 0xc0, !PT ;  /* 0x0000001feeb07812 */ /* 0x000fc600078ec0ff */
[----:B------:R-:W-:Y:S04]  /*60c0*/  STS.U8 [R131+UR9+0x780], R153 ;  /* 0x0007809983007988 */ /* 0x000fe80008000009 */
[----:B---3--:R-:W-:Y:S04]  /*60d0*/  STS.U8 [R131+UR9+0x1780], R152 ;  /* 0x0017809883007988 */ /* 0x008fe80008000009 */
[----:B------:R-:W-:Y:S04]  /*60e0*/  STS.U8 [R131+UR9+0x2780], R151 ;  /* 0x0027809783007988 */ /* 0x000fe80008000009 */
[----:B------:R-:W-:Y:S04]  /*60f0*/  STS.U8 [R131+UR9+0x3780], R150 ;  /* 0x0037809683007988 */ /* 0x000fe80008000009 */
[----:B------:R-:W-:Y:S04]  /*6100*/  STS.U8 [R131+UR9+0xb80], R149 ;  /* 0x000b809583007988 */ /* 0x000fe80008000009 */
[----:B----4-:R3:W-:Y:S01]  /*6110*/  STS.U8 [R131+UR9+0x1b80], R132 ;  /* 0x001b808483007988 */ /* 0x0107e20008000009 */
[----:B-1----:R-:W-:-:S02]  /*6120*/  IMAD R134, R227, UR4, RZ ;  /* 0x00000004e3867c24 */ /* 0x002fc4000f8e02ff */
[----:B0-----:R-:W-:Y:S02]  /*6130*/  IMAD R137, R224, UR4, RZ ;  /* 0x00000004e0897c24 */ /* 0x001fe4000f8e02ff */
[----:B------:R-:W-:Y:S02]  /*6140*/  VIADD R143, R237, 0x1f ;  /* 0x0000001fed8f7836 */ /* 0x000fe40000000000 */
[----:B------:R-:W-:Y:S02]  /*6150*/  IMAD R133, R228, UR4, RZ ;  /* 0x00000004e4857c24 */ /* 0x000fe4000f8e02ff */
[----:B---3--:R-:W-:Y:S01]  /*6160*/  IMAD R132, R229, UR4, RZ ;  /* 0x00000004e5847c24 */ /* 0x008fe2000f8e02ff */
[----:B--2---:R0:W-:Y:S04]  /*6170*/  STS.U8 [R131+UR9+0x2b80], R130 ;  /* 0x002b808283007988 */ /* 0x0041e80008000009 */
[----:B------:R-:W-:Y:S01]  /*6180*/  STS.U8 [R131+UR9+0x3b80], R129 ;  /* 0x003b808183007988 */ /* 0x000fe20008000009 */
[----:B0-----:R-:W-:-:S03]  /*6190*/  IMAD R130, R231, UR4, RZ ;  /* 0x00000004e7827c24 */ /* 0x001fc6000f8e02ff */
[----:B------:R0:W-:Y:S04]  /*61a0*/  STS.U8 [R131+UR9+0xf80], R128 ;  /* 0x000f808083007988 */ /* 0x0001e80008000009 */
[----:B-----5:R1:W-:Y:S01]  /*61b0*/  STS.U8 [R131+UR9+0x1f80], R127 ;  /* 0x001f807f83007988 */ /* 0x0203e20008000009 */
[----:B0-----:R-:W-:Y:S02]  /*61c0*/  IMAD R128, R233, UR4, RZ ;  /* 0x00000004e9807c24 */ /* 0x001fe4000f8e02ff */
[----:B-1----:R-:W-:Y:S01]  /*61d0*/  IMAD R127, R234, UR4, RZ ;  /* 0x00000004ea7f7c24 */ /* 0x002fe2000f8e02ff */
[----:B------:R0:W-:Y:S02]  /*61e0*/  STS.U8 [R131+UR9+0x2f80], R126 ;  /* 0x002f807e83007988 */ /* 0x0001e40008000009 */
[----:B0-----:R-:W-:-:S02]  /*61f0*/  IMAD R126, R176, UR7, RZ ;  /* 0x00000007b07e7c24 */ /* 0x001fc4000f8e02ff */
[----:B------:R0:W-:Y:S03]  /*6200*/  STS.U8 [R131+UR9+0x3f80], R125 ;  /* 0x003f807d83007988 */ /* 0x0001e60008000009 */
[----:B0-----:R-:W-:-:S04]  /*6210*/  IADD3 R125, P0, PT, R126, UR18, RZ ;  /* 0x000000127e7d7c10 */ /* 0x001fc8000ff1e0ff */
[----:B------:R-:W-:Y:S02]  /*6220*/  LEA.HI.X.SX32 R126, R126, UR19, 0x1, P0 ;  /* 0x000000137e7e7c11 */ /* 0x000fe400080f0eff */
[----:B------:R-:W-:Y:S01]  /*6230*/  IADD3 R174, P0, PT, R127, R125, RZ ;  /* 0x0000007d7fae7210 */ /* 0x000fe20007f1e0ff */
[----:B------:R-:W-:-:S03]  /*6240*/  IMAD R131, R230, UR4, RZ ;  /* 0x00000004e6837c24 */ /* 0x000fc6000f8e02ff */
[----:B------:R-:W-:Y:S02]  /*6250*/  LEA.HI.X.SX32 R175, R127, R126, 0x1, P0 ;  /* 0x0000007e7faf7211 */ /* 0x000fe400000f0eff */
[----:B------:R-:W-:-:S04]  /*6260*/  IADD3 R158, P0, PT, R128, R125, RZ ;  /* 0x0000007d809e7210 */ /* 0x000fc80007f1e0ff */
[----:B------:R-:W-:Y:S02]  /*6270*/  LEA.HI.X.SX32 R159, R128, R126, 0x1, P0 ;  /* 0x0000007e809f7211 */ /* 0x000fe400000f0eff */
[----:B------:R-:W-:Y:S01]  /*6280*/  IADD3 R170, P0, PT, R131, R125, RZ ;  /* 0x0000007d83aa7210 */ /* 0x000fe20007f1e0ff */
[----:B------:R-:W-:-:S03]  /*6290*/  IMAD R129, R232, UR4, RZ ;  /* 0x00000004e8817c24 */ /* 0x000fc6000f8e02ff */
[----:B------:R-:W-:Y:S02]  /*62a0*/  LEA.HI.X.SX32 R171, R131, R126, 0x1, P0 ;  /* 0x0000007e83ab7211 */ /* 0x000fe400000f0eff */
[----:B------:R-:W-:-:S04]  /*62b0*/  IADD3 R152, P0, PT, R134, R125, RZ ;  /* 0x0000007d86987210 */ /* 0x000fc80007f1e0ff */
[-C--:B------:R-:W-:Y:S02]  /*62c0*/  LEA.HI.X.SX32 R153, R134, R126.reuse, 0x1, P0 ;  /* 0x0000007e86997211 */ /* 0x080fe400000f0eff */
[-C--:B------:R-:W-:Y:S02]  /*62d0*/  IADD3 R164, P0, PT, R137, R125.reuse, RZ ;  /* 0x0000007d89a47210 */ /* 0x080fe40007f1e0ff */
[-C--:B------:R-:W-:Y:S02]  /*62e0*/  IADD3 R172, P1, PT, R129, R125.reuse, RZ ;  /* 0x0000007d81ac7210 */ /* 0x080fe40007f3e0ff */
[----:B------:R-:W-:Y:S02]  /*62f0*/  IADD3 R156, P2, PT, R130, R125, RZ ;  /* 0x0000007d829c7210 */ /* 0x000fe40007f5e0ff */
[-C--:B------:R-:W-:Y:S02]  /*6300*/  LEA.HI.X.SX32 R165, R137, R126.reuse, 0x1, P0 ;  /* 0x0000007e89a57211 */ /* 0x080fe400000f0eff */
[----:B------:R-:W-:Y:S01]  /*6310*/  ISETP.GT.AND P0, PT, R143, 0x1f, PT ;  /* 0x0000001f8f00780c */ /* 0x000fe20003f04270 */
[----:B------:R-:W-:Y:S01]  /*6320*/  IMAD R135, R226, UR4, RZ ;  /* 0x00000004e2877c24 */ /* 0x000fe2000f8e02ff */
[-C--:B------:R-:W-:Y:S01]  /*6330*/  LEA.HI.X.SX32 R173, R129, R126.reuse, 0x1, P1 ;  /* 0x0000007e81ad7211 */ /* 0x080fe200008f0eff */
[----:B------:R-:W-:Y:S01]  /*6340*/  IMAD R136, R225, UR4, RZ ;  /* 0x00000004e1887c24 */ /* 0x000fe2000f8e02ff */
[----:B------:R-:W-:-:S02]  /*6350*/  LEA.HI.X.SX32 R157, R130, R126, 0x1, P2 ;  /* 0x0000007e829d7211 */ /* 0x000fc400010f0eff */
[-C--:B------:R-:W-:Y:S02]  /*6360*/  IADD3 R154, P1, PT, R132, R125.reuse, RZ ;  /* 0x0000007d849a7210 */ /* 0x080fe40007f3e0ff */
[----:B------:R-:W-:Y:S02]  /*6370*/  IADD3 R168, P2, PT, R133, R125, RZ ;  /* 0x0000007d85a87210 */ /* 0x000fe40007f5e0ff */
[----:B------:R-:W-:Y:S01]  /*6380*/  ISETP.LT.AND P0, PT, R176, R237, P0 ;  /* 0x000000edb000720c */ /* 0x000fe20000701270 */
[----:B------:R-:W-:Y:S01]  /*6390*/  IMAD R138, R223, UR4, RZ ;  /* 0x00000004df8a7c24 */ /* 0x000fe2000f8e02ff */
[-C--:B------:R-:W-:Y:S01]  /*63a0*/  LEA.HI.X.SX32 R155, R132, R126.reuse, 0x1, P1 ;  /* 0x0000007e849b7211 */ /* 0x080fe200008f0eff */
[----:B------:R-:W-:Y:S01]  /*63b0*/  IMAD R139, R222, UR4, RZ ;  /* 0x00000004de8b7c24 */ /* 0x000fe2000f8e02ff */
[-C--:B------:R-:W-:Y:S01]  /*63c0*/  LEA.HI.X.SX32 R169, R133, R126.reuse, 0x1, P2 ;  /* 0x0000007e85a97211 */ /* 0x080fe200010f0eff */
[----:B------:R-:W-:Y:S01]  /*63d0*/  IMAD R140, R221, UR5, RZ ;  /* 0x00000005dd8c7c24 */ /* 0x000fe2000f8e02ff */
[-C--:B------:R-:W-:Y:S01]  /*63e0*/  IADD3 R166, P1, PT, R135, R125.reuse, RZ ;  /* 0x0000007d87a67210 */ /* 0x080fe20007f3e0ff */
[----:B------:R-:W-:Y:S01]  /*63f0*/  IMAD R141, R236, UR12, RZ ;  /* 0x0000000cec8d7c24 */ /* 0x000fe2000f8e02ff */
[----:B------:R-:W-:Y:S01]  /*6400*/  IADD3 R150, P2, PT, R136, R125, RZ ;  /* 0x0000007d88967210 */ /* 0x000fe20007f5e0ff */
[----:B------:R-:W-:Y:S01]  /*6410*/  IMAD R142, R235, UR14, RZ ;  /* 0x0000000eeb8e7c24 */ /* 0x000fe2000f8e02ff */
[----:B------:R-:W-:-:S02]  /*6420*/  LEA.HI.X.SX32 R167, R135, R126, 0x1, P1 ;  /* 0x0000007e87a77211 */ /* 0x000fc400008f0eff */
[-C--:B------:R-:W-:Y:S02]  /*6430*/  LEA.HI.X.SX32 R151, R136, R126.reuse, 0x1, P2 ;  /* 0x0000007e88977211 */ /* 0x080fe400010f0eff */
[-C--:B------:R-:W-:Y:S02]  /*6440*/  IADD3 R148, P1, PT, R138, R125.reuse, RZ ;  /* 0x0000007d8a947210 */ /* 0x080fe40007f3e0ff */
[-C--:B------:R-:W-:Y:S02]  /*6450*/  IADD3 R162, P2, PT, R139, R125.reuse, RZ ;  /* 0x0000007d8ba27210 */ /* 0x080fe40007f5e0ff */
[-C--:B------:R-:W-:Y:S02]  /*6460*/  IADD3 R146, P3, PT, R140, R125.reuse, RZ ;  /* 0x0000007d8c927210 */ /* 0x080fe40007f7e0ff */
[-C--:B------:R-:W-:Y:S02]  /*6470*/  IADD3 R160, P5, PT, R141, R125.reuse, RZ ;  /* 0x0000007d8da07210 */ /* 0x080fe40007fbe0ff */
[----:B------:R-:W-:Y:S01]  /*6480*/  IADD3 R144, P6, PT, R142, R125, RZ ;  /* 0x0000007d8e907210 */ /* 0x000fe20007fde0ff */
[----:B------:R-:W-:Y:S01]  /*6490*/  @P0 IMAD.MOV.U32 R127, RZ, RZ, R175 ;  /* 0x000000ffff7f0224 */ /* 0x000fe200078e00af */
[----:B------:R-:W-:-:S02]  /*64a0*/  LEA.HI.X.SX32 R149, R138, R126, 0x1, P1 ;  /* 0x0000007e8a957211 */ /* 0x000fc400008f0eff */
[-C--:B------:R-:W-:Y:S02]  /*64b0*/  LEA.HI.X.SX32 R163, R139, R126.reuse, 0x1, P2 ;  /* 0x0000007e8ba37211 */ /* 0x080fe400010f0eff */
[-C--:B------:R-:W-:Y:S02]  /*64c0*/  LEA.HI.X.SX32 R147, R140, R126.reuse, 0x1, P3 ;  /* 0x0000007e8c937211 */ /* 0x080fe400018f0eff */
[-C--:B------:R-:W-:Y:S02]  /*64d0*/  LEA.HI.X.SX32 R161, R141, R126.reuse, 0x1, P5 ;  /* 0x0000007e8da17211 */ /* 0x080fe400028f0eff */
[----:B------:R-:W-:Y:S01]  /*64e0*/  LEA.HI.X.SX32 R145, R142, R126, 0x1, P6 ;  /* 0x0000007e8e917211 */ /* 0x000fe200030f0eff */
[----:B------:R-:W-:Y:S01]  /*64f0*/  @P0 IMAD.MOV.U32 R126, RZ, RZ, R174 ;  /* 0x000000ffff7e0224 */ /* 0x000fe200078e00ae */
[----:B------:R-:W-:-:S06]  /*6500*/  PRMT R125, RZ, 0x7610, R125 ;  /* 0x00007610ff7d7816 */ /* 0x000fcc000000007d */
[----:B------:R0:W2:Y:S02]  /*6510*/  @P0 LDG.E.U8 R125, desc[UR22][R126.64] ;  /* 0x000000167e7d0981 */ /* 0x0000a4000c1e1100 */
[----:B0-----:R-:W-:Y:S02]  /*6520*/  @P0 IMAD.MOV.U32 R126, RZ, RZ, R172 ;  /* 0x000000ffff7e0224 */ /* 0x001fe400078e00ac */
[----:B------:R-:W-:Y:S01]  /*6530*/  @P0 IMAD.MOV.U32 R127, RZ, RZ, R173 ;  /* 0x000000ffff7f0224 */ /* 0x000fe200078e00ad */
[----:B--2---:R0:W-:Y:S02]  /*6540*/  STS.U8 [R240+UR9+0x8000], R125 ;  /* 0x0080007df0007988 */ /* 0x0041e40008000009 */
[----:B0-----:R-:W-:-:S06]  /*6550*/  PRMT R125, RZ, 0x7610, R125 ;  /* 0x00007610ff7d7816 */ /* 0x001fcc000000007d */
        /* <DEDUP_REMOVED lines=25> */
[----:B------:R0:W2:Y:S01]  /*66f0*/  @P0 LDG.E.U8 R125, desc[UR22][R126.64] ;  /* 0x000000167e7d0981 */ /* 0x0000a2000c1e1100 */
[----:B------:R-:W-:Y:S02]  /*6700*/  @P0 IMAD.MOV.U32 R128, RZ, RZ, R158 ;  /* 0x000000ffff800224 */ /* 0x000fe400078e009e */
[----:B------:R-:W-:Y:S02]  /*6710*/  @P0 IMAD.MOV.U32 R129, RZ, RZ, R159 ;  /* 0x000000ffff810224 */ /* 0x000fe400078e009f */
[----:B0-----:R-:W-:Y:S02]  /*6720*/  @P0 IMAD.MOV.U32 R126, RZ, RZ, R160 ;  /* 0x000000ffff7e0224 */ /* 0x001fe400078e00a0 */
[----:B------:R-:W-:Y:S01]  /*6730*/  @P0 IMAD.MOV.U32 R127, RZ, RZ, R161 ;  /* 0x000000ffff7f0224 */ /* 0x000fe200078e00a1 */
[----:B--2---:R0:W-:Y:S02]  /*6740*/  STS.U8 [R240+UR9+0x8600], R125 ;  /* 0x0086007df0007988 */ /* 0x0041e40008000009 */
[----:B0-----:R-:W-:-:S06]  /*6750*/  PRMT R125, RZ, 0x7610, R125 ;  /* 0x00007610ff7d7816 */ /* 0x001fcc000000007d */
[----:B------:R0:W2:Y:S02]  /*6760*/  @P0 LDG.E.U8 R125, desc[UR22][R126.64] ;  /* 0x000000167e7d0981 */ /* 0x0000a4000c1e1100 */
[----:B0-----:R-:W-:-:S06]  /*6770*/  PRMT R126, RZ, 0x7610, R126 ;  /* 0x00007610ff7e7816 */ /* 0x001fcc000000007e */
[----:B------:R-:W3:Y:S01]  /*6780*/  @P0 LDG.E.U8 R126, desc[UR22][R128.64] ;  /* 0x00000016807e0981 */ /* 0x000ee2000c1e1100 */
[----:B------:R-:W-:-:S03]  /*6790*/  @P0 IMAD.MOV.U32 R127, RZ, RZ, R157 ;  /* 0x000000ffff7f0224 */ /* 0x000fc600078e009d */
[----:B--2---:R0:W-:Y:S02]  /*67a0*/  STS.U8 [R240+UR9+0x8700], R125 ;  /* 0x0087007df0007988 */ /* 0x0041e40008000009 */
[----:B0-----:R-:W-:Y:S02]  /*67b0*/  PRMT R125, RZ, 0x7610, R125 ;  /* 0x00007610ff7d7816 */ /* 0x001fe4000000007d */
[----:B---3--:R0:W-:Y:S02]  /*67c0*/  STS.U8 [R239+UR9+0x8080], R126 ;  /* 0x0080807eef007988 */ /* 0x0081e40008000009 */
[----:B0-----:R-:W-:-:S05]  /*67d0*/  @P0 IMAD.MOV.U32 R126, RZ, RZ, R156 ;  /* 0x000000ffff7e0224 */ /* 0x001fca00078e009c */
        /* <DEDUP_REMOVED lines=28> */
[----:B------:R-:W-:Y:S04]  /*69a0*/  STL [R1+0x1fc], R174 ;  /* 0x0001fcae01007387 */ /* 0x000fe80000100800 */
[----:B--2---:R0:W-:Y:S02]  /*69b0*/  STS.U8 [R239+UR9+0x8680], R125 ;  /* 0x0086807def007988 */ /* 0x0041e40008000009 */
[----:B0-----:R-:W-:-:S06]  /*69c0*/  PRMT R125, RZ, 0x7610, R125 ;  /* 0x00007610ff7d7816 */ /* 0x001fcc000000007d */
[----:B------:R-:W2:Y:S04]  /*69d0*/  @P0 LDG.E.U8 R125, desc[UR22][R126.64] ;  /* 0x000000167e7d0981 */ /* 0x000ea8000c1e1100 */
[----:B------:R0:W-:Y:S04]  /*69e0*/  STL [R1+0x1f8], R175 ;  /* 0x0001f8af01007387 */ /* 0x0001e80000100800 */
        /* <DEDUP_REMOVED lines=26> */
[----:B------:R0:W-:Y:S01]  /*6b90*/  STL [R1+0x258], R163 ;  /* 0x000258a301007387 */ /* 0x0001e20000100800 */
[----:B------:R-:W-:-:S03]  /*6ba0*/  ISETP.NE.U32.AND P0, PT, RZ, UR13, PT ;  /* 0x0000000dff007c0c */ /* 0x000fc6000bf05070 */
[----:B------:R0:W-:Y:S04]  /*6bb0*/  STL [R1+0x260], R147 ;  /* 0x0002609301007387 */ /* 0x0001e80000100800 */
[----:B------:R0:W-:Y:S04]  /*6bc0*/  STL [R1+0x268], R161 ;  /* 0x000268a101007387 */ /* 0x0001e80000100800 */
[----:B------:R0:W-:Y:S01]  /*6bd0*/  STL [R1+0x270], R145 ;  /* 0x0002709101007387 */ /* 0x0001e20000100800 */
[C---:B------:R-:W-:Y:S02]  /*6be0*/  ISETP.LT.OR P1, PT, R143.reuse, 0x20, P0 ;  /* 0x000000208f00780c */ /* 0x040fe40000721670 */
[----:B------:R-:W-:Y:S01]  /*6bf0*/  ISETP.GE.AND P2, PT, R143, 0x40, PT ;  /* 0x000000408f00780c */ /* 0x000fe20003f46270 */
[----:B--2---:R0:W-:Y:S01]  /*6c00*/  STS.U8 [R239+UR9+0x8780], R125 ;  /* 0x0087807def007988 */ /* 0x0041e20008000009 */
[----:B------:R1:W-:Y:S06]  /*6c10*/  MEMBAR.ALL.CTA ;  /* 0x0000000000007992 */ /* 0x0003ec0000008000 */
[----:B-1----:R-:W1:Y:S02]  /*6c20*/  FENCE.VIEW.ASYNC.S ;  /* 0x00000000000073c6 */ /* 0x002e640000000000 */
[----:B-1----:R-:W-:Y:S06]  /*6c30*/  BAR.SYNC.DEFER_BLOCKING 0x0 ;  /* 0x0000000000007b1d */ /* 0x002fec0000010000 */
[----:B------:R-:W-:Y:S05]  /*6c40*/  @P1 BRA `(.L_x_6) ;  /* 0x0000000000801947 */ /* 0x000fea0003800000 */
[----:B------:R-:W-:Y:S02]  /*6c50*/  USHF.R.U32.HI UR14, URZ, 0x4, UR9 ;  /* 0x00000004ff0e7899 */ /* 0x000fe40008011609 */
[----:B------:R-:W-:Y:S02]  /*6c60*/  UIADD3 UR5, UPT, UPT, UR9, 0x8000, URZ ;  /* 0x0000800009057890 */ /* 0x000fe4000fffe0ff */
[----:B------:R-:W-:Y:S01]  /*6c70*/  USGXT.U32 UR14, UR14, 0xe ;  /* 0x0000000e0e0e789a */ /* 0x000fe20008000000 */
[----:B------:R-:W-:Y:S01]  /*6c80*/  UMOV UR4, URZ ;  /* 0x000000ff00047c82 */ /* 0x000fe20008000000 */
[----:B------:R-:W-:Y:S02]  /*6c90*/  USHF.R.U32.HI UR5, URZ, 0x4, UR5 ;  /* 0x00000004ff057899 */ /* 0x000fe40008011605 */
[----:B------:R-:W-:Y:S02]  /*6ca0*/  UIADD3 UR26, UP1, UPT, UR14, 0x100, URZ ;  /* 0x000001000e1a7890 */ /* 0x000fe4000ff3e0ff */
[----:B------:R-:W-:-:S02]  /*6cb0*/  USGXT.U32 UR12, UR5, 0xe ;  /* 0x0000000e050c789a */ /* 0x000fc40008000000 */
[----:B------:R-:W-:Y:S02]  /*6cc0*/  UIADD3.X UR27, UPT, UPT, UR4, 0x40004040, URZ, UP1, !UPT ;  /* 0x40004040041b7890 */ /* 0x000fe40008ffe4ff */
[----:B------:R-:W-:Y:S02]  /*6cd0*/  UIADD3 UR16, UPT, UPT, UR8, 0x40, URZ ;  /* 0x0000004008107890 */ /* 0x000fe4000fffe0ff */
[----:B------:R-:W-:Y:S02]  /*6ce0*/  UIADD3 UR17, UPT, UPT, UR8, 0x80, URZ ;  /* 0x0000008008117890 */ /* 0x000fe4000fffe0ff */
[----:B------:R-:W-:Y:S02]  /*6cf0*/  UIADD3.64 UR18, UPT, UPT, UR26, 0x100, URZ ;  /* 0x000001001a127897 */ /* 0x000fe4000fffe0ff */
[----:B------:R-:W-:Y:S02]  /*6d00*/  UIADD3 UR24, UPT, UPT, UR8, 0xc0, URZ ;  /* 0x000000c008187890 */ /* 0x000fe4000fffe0ff */
[----:B------:R-:W-:Y:S01]  /*6d10*/  UIADD3.64 UR20, UPT, UPT, UR26, 0x200, URZ ;  /* 0x000002001a147897 */ /* 0x000fe2000fffe0ff */
[----:B------:R-:W-:Y:S01]  /*6d20*/  UMOV UR28, 0x0 ;  /* 0x00000000001c7882 */ /* 0x000fe20000000000 */
[----:B------:R-:W-:Y:S01]  /*6d30*/  UMOV UR29, 0x8108490 ;  /* 0x08108490001d7882 */ /* 0x000fe20000000000 */
[----:B------:R-:W-:Y:S01]  /*6d40*/  UMOV UR15, 0x40004040 ;  /* 0x40004040000f7882 */ /* 0x000fe20000000000 */
[----:B------:R-:W-:Y:S01]  /*6d50*/  UMOV UR13, 0xc0004010 ;  /* 0xc0004010000d7882 */ /* 0x000fe20000000000 */
[----:B------:R-:W-:Y:S01]  /*6d60*/  UMOV UR30, 0x0 ;  /* 0x00000000001e7882 */ /* 0x000fe20000000000 */
[----:B------:R-:W-:Y:S01]  /*6d70*/  UMOV UR31, 0x8108490 ;  /* 0x08108490001f7882 */ /* 0x000fe20000000000 */
[----:B------:R-:W-:Y:S01]  /*6d80*/  UMOV UR32, 0x0 ;  /* 0x0000000000207882 */ /* 0x000fe20000000000 */
[----:B------:R-:W-:Y:S01]  /*6d90*/  UMOV UR33, 0x8108490 ;  /* 0x0810849000217882 */ /* 0x000fe20000000000 */
[----:B------:R-:W-:Y:S01]  /*6da0*/  UMOV UR4, UR11 ;  /* 0x0000000b00047c82 */ /* 0x000fe20008000000 */
[----:B------:R-:W-:Y:S01]  /*6db0*/  UMOV UR5, URZ ;  /* 0x000000ff00057c82 */ /* 0x000fe20008000000 */
[----:B------:R1:W-:Y:S01]  /*6dc0*/  UTCQMMA gdesc[UR14], gdesc[UR12], tmem[UR8], tmem[UR28], idesc[UR29], !UPT ;  /* 0x00ff1c0c0e0075ea */ /* 0x0003e2000f800308 */
[----:B------:R-:W-:Y:S01]  /*6dd0*/  UMOV UR34, 0x0 ;  /* 0x0000000000227882 */ /* 0x000fe20000000000 */
[----:B------:R-:W-:Y:S01]  /*6de0*/  UMOV UR35, 0x8108490 ;  /* 0x0810849000237882 */ /* 0x000fe20000000000 */
[----:B------:R1:W-:Y:S01]  /*6df0*/  UTCQMMA gdesc[UR26], gdesc[UR12], tmem[UR16], tmem[UR30], idesc[UR31], !UPT ;  /* 0x00ff1e0c1a0075ea */ /* 0x0003e2000f800310 */
[----:B------:R-:W-:Y:S01]  /*6e00*/  UMOV UR4, UR4 ;  /* 0x0000000400047c82 */ /* 0x000fe20008000000 */
[----:B------:R1:W-:Y:S01]  /*6e10*/  UTCQMMA gdesc[UR18], gdesc[UR12], tmem[UR17], tmem[UR32], idesc[UR33], !UPT ;  /* 0x00ff200c120075ea */ /* 0x0003e2000f800311 */
[----:B------:R1:W-:Y:S01]  /*6e20*/  UTCQMMA gdesc[UR20], gdesc[UR12], tmem[UR24], tmem[UR34], idesc[UR35], !UPT ;  /* 0x00ff220c140075ea */ /* 0x0003e2000f800318 */
[----:B------:R1:W-:Y:S01]  /*6e30*/  UTCBAR [UR4], URZ ;  /* 0x000000ff040073e9 */ /* 0x0003e200080000ff */
[----:B------:R-:W-:Y:S01]  /*6e40*/  NOP ;  /* 0x0000000000007918 */ /* 0x000fe20000000000 */
.L_x_6:
[----:B-1----:R-:W-:Y:S01]  /*6e50*/  UMOV UR4, URZ ;  /* 0x000000ff00047c82 */ /* 0x002fe20008000000 */
[----:B------:R-:W-:Y:S05]  /*6e60*/  @!P2 BRA `(.L_x_7) ;  /* 0x0000006000eca947 */ /* 0x000fea0003800000 */
[----:B0-----:R-:W-:Y:S01]  /*6e70*/  SHF.R.S32.HI R125, RZ, 0x1f, R143 ;  /* 0x0000001fff7d7819 */ /* 0x001fe2000001148f */
[----:B------:R-:W-:Y:S02]  /*6e80*/  UIADD3 UR4, UPT, UPT, UR9, 0x4000, URZ ;  /* 0x0000400009047890 */ /* 0x000fe4000fffe0ff */
[----:B------:R-:W-:Y:S01]  /*6e90*/  UIADD3 UR5, UPT, UPT, UR9, 0x8800, URZ ;  /* 0x0000880009057890 */ /* 0x000fe2000fffe0ff */
[----:B------:R-:W-:Y:S01]  /*6ea0*/  LEA.HI R125, R125, R143, RZ, 0x5 ;  /* 0x0000008f7d7d7211 */ /* 0x000fe200078f28ff */
[----:B------:R-:W-:Y:S02]  /*6eb0*/  USHF.R.U32.HI UR4, URZ, 0x4, UR4 ;  /* 0x00000004ff047899 */ /* 0x000fe40008011604 */
[----:B------:R-:W-:Y:S01]  /*6ec0*/  USHF.R.U32.HI UR5, URZ, 0x4, UR5 ;  /* 0x00000004ff057899 */ /* 0x000fe20008011605 */
[----:B------:R-:W-:Y:S01]  /*6ed0*/  SHF.R.S32.HI R125, RZ, 0x5, R125 ;  /* 0x00000005ff7d7819 */ /* 0x000fe2000001147d */
[----:B------:R-:W-:Y:S02]  /*6ee0*/  USGXT.U32 UR14, UR4, 0xe ;  /* 0x0000000e040e789a */ /* 0x000fe40008000000 */
[----:B------:R-:W-:Y:S01]  /*6ef0*/  USHF.L.U32 UR18, UR6, 0x5, URZ ;  /* 0x0000000506127899 */ /* 0x000fe200080006ff */
[----:B------:R-:W-:Y:S01]  /*6f00*/  VIMNMX R125, PT, PT, R125, 0x2, !PT ;  /* 0x000000027d7d7848 */ /* 0x000fe20007fe0100 */
[----:B------:R-:W-:Y:S01]  /*6f10*/  UIADD3 UR30, UP1, UPT, UR14, 0x100, URZ ;  /* 0x000001000e1e7890 */ /* 0x000fe2000ff3e0ff */
[----:B------:R-:W-:Y:S01]  /*6f20*/  UMOV UR4, URZ ;  /* 0x000000ff00047c82 */ /* 0x000fe20008000000 */
[----:B------:R-:W-:-:S02]  /*6f30*/  USHF.L.U32 UR19, UR7, 0x5, URZ ;  /* 0x0000000507137899 */ /* 0x000fc400080006ff */
[----:B------:R-:W-:Y:S01]  /*6f40*/  VIADD R126, R125, 0xffffffff ;  /* 0xffffffff7d7e7836 */ /* 0x000fe20000000000 */
[----:B------:R-:W-:Y:S01]  /*6f50*/  UIADD3.X UR31, UPT, UPT, UR4, 0x40004040, URZ, UP1, !UPT ;  /* 0x40004040041f7890 */ /* 0x000fe20008ffe4ff */
[----:B------:R-:W-:Y:S01]  /*6f60*/  IMAD.MOV.U32 R125, RZ, RZ, RZ ;  /* 0x000000ffff7d7224 */ /* 0x000fe200078e00ff */
[----:B------:R-:W-:Y:S02]  /*6f70*/  USGXT.U32 UR12, UR5, 0xe ;  /* 0x0000000e050c789a */ /* 0x000fe40008000000 */
[----:B------:R0:W-:Y:S01]  /*6f80*/  STL [R1+0x278], R126 ;  /* 0x0002787e01007387 */ /* 0x0001e20000100800 */
[----:B------:R-:W-:Y:S02]  /*6f90*/  USHF.R.S32.HI UR21, URZ, 0x1f, UR18 ;  /* 0x0000001fff157899 */ /* 0x000fe40008011412 */
[----:B------:R-:W-:Y:S02]  /*6fa0*/  USHF.R.S32.HI UR28, URZ, 0x1f, UR19 ;  /* 0x0000001fff1c7899 */ /* 0x000fe40008011413 */
[----:B------:R-:W-:-:S02]  /*6fb0*/  UIADD3.64 UR24, UPT, UPT, UR30, 0x100, URZ ;  /* 0x000001001e187897 */ /* 0x000fc4000fffe0ff */
[----:B------:R-:W-:Y:S01]  /*6fc0*/  UIADD3.64 UR26, UPT, UPT, UR30, 0x200, URZ ;  /* 0x000002001e1a7897 */ /* 0x000fe2000fffe0ff */
[----:B------:R-:W-:Y:S01]  /*6fd0*/  UMOV UR20, 0x1 ;  /* 0x0000000100147882 */ /* 0x000fe20000000000 */
[----:B------:R-:W-:Y:S01]  /*6fe0*/  UMOV UR5, URZ ;  /* 0x000000ff00057c82 */ /* 0x000fe20008000000 */
[----:B0-----:R-:W-:-:S09]  /*6ff0*/  UMOV UR13, 0xc0004010 ;  /* 0xc0004010000d7882 */ /* 0x001fd20000000000 */
.L_x_10:
[----:B------:R-:W2:Y:S04]  /*7000*/  LDL.LU R126, [R1+0x274] ;  /* 0x00027400017e7983 */ /* 0x000ea80000300800 */
[----:B------:R-:W3:Y:S04]  /*7010*/  LDL.LU R130, [R1+0x26c] ;  /* 0x00026c0001827983 */ /* 0x000ee80000300800 */
[----:B------:R-:W4:Y:S04]  /*7020*/  LDL.LU R129, [R1+0x264] ;  /* 0x0002640001817983 */ /* 0x000f280000300800 */
[----:B-----5:R-:W5:Y:S04]  /*7030*/  LDL.LU R128, [R1+0x25c] ;  /* 0x00025c0001807983 */ /* 0x020f680000300800 */
[----:B------:R-:W3:Y:S01]  /*7040*/  LDL.LU R127, [R1+0x254] ;  /* 0x00025400017f7983 */ /* 0x000ee20000300800 */
[----:B------:R-:W-:-:S03]  /*7050*/  IMAD.U32 R125, R125, -0x80000000, RZ ;  /* 0x800000007d7d7824 */ /* 0x000fc600078e00ff */
[----:B------:R-:W3:Y:S04]  /*7060*/  LDL.LU R152, [R1+0x270] ;  /* 0x0002700001987983 */ /* 0x000ee80000300800 */
[----:B------:R-:W3:Y:S04]  /*7070*/  LDL.LU R151, [R1+0x24c] ;  /* 0x00024c0001977983 */ /* 0x000ee80000300800 */
[----:B------:R-:W3:Y:S01]  /*7080*/  LDL.LU R150, [R1+0x268] ;  /* 0x0002680001967983 */ /* 0x000ee20000300800 */
[----:B--2---:R-:W-:-:S05]  /*7090*/  IADD3 R126, P6, PT, R126, UR19, RZ ;  /* 0x000000137e7e7c10 */ /* 0x004fca000ffde0ff */
[----:B------:R0:W-:Y:S04]  /*70a0*/  STL [R1+0x274], R126 ;  /* 0x0002747e01007387 */ /* 0x0001e80000100800 */
[----:B------:R-:W2:Y:S04]  /*70b0*/  LDL.LU R149, [R1+0x244] ;  /* 0x0002440001957983 */ /* 0x000ea80000300800 */
        /* <DEDUP_REMOVED lines=18> */
[----:B0-----:R-:W2:Y:S01]  /*71e0*/  LDL.LU R126, [R1+0x218] ;  /* 0x00021800017e7983 */ /* 0x001ea20000300800 */
[----:B---3--:R-:W-:-:S02]  /*71f0*/  IADD3 R130, P1, PT, R130, UR19, RZ ;  /* 0x0000001382827c10 */ /* 0x008fc4000ff3e0ff */
[----:B----4-:R-:W-:-:S03]  /*7200*/  IADD3 R129, P2, PT, R129, UR19, RZ ;  /* 0x0000001381817c10 */ /* 0x010fc6000ff5e0ff */
[----:B------:R0:W-:Y:S01]  /*7210*/  STL [R1+0x26c], R130 ;  /* 0x00026c8201007387 */ /* 0x0001e20000100800 */
[----:B-----5:R-:W-:-:S03]  /*7220*/  IADD3 R128, P3, PT, R128, UR19, RZ ;  /* 0x0000001380807c10 */ /* 0x020fc6000ff7e0ff */
[----:B0-----:R-:W3:Y:S04]  /*7230*/  LDL.LU R130, [R1+0x1f4] ;  /* 0x0001f40001827983 */ /* 0x001ee80000300800 */
[----:B------:R0:W-:Y:S04]  /*7240*/  STL [R1+0x264], R129 ;  /* 0x0002648101007387 */ /* 0x0001e80000100800 */
[----:B0-----:R-:W4:Y:S04]  /*7250*/  LDL.LU R129, [R1+0x210] ;  /* 0x0002100001817983 */ /* 0x001f280000300800 */
[----:B------:R0:W-:Y:S04]  /*7260*/  STL [R1+0x25c], R128 ;  /* 0x00025c8001007387 */ /* 0x0001e80000100800 */
[----:B0-----:R-:W5:Y:S01]  /*7270*/  LDL.LU R128, [R1+0x1e8] ;  /* 0x0001e80001807983 */ /* 0x001f620000300800 */
[----:B------:R-:W-:-:S02]  /*7280*/  IADD3 R127, P5, PT, R127, UR19, RZ ;  /* 0x000000137f7f7c10 */ /* 0x000fc4000ffbe0ff */
[----:B------:R-:W-:Y:S02]  /*7290*/  IADD3.X R152, PT, PT, R152, UR28, RZ, P6, !PT ;  /* 0x0000001c98987c10 */ /* 0x000fe4000b7fe4ff */
[----:B------:R-:W-:Y:S01]  /*72a0*/  IADD3 R151, P6, PT, R151, UR19, RZ ;  /* 0x0000001397977c10 */ /* 0x000fe2000ffde0ff */
[----:B------:R0:W-:Y:S01]  /*72b0*/  STL [R1+0x254], R127 ;  /* 0x0002547f01007387 */ /* 0x0001e20000100800 */
[----:B------:R-:W-:-:S03]  /*72c0*/  IADD3.X R150, PT, PT, R150, UR28, RZ, P1, !PT ;  /* 0x0000001c96967c10 */ /* 0x000fc60008ffe4ff */
[----:B0-----:R-:W5:Y:S04]  /*72d0*/  LDL.LU R127, [R1+0x208] ;  /* 0x00020800017f7983 */ /* 0x001f680000300800 */
[----:B------:R-:W-:Y:S04]  /*72e0*/  STL [R1+0x270], R152 ;  /* 0x0002709801007387 */ /* 0x000fe80000100800 */
[----:B------:R-:W-:Y:S04]  /*72f0*/  STL [R1+0x24c], R151 ;  /* 0x00024c9701007387 */ /* 0x000fe80000100800 */
[----:B------:R-:W-:Y:S01]  /*7300*/  STL [R1+0x268], R150 ;  /* 0x0002689601007387 */ /* 0x000fe20000100800 */
[----:B--2---:R-:W-:-:S02]  /*7310*/  IADD3 R149, P1, PT, R149, UR19, RZ ;  /* 0x0000001395957c10 */ /* 0x004fc4000ff3e0ff */
[----:B------:R-:W-:-:S03]  /*7320*/  IADD3.X R148, PT, PT, R148, UR28, RZ, P2, !PT ;  /* 0x0000001c94947c10 */ /* 0x000fc600097fe4ff */
[----:B------:R-:W-:Y:S01]  /*7330*/  STL [R1+0x244], R149 ;  /* 0x0002449501007387 */ /* 0x000fe20000100800 */
[----:B------:R-:W-:-:S03]  /*7340*/  IADD3 R147, P2, PT, R147, UR19, RZ ;  /* 0x0000001393937c10 */ /* 0x000fc6000ff5e0ff */
[----:B------:R-:W-:Y:S01]  /*7350*/  STL [R1+0x260], R148 ;  /* 0x0002609401007387 */ /* 0x000fe20000100800 */
        /* <DEDUP_REMOVED lines=30> */
[----:B------:R-:W-:-:S05]  /*7540*/  IADD3.X R126, PT, PT, R126, UR28, RZ, P1, !PT ;  /* 0x0000001c7e7e7c10 */ /* 0x000fca0008ffe4ff */
[----:B------:R0:W-:Y:S04]  /*7550*/  STL [R1+0x218], R126 ;  /* 0x0002187e01007387 */ /* 0x0001e80000100800 */
[----:B------:R-:W-:Y:S04]  /*7560*/  STL [R1+0x220], R132 ;  /* 0x0002208401007387 */ /* 0x000fe80000100800 */
[----:B0-----:R-:W2:Y:S01]  /*7570*/  LDL.LU R126, [R1+0x1e0] ;  /* 0x0001e000017e7983 */ /* 0x001ea20000300800 */
[----:B------:R-:W-:Y:S02]  /*7580*/  IADD3 R131, P6, PT, R131, UR19, RZ ;  /* 0x0000001383837c10 */ /* 0x000fe4000ffde0ff */
[----:B---3--:R-:W-:-:S03]  /*7590*/  IADD3 R130, P1, PT, R130, UR18, RZ ;  /* 0x0000001282827c10 */ /* 0x008fc6000ff3e0ff */
[----:B------:R-:W-:Y:S04]  /*75a0*/  STL [R1+0x1fc], R131 ;  /* 0x0001fc8301007387 */ /* 0x000fe80000100800 */
[----:B------:R0:W-:Y:S01]  /*75b0*/  STL [R1+0x1f4], R130 ;  /* 0x0001f48201007387 */ /* 0x0001e20000100800 */
[----:B----4-:R-:W-:-:S03]  /*75c0*/  IADD3.X R129, PT, PT, R129, UR28, RZ, P2, !PT ;  /* 0x0000001c81817c10 */ /* 0x010fc600097fe4ff */
[----:B0-----:R-:W3:Y:S04]  /*75d0*/  LDL.LU R130, [R1+0x200] ;  /* 0x0002000001827983 */ /* 0x001ee80000300800 */
[----:B------:R0:W-:Y:S01]  /*75e0*/  STL [R1+0x210], R129 ;  /* 0x0002108101007387 */ /* 0x0001e20000100800 */
[----:B-----5:R-:W-:-:S03]  /*75f0*/  IADD3 R128, P2, PT, R128, UR18, RZ ;  /* 0x0000001280807c10 */ /* 0x020fc6000ff5e0ff */
[----:B0-----:R-:W4:Y:S04]  /*7600*/  LDL.LU R129, [R1+0x1d8] ;  /* 0x0001d80001817983 */ /* 0x001f280000300800 */
[----:B------:R0:W-:Y:S04]  /*7610*/  STL [R1+0x1e8], R128 ;  /* 0x0001e88001007387 */ /* 0x0001e80000100800 */
[----:B0-----:R-:W5:Y:S01]  /*7620*/  LDL.LU R128, [R1+0x1f8] ;  /* 0x0001f80001807983 */ /* 0x001f620000300800 */
[----:B------:R-:W-:-:S03]  /*7630*/  IADD3.X R127, PT, PT, R127, UR28, RZ, P3, !PT ;  /* 0x0000001c7f7f7c10 */ /* 0x000fc60009ffe4ff */
[----:B------:R-:W5:Y:S04]  /*7640*/  LDL.LU R152, [R1+0x1d0] ;  /* 0x0001d00001987983 */ /* 0x000f680000300800 */
[----:B------:R-:W5:Y:S04]  /*7650*/  LDL.LU R151, [R1+0x1ec] ;  /* 0x0001ec0001977983 */ /* 0x000f680000300800 */
[----:B------:R-:W5:Y:S04]  /*7660*/  LDL.LU R150, [R1+0x1c8] ;  /* 0x0001c80001967983 */ /* 0x000f680000300800 */
[----:B------:R0:W-:Y:S04]  /*7670*/  STL [R1+0x208], R127 ;  /* 0x0002087f01007387 */ /* 0x0001e80000100800 */
[----:B------:R-:W5:Y:S04]  /*7680*/  LDL.LU R149, [R1+0x1e4] ;  /* 0x0001e40001957983 */ /* 0x000f680000300800 */
        /* <DEDUP_REMOVED lines=18> */
[----:B0-----:R-:W5:Y:S01]  /*77b0*/  LDL.LU R127, [R1+0x178] ;  /* 0x00017800017f7983 */ /* 0x001f620000300800 */
[----:B--2---:R-:W-:-:S05]  /*77c0*/  IADD3 R126, P3, PT, R126, UR18, RZ ;  /* 0x000000127e7e7c10 */ /* 0x004fca000ff7e0ff */
[----:B------:R0:W-:Y:S04]  /*77d0*/  STL [R1+0x1e0], R126 ;  /* 0x0001e07e01007387 */ /* 0x0001e80000100800 */
[----:B0-----:R-:W2:Y:S01]  /*77e0*/  LDL.LU R126, [R1+0x194] ;  /* 0x00019400017e7983 */ /* 0x001ea20000300800 */
[----:B---3--:R-:W-:-:S05]  /*77f0*/  IADD3.X R130, PT, PT, R130, UR28, RZ, P5, !PT ;  /* 0x0000001c82827c10 */ /* 0x008fca000affe4ff */
[----:B------:R0:W-:Y:S01]  /*7800*/  STL [R1+0x200], R130 ;  /* 0x0002008201007387 */ /* 0x0001e20000100800 */
[----:B----4-:R-:W-:-:S03]  /*7810*/  IADD3 R129, P5, PT, R129, UR18, RZ ;  /* 0x0000001281817c10 */ /* 0x010fc6000ffbe0ff */
[----:B0-----:R-:W3:Y:S04]  /*7820*/  LDL.LU R130, [R1+0x170] ;  /* 0x0001700001827983 */ /* 0x001ee80000300800 */
[----:B------:R0:W-:Y:S01]  /*7830*/  STL [R1+0x1d8], R129 ;  /* 0x0001d88101007387 */ /* 0x0001e20000100800 */
[----:B-----5:R-:W-:-:S03]  /*7840*/  IADD3.X R128, PT, PT, R128, UR28, RZ, P6, !PT ;  /* 0x0000001c80807c10 */ /* 0x020fc6000b7fe4ff */
[----:B0-----:R-:W4:Y:S04]  /*7850*/  LDL.LU R129, [R1+0x18c] ;  /* 0x00018c0001817983 */ /* 0x001f280000300800 */
[----:B------:R0:W-:Y:S04]  /*7860*/  STL [R1+0x1f8], R128 ;  /* 0x0001f88001007387 */ /* 0x0001e80000100800 */
[----:B0-----:R-:W5:Y:S01]  /*7870*/  LDL.LU R128, [R1+0x168] ;  /* 0x0001680001807983 */ /* 0x001f620000300800 */
[----:B------:R-:W-:Y:S02]  /*7880*/  IADD3 R152, P6, PT, R152, UR18, RZ ;  /* 0x0000001298987c10 */ /* 0x000fe4000ffde0ff */
[----:B------:R-:W-:-:S02]  /*7890*/  IADD3.X R151, PT, PT, R151, UR21, RZ, P1, !PT ;  /* 0x0000001597977c10 */ /* 0x000fc40008ffe4ff */
[----:B------:R-:W-:Y:S02]  /*78a0*/  IADD3 R150, P1, PT, R150, UR18, RZ ;  /* 0x0000001296967c10 */ /* 0x000fe4000ff3e0ff */
[----:B------:R-:W-:Y:S01]  /*78b0*/  IADD3.X R149, PT, PT, R149, UR21, RZ, P2, !PT ;  /* 0x0000001595957c10 */ /* 0x000fe200097fe4ff */
        /* <DEDUP_REMOVED lines=33> */
[----:B------:R-:W-:Y:S02]  /*7ad0*/  IADD3 R132, P6, PT, R132, UR18, RZ ;  /* 0x0000001284847c10 */ /* 0x000fe4000ffde0ff */
[----:B------:R-:W-:Y:S01]  /*7ae0*/  IADD3.X R131, PT, PT, R131, UR21, RZ, P1, !PT ;  /* 0x0000001583837c10 */ /* 0x000fe20008ffe4ff */
[----:B------:R-:W-:Y:S01]  /*7af0*/  STL [R1+0x1ac], R135 ;  /* 0x0001ac8701007387 */ /* 0x000fe20000100800 */
[----:B------:R-:W-:-:S03]  /*7b00*/  IADD3 R127, P1, PT, R127, UR18, RZ ;  /* 0x000000127f7f7c10 */ /* 0x000fc6000ff3e0ff */
[----:B------:R-:W-:Y:S04]  /*7b10*/  STL [R1+0x188], R134 ;  /* 0x0001888601007387 */ /* 0x000fe80000100800 */
[----:B------:R-:W-:Y:S04]  /*7b20*/  STL [R1+0x1a4], R133 ;  /* 0x0001a48501007387 */ /* 0x000fe80000100800 */
[----:B------:R0:W-:Y:S04]  /*7b30*/  STL [R1+0x178], R127 ;  /* 0x0001787f01007387 */ /* 0x0001e80000100800 */
[----:B------:R-:W-:Y:S04]  /*7b40*/  STL [R1+0x180], R132 ;  /* 0x0001808401007387 */ /* 0x000fe80000100800 */
[----:B0-----:R-:W5:Y:S04]  /*7b50*/  LDL.LU R127, [R1+0x184] ;  /* 0x00018400017f7983 */ /* 0x001f680000300800 */
[----:B------:R-:W-:Y:S01]  /*7b60*/  STL [R1+0x19c], R131 ;  /* 0x00019c8301007387 */ /* 0x000fe20000100800 */
[----:B--2---:R-:W-:-:S05]  /*7b70*/  IADD3.X R126, PT, PT, R126, UR21, RZ, P2, !PT ;  /* 0x000000157e7e7c10 */ /* 0x004fca00097fe4ff */
[----:B------:R0:W-:Y:S04]  /*7b80*/  STL [R1+0x194], R126 ;  /* 0x0001947e01007387 */ /* 0x0001e80000100800 */
[----:B0-----:R-:W2:Y:S01]  /*7b90*/  LDL.LU R126, [R1+0x160] ;  /* 0x00016000017e7983 */ /* 0x001ea20000300800 */
[----:B---3--:R-:W-:-:S05]  /*7ba0*/  IADD3 R130, P2, PT, R130, UR18, RZ ;  /* 0x0000001282827c10 */ /* 0x008fca000ff5e0ff */
[----:B------:R0:W-:Y:S01]  /*7bb0*/  STL [R1+0x170], R130 ;  /* 0x0001708201007387 */ /* 0x0001e20000100800 */
[----:B----4-:R-:W-:-:S03]  /*7bc0*/  IADD3.X R129, PT, PT, R129, UR21, RZ, P3, !PT ;  /* 0x0000001581817c10 */ /* 0x010fc60009ffe4ff */
[----:B0-----:R-:W3:Y:S04]  /*7bd0*/  LDL.LU R130, [R1+0x17c] ;  /* 0x00017c0001827983 */ /* 0x001ee80000300800 */
[----:B------:R0:W-:Y:S01]  /*7be0*/  STL [R1+0x18c], R129 ;  /* 0x00018c8101007387 */ /* 0x0001e20000100800 */
[----:B-----5:R-:W-:-:S03]  /*7bf0*/  IADD3 R128, P3, PT, R128, UR18, RZ ;  /* 0x0000001280807c10 */ /* 0x020fc6000ff7e0ff */
[----:B0-----:R-:W4:Y:S04]  /*7c00*/  LDL.LU R129, [R1+0x158] ;  /* 0x0001580001817983 */ /* 0x001f280000300800 */
        /* <DEDUP_REMOVED lines=24> */
[----:B------:R-:W-:-:S05]  /*7d90*/  IADD3.X R127, PT, PT, R127, UR21, RZ, P5, !PT ;  /* 0x000000157f7f7c10 */ /* 0x000fca000affe4ff */
[----:B------:R0:W-:Y:S04]  /*7da0*/  STL [R1+0x184], R127 ;  /* 0x0001847f01007387 */ /* 0x0001e80000100800 */
[----:B0-----:R-:W5:Y:S01]  /*7db0*/  LDL.LU R127, [R1+0xf4] ;  /* 0x0000f400017f7983 */ /* 0x001f620000300800 */
[----:B--2---:R-:W-:-:S05]  /*7dc0*/  IADD3 R126, P5, PT, R126, UR18, RZ ;  /* 0x000000127e7e7c10 */ /* 0x004fca000ffbe0ff */
[----:B------:R0:W-:Y:S04]  /*7dd0*/  STL [R1+0x160], R126 ;  /* 0x0001607e01007387 */ /* 0x0001e80000100800 */
[----:B0-----:R-:W2:Y:S01]  /*7de0*/  LDL.LU R126, [R1+0x114] ;  /* 0x00011400017e7983 */ /* 0x001ea20000300800 */
[----:B---3--:R-:W-:-:S05]  /*7df0*/  IADD3.X R130, PT, PT, R130, UR21, RZ, P6, !PT ;  /* 0x0000001582827c10 */ /* 0x008fca000b7fe4ff */
[----:B------:R0:W-:Y:S01]  /*7e00*/  STL [R1+0x17c], R130 ;  /* 0x00017c8201007387 */ /* 0x0001e20000100800 */
[----:B----4-:R-:W-:-:S03]  /*7e10*/  IADD3 R129, P6, PT, R129, UR18, RZ ;  /* 0x0000001281817c10 */ /* 0x010fc6000ffde0ff */
[----:B0-----:R-:W3:Y:S01]  /*7e20*/  LDL.LU R130, [R1+0xec] ;  /* 0x0000ec0001827983 */ /* 0x001ee20000300800 */
[----:B-----5:R-:W-:-:S03]  /*7e30*/  IADD3.X R152, PT, PT, R152, UR21, RZ, P1, !PT ;  /* 0x0000001598987c10 */ /* 0x020fc60008ffe4ff */
[----:B------:R0:W-:Y:S01]  /*7e40*/  STL [R1+0x158], R129 ;  /* 0x0001588101007387 */ /* 0x0001e20000100800 */
[----:B------:R-:W-:Y:S02]  /*7e50*/  IADD3 R151, P1, PT, R151, UR18, RZ ;  /* 0x0000001297977c10 */ /* 0x000fe4000ff3e0ff */
[----:B------:R-:W-:Y:S01]  /*7e60*/  IADD3.X R150, PT, PT, R150, UR21, RZ, P2, !PT ;  /* 0x0000001596967c10 */ /* 0x000fe200097fe4ff */
[----:B0-----:R-:W4:Y:S01]  /*7e70*/  LDL.LU R129, [R1+0x10c] ;  /* 0x00010c0001817983 */ /* 0x001f220000300800 */
        /* <DEDUP_REMOVED lines=35> */
[----:B------:R-:W-:Y:S04]  /*80b0*/  STL [R1+0x110], R135 ;  /* 0x0001108701007387 */ /* 0x000fe80000100800 */
[----:B------:R-:W-:Y:S01]  /*80c0*/  STL [R1+0x12c], R134 ;  /* 0x00012c8601007387 */ /* 0x000fe20000100800 */
[----:B------:R-:W-:-:S03]  /*80d0*/  IADD3.X R128, PT, PT, R128, UR21, RZ, P2, !PT ;  /* 0x0000001580807c10 */ /* 0x000fc600097fe4ff */
[----:B------:R-:W-:Y:S04]  /*80e0*/  STL [R1+0x108], R133 ;  /* 0x0001088501007387 */ /* 0x000fe80000100800 */
[----:B------:R0:W-:Y:S04]  /*80f0*/  STL [R1+0x11c], R128 ;  /* 0x00011c8001007387 */ /* 0x0001e80000100800 */
[----:B------:R-:W-:Y:S04]  /*8100*/  STL [R1+0x124], R132 ;  /* 0x0001248401007387 */ /* 0x000fe80000100800 */
[----:B0-----:R-:W5:Y:S01]  /*8110*/  LDL.LU R128, [R1+0xe4] ;  /* 0x0000e40001807983 */ /* 0x001f620000300800 */
[----:B------:R-:W-:-:S02]  /*8120*/  IADD3 R131, P1, PT, R131, UR18, RZ ;  /* 0x0000001283837c10 */ /* 0x000fc4000ff3e0ff */
[----:B------:R-:W-:-:S03]  /*8130*/  IADD3 R127, P2, PT, R127, UR18, RZ ;  /* 0x000000127f7f7c10 */ /* 0x000fc6000ff5e0ff */
[----:B------:R-:W-:Y:S04]  /*8140*/  STL [R1+0xfc], R131 ;  /* 0x0000fc8301007387 */ /* 0x000fe80000100800 */
[----:B------:R0:W-:Y:S04]  /*8150*/  STL [R1+0xf4], R127 ;  /* 0x0000f47f01007387 */ /* 0x0001e80000100800 */
[----:B0-----:R-:W5:Y:S01]  /*8160*/  LDL.LU R127, [R1+0x104] ;  /* 0x00010400017f7983 */ /* 0x001f620000300800 */
[----:B--2---:R-:W-:-:S05]  /*8170*/  IADD3.X R126, PT, PT, R126, UR21, RZ, P3, !PT ;  /* 0x000000157e7e7c10 */ /* 0x004fca0009ffe4ff */
[----:B------:R0:W-:Y:S04]  /*8180*/  STL [R1+0x114], R126 ;  /* 0x0001147e01007387 */ /* 0x0001e80000100800 */
[----:B0-----:R-:W2:Y:S01]  /*8190*/  LDL.LU R126, [R1+0xdc] ;  /* 0x0000dc00017e7983 */ /* 0x001ea20000300800 */
[----:B---3--:R-:W-:-:S05]  /*81a0*/  IADD3 R130, P3, PT, R130, UR18, RZ ;  /* 0x0000001282827c10 */ /* 0x008fca000ff7e0ff */
[----:B------:R0:W-:Y:S01]  /*81b0*/  STL [R1+0xec], R130 ;  /* 0x0000ec8201007387 */ /* 0x0001e20000100800 */
[----:B----4-:R-:W-:-:S03]  /*81c0*/  IADD3.X R129, PT, PT, R129, UR21, RZ, P5, !PT ;  /* 0x0000001581817c10 */ /* 0x010fc6000affe4ff */
[----:B0-----:R-:W3:Y:S04]  /*81d0*/  LDL.LU R130, [R1+0xf8] ;  /* 0x0000f80001827983 */ /* 0x001ee80000300800 */
[----:B------:R-:W4:Y:S04]  /*81e0*/  LDL.LU R152, [R1+0xd4] ;  /* 0x0000d40001987983 */ /* 0x000f280000300800 */
[----:B------:R-:W4:Y:S04]  /*81f0*/  LDL.LU R151, [R1+0xf0] ;  /* 0x0000f00001977983 */ /* 0x000f280000300800 */
[----:B------:R-:W4:Y:S04]  /*8200*/  LDL.LU R150, [R1+0xcc] ;  /* 0x0000cc0001967983 */ /* 0x000f280000300800 */
[----:B------:R0:W-:Y:S04]  /*8210*/  STL [R1+0x10c], R129 ;  /* 0x00010c8101007387 */ /* 0x0001e80000100800 */
[----:B------:R-:W4:Y:S04]  /*8220*/  LDL.LU R149, [R1+0xe8] ;  /* 0x0000e80001957983 */ /* 0x000f280000300800 */
        /* <DEDUP_REMOVED lines=17> */
[----:B------:R-:W4:Y:S01]  /*8340*/  LDL.LU R131, [R1+0xa0] ;  /* 0x0000a00001837983 */ /* 0x000f220000300800 */
[----:B-----5:R-:W-:-:S03]  /*8350*/  IADD3 R128, P5, PT, R128, UR18, RZ ;  /* 0x0000001280807c10 */ /* 0x020fc6000ffbe0ff */
[----:B0-----:R-:W5:Y:S04]  /*8360*/  LDL.LU R129, [R1+0x7c] ;  /* 0x00007c0001817983 */ /* 0x001f680000300800 */
[----:B------:R0:W-:Y:S04]  /*8370*/  STL [R1+0xe4], R128 ;  /* 0x0000e48001007387 */ /* 0x0001e80000100800 */
[----:B0-----:R-:W5:Y:S01]  /*8380*/  LDL.LU R128, [R1+0x98] ;  /* 0x0000980001807983 */ /* 0x001f620000300800 */
[----:B------:R-:W-:-:S05]  /*8390*/  IADD3.X R127, PT, PT, R127, UR21, RZ, P6, !PT ;  /* 0x000000157f7f7c10 */ /* 0x000fca000b7fe4ff */
[----:B------:R0:W-:Y:S04]  /*83a0*/  STL [R1+0x104], R127 ;  /* 0x0001047f01007387 */ /* 0x0001e80000100800 */
[----:B0-----:R-:W5:Y:S01]  /*83b0*/  LDL.LU R127, [R1+0x74] ;  /* 0x00007400017f7983 */ /* 0x001f620000300800 */
[----:B--2---:R-:W-:-:S05]  /*83c0*/  IADD3 R126, P6, PT, R126, UR18, RZ ;  /* 0x000000127e7e7c10 */ /* 0x004fca000ffde0ff */
[----:B------:R0:W-:Y:S04]  /*83d0*/  STL [R1+0xdc], R126 ;  /* 0x0000dc7e01007387 */ /* 0x0001e80000100800 */
[----:B0-----:R-:W2:Y:S01]  /*83e0*/  LDL.LU R126, [R1+0x90] ;  /* 0x00009000017e7983 */ /* 0x001ea20000300800 */
[----:B---3--:R-:W-:Y:S02]  /*83f0*/  IADD3.X R130, PT, PT, R130, UR21, RZ, P1, !PT ;  /* 0x0000001582827c10 */ /* 0x008fe40008ffe4ff */
[----:B----4-:R-:W-:-:S03]  /*8400*/  IADD3 R152, P1, PT, R152, UR18, RZ ;  /* 0x0000001298987c10 */ /* 0x010fc6000ff3e0ff */
[----:B------:R0:W-:Y:S01]  /*8410*/  STL [R1+0xf8], R130 ;  /* 0x0000f88201007387 */ /* 0x0001e20000100800 */
[----:B------:R-:W-:Y:S02]  /*8420*/  IADD3.X R151, PT, PT, R151, UR21, RZ, P2, !PT ;  /* 0x0000001597977c10 */ /* 0x000fe400097fe4ff */
[----:B------:R-:W-:Y:S01]  /*8430*/  IADD3 R150, P2, PT, R150, UR18, RZ ;  /* 0x0000001296967c10 */ /* 0x000fe2000ff5e0ff */
[----:B0-----:R-:W3:Y:S01]  /*8440*/  LDL.LU R130, [R1+0x6c] ;  /* 0x00006c0001827983 */ /* 0x001ee20000300800 */
        /* <DEDUP_REMOVED lines=38> */
[----:B-----5:R-:W-:-:S03]  /*86b0*/  IADD3 R129, P2, PT, R129, UR18, RZ ;  /* 0x0000001281817c10 */ /* 0x020fc6000ff5e0ff */
[----:B------:R-:W-:Y:S04]  /*86c0*/  STL [R1+0xa8], R133 ;  /* 0x0000a88501007387 */ /* 0x000fe80000100800 */
[----:B------:R0:W-:Y:S04]  /*86d0*/  STL [R1+0x7c], R129 ;  /* 0x00007c8101007387 */ /* 0x0001e80000100800 */
[----:B------:R-:W-:Y:S01]  /*86e0*/  STL [R1+0x84], R132 ;  /* 0x0000848401007387 */ /* 0x000fe20000100800 */
[----:B------:R-:W-:-:S03]  /*86f0*/  IADD3.X R128, PT, PT, R128, UR21, RZ, P3, !PT ;  /* 0x0000001580807c10 */ /* 0x000fc60009ffe4ff */
[----:B0-----:R-:W4:Y:S04]  /*8700*/  LDL.LU R129, [R1+0x88] ;  /* 0x0000880001817983 */ /* 0x001f280000300800 */
[----:B------:R-:W-:Y:S04]  /*8710*/  STL [R1+0xa0], R131 ;  /* 0x0000a08301007387 */ /* 0x000fe80000100800 */
[----:B------:R0:W-:Y:S04]  /*8720*/  STL [R1+0x98], R128 ;  /* 0x0000988001007387 */ /* 0x0001e80000100800 */
[----:B0-----:R-:W5:Y:S01]  /*8730*/  LDL.LU R128, [R1+0x64] ;  /* 0x0000640001807983 */ /* 0x001f620000300800 */
[----:B------:R-:W-:-:S05]  /*8740*/  IADD3 R127, P3, PT, R127, UR18, RZ ;  /* 0x000000127f7f7c10 */ /* 0x000fca000ff7e0ff */
[----:B------:R0:W-:Y:S04]  /*8750*/  STL [R1+0x74], R127 ;  /* 0x0000747f01007387 */ /* 0x0001e80000100800 */
[----:B0-----:R-:W5:Y:S01]  /*8760*/  LDL.LU R127, [R1+0x80] ;  /* 0x00008000017f7983 */ /* 0x001f620000300800 */
[----:B--2---:R-:W-:-:S05]  /*8770*/  IADD3.X R126, PT, PT, R126, UR21, RZ, P5, !PT ;  /* 0x000000157e7e7c10 */ /* 0x004fca000affe4ff */
[----:B------:R0:W-:Y:S04]  /*8780*/  STL [R1+0x90], R126 ;  /* 0x0000907e01007387 */ /* 0x0001e80000100800 */
[----:B0-----:R-:W2:Y:S04]  /*8790*/  LDL.LU R126, [R1+0x5c] ;  /* 0x00005c00017e7983 */ /* 0x001ea80000300800 */
[----:B------:R-:W2:Y:S01]  /*87a0*/  LDL.LU R152, [R1+0x78] ;  /* 0x0000780001987983 */ /* 0x000ea20000300800 */
[----:B---3--:R-:W-:-:S03]  /*87b0*/  IADD3 R130, P5, PT, R130, UR18, RZ ;  /* 0x0000001282827c10 */ /* 0x008fc6000ffbe0ff */
[----:B------:R-:W3:Y:S04]  /*87c0*/  LDL.LU R151, [R1+0x54] ;  /* 0x0000540001977983 */ /* 0x000ee80000300800 */
[----:B------:R-:W3:Y:S04]  /*87d0*/  LDL.LU R150, [R1+0x70] ;  /* 0x0000700001967983 */ /* 0x000ee80000300800 */
[----:B------:R0:W-:Y:S04]  /*87e0*/  STL [R1+0x6c], R130 ;  /* 0x00006c8201007387 */ /* 0x0001e80000100800 */
[----:B------:R-:W3:Y:S04]  /*87f0*/  LDL.LU R149, [R1+0x4c] ;  /* 0x00004c0001957983 */ /* 0x000ee80000300800 */
        /* <DEDUP_REMOVED lines=18> */
[----:B0-----:R-:W3:Y:S01]  /*8920*/  LDL.LU R130, [R1+0x20] ;  /* 0x0000200001827983 */ /* 0x001ee20000300800 */
[----:B----4-:R-:W-:-:S05]  /*8930*/  IADD3.X R129, PT, PT, R129, UR21, RZ, P6, !PT ;  /* 0x0000001581817c10 */ /* 0x010fca000b7fe4ff */
[----:B------:R0:W-:Y:S04]  /*8940*/  STL [R1+0x88], R129 ;  /* 0x0000888101007387 */ /* 0x0001e80000100800 */
[----:B0-----:R-:W4:Y:S01]  /*8950*/  LDL.LU R129, [R1+0x18] ;  /* 0x0000180001817983 */ /* 0x001f220000300800 */
[----:B-----5:R-:W-:-:S05]  /*8960*/  IADD3 R128, P6, PT, R128, UR18, RZ ;  /* 0x0000001280807c10 */ /* 0x020fca000ffde0ff */
[----:B------:R0:W-:Y:S04]  /*8970*/  STL [R1+0x64], R128 ;  /* 0x0000648001007387 */ /* 0x0001e80000100800 */
[----:B0-----:R-:W5:Y:S01]  /*8980*/  LDL.LU R128, [R1+0x10] ;  /* 0x0000100001807983 */ /* 0x001f620000300800 */
[----:B------:R-:W-:-:S05]  /*8990*/  IADD3.X R127, PT, PT, R127, UR21, RZ, P1, !PT ;  /* 0x000000157f7f7c10 */ /* 0x000fca0008ffe4ff */
[----:B------:R0:W-:Y:S04]  /*89a0*/  STL [R1+0x80], R127 ;  /* 0x0000807f01007387 */ /* 0x0001e80000100800 */
[----:B0-----:R-:W4:Y:S01]  /*89b0*/  LDL.LU R127, [R1+0x8] ;  /* 0x00000800017f7983 */ /* 0x001f220000300800 */
[----:B--2---:R-:W-:-:S05]  /*89c0*/  IADD3 R126, P1, PT, R126, UR18, RZ ;  /* 0x000000127e7e7c10 */ /* 0x004fca000ff3e0ff */
[----:B------:R0:W-:Y:S04]  /*89d0*/  STL [R1+0x5c], R126 ;  /* 0x00005c7e01007387 */ /* 0x0001e80000100800 */
[----:B0-----:R-:W2:Y:S01]  /*89e0*/  LDL.LU R126, [R1] ;  /* 0x00000000017e7983 */ /* 0x001ea20000300800 */
[----:B---3--:R-:W-:Y:S02]  /*89f0*/  IADD3.X R146, PT, PT, R146, UR21, RZ, P6, !PT ;  /* 0x0000001592927c10 */ /* 0x008fe4000b7fe4ff */
[----:B------:R-:W-:Y:S02]  /*8a00*/  IADD3 R145, P6, PT, R145, UR18, RZ ;  /* 0x0000001291917c10 */ /* 0x000fe4000ffde0ff */
[----:B------:R-:W-:Y:S02]  /*8a10*/  IADD3.X R150, PT, PT, R150, UR21, RZ, P3, !PT ;  /* 0x0000001596967c10 */ /* 0x000fe40009ffe4ff */
[----:B------:R-:W-:-:S02]  /*8a20*/  IADD3 R149, P3, PT, R149, UR18, RZ ;  /* 0x0000001295957c10 */ /* 0x000fc4000ff7e0ff */
[----:B------:R-:W-:Y:S02]  /*8a30*/  IADD3.X R152, PT, PT, R152, UR21, RZ, P2, !PT ;  /* 0x0000001598987c10 */ /* 0x000fe400097fe4ff */
[----:B------:R-:W-:Y:S02]  /*8a40*/  IADD3.X R148, PT, PT, R148, UR21, RZ, P5, !PT ;  /* 0x0000001594947c10 */ /* 0x000fe4000affe4ff */
[----:B------:R-:W-:Y:S02]  /*8a50*/  IADD3.X R144, PT, PT, R144, UR21, RZ, P1, !PT ;  /* 0x0000001590907c10 */ /* 0x000fe40008ffe4ff */
[----:B------:R-:W-:Y:S02]  /*8a60*/  IADD3 R151, P2, PT, R151, UR18, RZ ;  /* 0x0000001297977c10 */ /* 0x000fe4000ff5e0ff */
[----:B------:R-:W-:Y:S02]  /*8a70*/  IADD3.X R136, PT, PT, R136, UR21, RZ, P6, !PT ;  /* 0x0000001588887c10 */ /* 0x000fe4000b7fe4ff */
[----:B------:R-:W-:-:S02]  /*8a80*/  IADD3 R135, P6, PT, R135, UR18, RZ ;  /* 0x0000001287877c10 */ /* 0x000fc4000ffde0ff */
[----:B------:R-:W-:Y:S02]  /*8a90*/  IADD3.X R140, PT, PT, R140, UR21, RZ, P3, !PT ;  /* 0x000000158c8c7c10 */ /* 0x000fe40009ffe4ff */
[----:B------:R-:W-:Y:S02]  /*8aa0*/  IADD3 R147, P5, PT, R147, UR18, RZ ;  /* 0x0000001293937c10 */ /* 0x000fe4000ffbe0ff */
[----:B------:R-:W-:Y:S02]  /*8ab0*/  IADD3 R143, P1, PT, R143, UR18, RZ ;  /* 0x000000128f8f7c10 */ /* 0x000fe4000ff3e0ff */
[----:B------:R-:W-:Y:S02]  /*8ac0*/  IADD3 R139, P3, PT, R139, UR18, RZ ;  /* 0x000000128b8b7c10 */ /* 0x000fe4000ff7e0ff */
[----:B------:R-:W-:Y:S02]  /*8ad0*/  IADD3.X R142, PT, PT, R142, UR21, RZ, P2, !PT ;  /* 0x000000158e8e7c10 */ /* 0x000fe400097fe4ff */
[----:B------:R-:W-:-:S02]  /*8ae0*/  IADD3.X R138, PT, PT, R138, UR21, RZ, P5, !PT ;  /* 0x000000158a8a7c10 */ /* 0x000fc4000affe4ff */
[----:B------:R-:W-:Y:S02]  /*8af0*/  IADD3.X R134, PT, PT, R134, UR21, RZ, P1, !PT ;  /* 0x0000001586867c10 */ /* 0x000fe40008ffe4ff */
[----:B------:R-:W-:Y:S02]  /*8b00*/  IADD3 R141, P2, PT, R141, UR18, RZ ;  /* 0x000000128d8d7c10 */ /* 0x000fe4000ff5e0ff */
[----:B------:R-:W-:Y:S02]  /*8b10*/  IADD3 R137, P5, PT, R137, UR18, RZ ;  /* 0x0000001289897c10 */ /* 0x000fe4000ffbe0ff */
[----:B------:R-:W-:Y:S02]  /*8b20*/  IADD3.X R130, PT, PT, R130, UR21, RZ, P3, !PT ;  /* 0x0000001582827c10 */ /* 0x000fe40009ffe4ff */
[----:B------:R-:W-:Y:S02]  /*8b30*/  IADD3 R133, P1, PT, R133, UR18, RZ ;  /* 0x0000001285857c10 */ /* 0x000fe4000ff3e0ff */
[----:B------:R-:W-:-:S02]  /*8b40*/  IADD3 R252, P3, PT, R252, UR18, RZ ;  /* 0x00000012fcfc7c10 */ /* 0x000fc4000ff7e0ff */
[----:B------:R-:W-:Y:S02]  /*8b50*/  IADD3.X R132, PT, PT, R132, UR21, RZ, P2, !PT ;  /* 0x0000001584847c10 */ /* 0x000fe400097fe4ff */
[----:B------:R-:W-:Y:S02]  /*8b60*/  IADD3.X R251, PT, PT, R251, UR21, RZ, P3, !PT ;  /* 0x00000015fbfb7c10 */ /* 0x000fe40009ffe4ff */
[----:B------:R-:W-:Y:S02]  /*8b70*/  IADD3 R131, P2, PT, R131, UR18, RZ ;  /* 0x0000001283837c10 */ /* 0x000fe4000ff5e0ff */
[----:B-----5:R-:W-:Y:S02]  /*8b80*/  IADD3.X R128, PT, PT, R128, UR21, RZ, P6, !PT ;  /* 0x0000001580807c10 */ /* 0x020fe4000b7fe4ff */
[----:B------:R-:W-:-:S04]  /*8b90*/  IADD3 R248, P6, PT, R248, UR18, RZ ;  /* 0x00000012f8f87c10 */ /* 0x000fc8000ffde0ff */
[----:B------:R-:W-:Y:S02]  /*8ba0*/  IADD3.X R247, PT, PT, R247, UR21, RZ, P6, !PT ;  /* 0x00000015f7f77c10 */ /* 0x000fe4000b7fe4ff */
[----:B------:R-:W-:-:S04]  /*8bb0*/  IADD3 R110, P6, PT, R110, UR18, RZ ;  /* 0x000000126e6e7c10 */ /* 0x000fc8000ffde0ff */
[----:B------:R-:W-:Y:S02]  /*8bc0*/  IADD3.X R111, PT, PT, R111, UR21, RZ, P6, !PT ;  /* 0x000000156f6f7c10 */ /* 0x000fe4000b7fe4ff */
[----:B------:R-:W-:-:S04]  /*8bd0*/  IADD3 R92, P6, PT, R92, UR18, RZ ;  /* 0x000000125c5c7c10 */ /* 0x000fc8000ffde0ff */
[----:B------:R-:W-:Y:S02]  /*8be0*/  IADD3.X R93, PT, PT, R93, UR21, RZ, P6, !PT ;  /* 0x000000155d5d7c10 */ /* 0x000fe4000b7fe4ff */
[----:B------:R-:W-:-:S04]  /*8bf0*/  IADD3 R74, P6, PT, R74, UR18, RZ ;  /* 0x000000124a4a7c10 */ /* 0x000fc8000ffde0ff */
[----:B------:R-:W-:Y:S02]  /*8c00*/  IADD3.X R76, PT, PT, R76, UR21, RZ, P6, !PT ;  /* 0x000000154c4c7c10 */ /* 0x000fe4000b7fe4ff */
[----:B------:R-:W-:Y:S02]  /*8c10*/  IADD3 R48, P6, PT, R48, UR18, RZ ;  /* 0x0000001230307c10 */ /* 0x000fe4000ffde0ff */
[----:B----4-:R-:W-:Y:S02]  /*8c20*/  IADD3.X R129, PT, PT, R129, UR21, RZ, P5, !PT ;  /* 0x0000001581817c10 */ /* 0x010fe4000affe4ff */
[----:B------:R-:W-:Y:S02]  /*8c30*/  IADD3.X R49, PT, PT, R49, UR21, RZ, P6, !PT ;  /* 0x0000001531317c10 */ /* 0x000fe4000b7fe4ff */
[----:B------:R-:W-:Y:S02]  /*8c40*/  IADD3 R30, P6, PT, R30, UR18, RZ ;  /* 0x000000121e1e7c10 */ /* 0x000fe4000ffde0ff */
[----:B------:R-:W-:-:S02]  /*8c50*/  IADD3.X R127, PT, PT, R127, UR21, RZ, P1, !PT ;  /* 0x000000157f7f7c10 */ /* 0x000fc40008ffe4ff */
[----:B------:R-:W-:Y:S02]  /*8c60*/  IADD3 R250, P5, PT, R250, UR18, RZ ;  /* 0x00000012fafa7c10 */ /* 0x000fe4000ffbe0ff */
[----:B------:R-:W-:Y:S02]  /*8c70*/  IADD3 R246, P1, PT, R246, UR18, RZ ;  /* 0x00000012f6f67c10 */ /* 0x000fe4000ff3e0ff */
[----:B------:R-:W-:Y:S02]  /*8c80*/  IADD3 R122, P3, PT, R122, UR18, RZ ;  /* 0x000000127a7a7c10 */ /* 0x000fe4000ff7e0ff */
[----:B------:R-:W-:Y:S02]  /*8c90*/  IADD3.X R31, PT, PT, R31, UR21, RZ, P6, !PT ;  /* 0x000000151f1f7c10 */ /* 0x000fe4000b7fe4ff */
[----:B------:R-:W-:Y:S02]  /*8ca0*/  IADD3 R11, P6, PT, R11, UR18, RZ ;  /* 0x000000120b0b7c10 */ /* 0x000fe4000ffde0ff */
[----:B------:R-:W-:-:S02]  /*8cb0*/  IADD3.X R249, PT, PT, R249, UR21, RZ, P5, !PT ;  /* 0x00000015f9f97c10 */ /* 0x000fc4000affe4ff */
[----:B------:R-:W-:Y:S02]  /*8cc0*/  IADD3.X R245, PT, PT, R245, UR21, RZ, P1, !PT ;  /* 0x00000015f5f57c10 */ /* 0x000fe40008ffe4ff */
[----:B------:R-:W-:Y:S02]  /*8cd0*/  IADD3.X R123, PT, PT, R123, UR21, RZ, P3, !PT ;  /* 0x000000157b7b7c10 */ /* 0x000fe40009ffe4ff */
[----:B------:R-:W-:Y:S02]  /*8ce0*/  IADD3 R112, P5, PT, R112, UR18, RZ ;  /* 0x0000001270707c10 */ /* 0x000fe4000ffbe0ff */
[----:B------:R-:W-:Y:S02]  /*8cf0*/  IADD3 R108, P1, PT, R108, UR18, RZ ;  /* 0x000000126c6c7c10 */ /* 0x000fe4000ff3e0ff */
[----:B------:R-:W-:Y:S02]  /*8d00*/  IADD3 R96, P3, PT, R96, UR18, RZ ;  /* 0x0000001260607c10 */ /* 0x000fe4000ff7e0ff */
[----:B------:R-:W-:-:S02]  /*8d10*/  IADD3.X R13, PT, PT, R13, UR21, RZ, P6, !PT ;  /* 0x000000150d0d7c10 */ /* 0x000fc4000b7fe4ff */
[----:B------:R-:W-:Y:S02]  /*8d20*/  IADD3 R114, P6, PT, R114, UR18, RZ ;  /* 0x0000001272727c10 */ /* 0x000fe4000ffde0ff */
[----:B------:R-:W-:Y:S02]  /*8d30*/  IADD3.X R113, PT, PT, R113, UR21, RZ, P5, !PT ;  /* 0x0000001571717c10 */ /* 0x000fe4000affe4ff */
[----:B------:R-:W-:Y:S02]  /*8d40*/  IADD3.X R109, PT, PT, R109, UR21, RZ, P1, !PT ;  /* 0x000000156d6d7c10 */ /* 0x000fe40008ffe4ff */
[----:B------:R-:W-:Y:S02]  /*8d50*/  IADD3.X R97, PT, PT, R97, UR21, RZ, P3, !PT ;  /* 0x0000001561617c10 */ /* 0x000fe40009ffe4ff */
[----:B------:R-:W-:Y:S02]  /*8d60*/  IADD3 R94, P5, PT, R94, UR18, RZ ;  /* 0x000000125e5e7c10 */ /* 0x000fe4000ffbe0ff */
[----:B------:R-:W-:-:S02]  /*8d70*/  IADD3 R84, P1, PT, R84, UR18, RZ ;  /* 0x0000001254547c10 */ /* 0x000fc4000ff3e0ff */
[----:B------:R-:W-:Y:S02]  /*8d80*/  IADD3 R78, P3, PT, R78, UR18, RZ ;  /* 0x000000124e4e7c10 */ /* 0x000fe4000ff7e0ff */
[----:B------:R-:W-:Y:S02]  /*8d90*/  IADD3.X R115, PT, PT, R115, UR21, RZ, P6, !PT ;  /* 0x0000001573737c10 */ /* 0x000fe4000b7fe4ff */
[----:B------:R-:W-:Y:S02]  /*8da0*/  IADD3 R90, P6, PT, R90, UR18, RZ ;  /* 0x000000125a5a7c10 */ /* 0x000fe4000ffde0ff */
[----:B------:R-:W-:Y:S02]  /*8db0*/  IADD3.X R95, PT, PT, R95, UR21, RZ, P5, !PT ;  /* 0x000000155f5f7c10 */ /* 0x000fe4000affe4ff */
[----:B------:R-:W-:Y:S02]  /*8dc0*/  IADD3.X R85, PT, PT, R85, UR21, RZ, P1, !PT ;  /* 0x0000001555557c10 */ /* 0x000fe40008ffe4ff */
        /* <DEDUP_REMOVED lines=13> */
[----:B------:R-:W-:Y:S02]  /*8ea0*/  IADD3.X R47, PT, PT, R47, UR21, RZ, P1, !PT ;  /* 0x000000152f2f7c10 */ /* 0x000fe40008ffe4ff */
[----:B------:R-:W-:Y:S01]  /*8eb0*/  IADD3.X R44, PT, PT, R44, UR21, RZ, P3, !PT ;  /* 0x000000152c2c7c10 */ /* 0x000fe20009ffe4ff */
[----:B------:R0:W-:Y:S01]  /*8ec0*/  STL [R1+0x78], R152 ;  /* 0x0000789801007387 */ /* 0x0001e20000100800 */
[----:B------:R-:W-:Y:S02]  /*8ed0*/  IADD3 R32, P5, PT, R32, UR18, RZ ;  /* 0x0000001220207c10 */ /* 0x000fe4000ffbe0ff */
[----:B------:R-:W-:Y:S02]  /*8ee0*/  IADD3 R27, P1, PT, R27, UR18, RZ ;  /* 0x000000121b1b7c10 */ /* 0x000fe4000ff3e0ff */
[----:B------:R-:W-:Y:S01]  /*8ef0*/  IADD3 R16, P3, PT, R16, UR18, RZ ;  /* 0x0000001210107c10 */ /* 0x000fe2000ff7e0ff */
[----:B------:R0:W-:Y:S01]  /*8f00*/  STL [R1+0x54], R151 ;  /* 0x0000549701007387 */ /* 0x0001e20000100800 */
[----:B------:R-:W-:-:S02]  /*8f10*/  IADD3.X R33, PT, PT, R33, UR21, RZ, P5, !PT ;  /* 0x0000001521217c10 */ /* 0x000fc4000affe4ff */
[----:B------:R-:W-:Y:S01]  /*8f20*/  IADD3.X R29, PT, PT, R29, UR21, RZ, P1, !PT ;  /* 0x000000151d1d7c10 */ /* 0x000fe20008ffe4ff */
[----:B------:R0:W-:Y:S01]  /*8f30*/  STL [R1+0x70], R150 ;  /* 0x0000709601007387 */ /* 0x0001e20000100800 */
[----:B------:R-:W-:Y:S02]  /*8f40*/  IADD3.X R17, PT, PT, R17, UR21, RZ, P3, !PT ;  /* 0x0000001511117c10 */ /* 0x000fe40009ffe4ff */
[----:B------:R-:W-:Y:S01]  /*8f50*/  IADD3.X R71, PT, PT, R71, UR21, RZ, P6, !PT ;  /* 0x0000001547477c10 */ /* 0x000fe2000b7fe4ff */
[----:B------:R0:W-:Y:S01]  /*8f60*/  STL [R1+0x4c], R149 ;  /* 0x00004c9501007387 */ /* 0x0001e20000100800 */
[----:B------:R-:W-:Y:S01]  /*8f70*/  IADD3 R14, P5, PT, R14, UR18, RZ ;  /* 0x000000120e0e7c10 */ /* 0x000fe2000ffbe0ff */
[----:B------:R-:W1:Y:S01]  /*8f80*/  SYNCS.PHASECHK.TRANS64.TRYWAIT P6, [UR11], R125 ;  /* 0x0000007dff0075a7 */ /* 0x000e6200080c110b */
[----:B------:R-:W-:Y:S01]  /*8f90*/  IADD3 R10, P1, PT, R10, UR18, RZ ;  /* 0x000000120a0a7c10 */ /* 0x000fe2000ff3e0ff */
[----:B------:R0:W-:Y:S01]  /*8fa0*/  STL [R1+0x68], R148 ;  /* 0x0000689401007387 */ /* 0x0001e20000100800 */
[----:B------:R-:W-:-:S03]  /*8fb0*/  IADD3 R118, P3, PT, R118, UR18, RZ ;  /* 0x0000001276767c10 */ /* 0x000fc6000ff7e0ff */
[----:B------:R0:W-:Y:S01]  /*8fc0*/  STL [R1+0x44], R147 ;  /* 0x0000449301007387 */ /* 0x0001e20000100800 */
[----:B------:R-:W-:-:S03]  /*8fd0*/  IADD3.X R15, PT, PT, R15, UR21, RZ, P5, !PT ;  /* 0x000000150f0f7c10 */ /* 0x000fc6000affe4ff */
[----:B------:R0:W-:Y:S01]  /*8fe0*/  STL [R1+0x60], R146 ;  /* 0x0000609201007387 */ /* 0x0001e20000100800 */
[----:B------:R-:W-:Y:S02]  /*8ff0*/  IADD3.X R12, PT, PT, R12, UR21, RZ, P1, !PT ;  /* 0x000000150c0c7c10 */ /* 0x000fe40008ffe4ff */
[----:B------:R-:W-:Y:S01]  /*9000*/  IADD3.X R119, PT, PT, R119, UR21, RZ, P3, !PT ;  /* 0x0000001577777c10 */ /* 0x000fe20009ffe4ff */
[----:B------:R0:W-:Y:S01]  /*9010*/  STL [R1+0x3c], R145 ;  /* 0x00003c9101007387 */ /* 0x0001e20000100800 */
[----:B------:R-:W-:Y:S02]  /*9020*/  IADD3 R116, P5, PT, R116, UR18, RZ ;  /* 0x0000001274747c10 */ /* 0x000fe4000ffbe0ff */
[----:B------:R-:W-:Y:S01]  /*9030*/  IADD3 R104, P1, PT, R104, UR18, RZ ;  /* 0x0000001268687c10 */ /* 0x000fe2000ff3e0ff */
[----:B------:R0:W-:Y:S01]  /*9040*/  STL [R1+0x58], R144 ;  /* 0x0000589001007387 */ /* 0x0001e20000100800 */
[----:B------:R-:W-:-:S03]  /*9050*/  IADD3 R100, P3, PT, R100, UR18, RZ ;  /* 0x0000001264647c10 */ /* 0x000fc6000ff7e0ff */
[----:B------:R0:W-:Y:S01]  /*9060*/  STL [R1+0x34], R143 ;  /* 0x0000348f01007387 */ /* 0x0001e20000100800 */
[----:B--2---:R-:W-:Y:S02]  /*9070*/  IADD3.X R126, PT, PT, R126, UR21, RZ, P2, !PT ;  /* 0x000000157e7e7c10 */ /* 0x004fe400097fe4ff */
        /* <DEDUP_REMOVED lines=10> */
[----:B------:R-:W-:Y:S01]  /*9120*/  IADD3 R26, P2, PT, R26, UR18, RZ ;  /* 0x000000121a1a7c10 */ /* 0x000fe2000ff5e0ff */
[----:B------:R0:W-:Y:S03]  /*9130*/  STL [R1+0x50], R142 ;  /* 0x0000508e01007387 */ /* 0x0001e60000100800 */
[----:B------:R-:W-:Y:S02]  /*9140*/  IADD3.X R28, PT, PT, R28, UR21, RZ, P2, !PT ;  /* 0x000000151c1c7c10 */ /* 0x000fe400097fe4ff */
        /* <DEDUP_REMOVED lines=8> */
[----:B------:R-:W-:Y:S02]  /*91d0*/  IADD3 R102, P2, PT, R102, UR18, RZ ;  /* 0x0000001266667c10 */ /* 0x000fe4000ff5e0ff */
[----:B------:R-:W-:Y:S01]  /*91e0*/  IADD3 R98, P5, PT, R98, UR18, RZ ;  /* 0x0000001262627c10 */ /* 0x000fe2000ffbe0ff */
[----:B------:R0:W-:Y:S01]  /*91f0*/  STL [R1+0x40], R138 ;  /* 0x0000408a01007387 */ /* 0x0001e20000100800 */
[----:B------:R-:W-:-:S02]  /*9200*/  IADD3 R88, P1, PT, R88, UR18, RZ ;  /* 0x0000001258587c10 */ /* 0x000fc4000ff3e0ff */
[----:B------:R-:W-:Y:S01]  /*9210*/  IADD3 R82, P3, PT, R82, UR18, RZ ;  /* 0x0000001252527c10 */ /* 0x000fe2000ff7e0ff */
[----:B------:R0:W-:Y:S01]  /*9220*/  STL [R1+0x1c], R137 ;  /* 0x00001c8901007387 */ /* 0x0001e20000100800 */
[----:B------:R-:W-:-:S03]  /*9230*/  IADD3.X R103, PT, PT, R103, UR21, RZ, P2, !PT ;  /* 0x0000001567677c10 */ /* 0x000fc600097fe4ff */
[----:B------:R0:W-:Y:S01]  /*9240*/  STL [R1+0x38], R136 ;  /* 0x0000388801007387 */ /* 0x0001e20000100800 */
[----:B------:R-:W-:Y:S02]  /*9250*/  IADD3.X R99, PT, PT, R99, UR21, RZ, P5, !PT ;  /* 0x0000001563637c10 */ /* 0x000fe4000affe4ff */
[----:B------:R-:W-:Y:S01]  /*9260*/  IADD3.X R89, PT, PT, R89, UR21, RZ, P1, !PT ;  /* 0x0000001559597c10 */ /* 0x000fe20008ffe4ff */
[----:B------:R0:W-:Y:S01]  /*9270*/  STL [R1+0x14], R135 ;  /* 0x0000148701007387 */ /* 0x0001e20000100800 */
[----:B------:R-:W-:Y:S02]  /*9280*/  IADD3.X R83, PT, PT, R83, UR21, RZ, P3, !PT ;  /* 0x0000001553537c10 */ /* 0x000fe40009ffe4ff */
[----:B------:R-:W-:Y:S01]  /*9290*/  IADD3 R86, P2, PT, R86, UR18, RZ ;  /* 0x0000001256567c10 */ /* 0x000fe2000ff5e0ff */
[----:B------:R0:W-:Y:S01]  /*92a0*/  STL [R1+0x30], R134 ;  /* 0x0000308601007387 */ /* 0x0001e20000100800 */
[----:B------:R-:W-:Y:S02]  /*92b0*/  IADD3 R72, P5, PT, R72, UR18, RZ ;  /* 0x0000001248487c10 */ /* 0x000fe4000ffbe0ff */
        /* <DEDUP_REMOVED lines=18> */
[----:B------:R0:W-:Y:S01]  /*93e0*/  STL [R1], R126 ;  /* 0x0000007e01007387 */ /* 0x0001e20000100800 */
[----:B------:R-:W-:Y:S02]  /*93f0*/  IADD3.X R55, PT, PT, R55, UR21, RZ, P5, !PT ;  /* 0x0000001537377c10 */ /* 0x000fe4000affe4ff */
[----:B------:R-:W-:Y:S02]  /*9400*/  IADD3.X R53, PT, PT, R53, UR21, RZ, P1, !PT ;  /* 0x0000001535357c10 */ /* 0x000fe40008ffe4ff */
[----:B------:R-:W-:Y:S02]  /*9410*/  IADD3.X R41, PT, PT, R41, UR21, RZ, P3, !PT ;  /* 0x0000001529297c10 */ /* 0x000fe40009ffe4ff */
[----:B------:R-:W-:Y:S02]  /*9420*/  IADD3 R50, P2, PT, R50, UR18, RZ ;  /* 0x0000001232327c10 */ /* 0x000fe4000ff5e0ff */
[----:B------:R-:W-:Y:S02]  /*9430*/  IADD3 R38, P5, PT, R38, UR18, RZ ;  /* 0x0000001226267c10 */ /* 0x000fe4000ffbe0ff */
[----:B------:R-:W-:-:S02]  /*9440*/  IADD3 R35, P1, PT, R35, UR18, RZ ;  /* 0x0000001223237c10 */ /* 0x000fc4000ff3e0ff */
[----:B------:R-:W-:Y:S02]  /*9450*/  IADD3 R24, P3, PT, R24, UR18, RZ ;  /* 0x0000001218187c10 */ /* 0x000fe4000ff7e0ff */
[----:B------:R-:W-:Y:S02]  /*9460*/  IADD3.X R52, PT, PT, R52, UR21, RZ, P2, !PT ;  /* 0x0000001534347c10 */ /* 0x000fe400097fe4ff */
[----:B------:R-:W-:Y:S02]  /*9470*/  IADD3.X R39, PT, PT, R39, UR21, RZ, P5, !PT ;  /* 0x0000001527277c10 */ /* 0x000fe4000affe4ff */
[----:B------:R-:W-:Y:S02]  /*9480*/  IADD3.X R37, PT, PT, R37, UR21, RZ, P1, !PT ;  /* 0x0000001525257c10 */ /* 0x000fe40008ffe4ff */
[----:B------:R-:W-:Y:S02]  /*9490*/  IADD3.X R25, PT, PT, R25, UR21, RZ, P3, !PT ;  /* 0x0000001519197c10 */ /* 0x000fe40009ffe4ff */
[----:B------:R-:W-:-:S02]  /*94a0*/  IADD3 R34, P2, PT, R34, UR18, RZ ;  /* 0x0000001222227c10 */ /* 0x000fc4000ff5e0ff */
[----:B------:R-:W-:Y:S02]  /*94b0*/  IADD3 R22, P5, PT, R22, UR18, RZ ;  /* 0x0000001216167c10 */ /* 0x000fe4000ffbe0ff */
[----:B------:R-:W-:Y:S02]  /*94c0*/  IADD3 R20, P1, PT, R20, UR18, RZ ;  /* 0x0000001214147c10 */ /* 0x000fe4000ff3e0ff */
[----:B------:R-:W-:Y:S02]  /*94d0*/  IADD3 R8, P3, PT, R8, UR18, RZ ;  /* 0x0000001208087c10 */ /* 0x000fe4000ff7e0ff */
[----:B------:R-:W-:Y:S02]  /*94e0*/  IADD3.X R36, PT, PT, R36, UR21, RZ, P2, !PT ;  /* 0x0000001524247c10 */ /* 0x000fe400097fe4ff */
[----:B------:R-:W-:Y:S02]  /*94f0*/  IADD3.X R23, PT, PT, R23, UR21, RZ, P5, !PT ;  /* 0x0000001517177c10 */ /* 0x000fe4000affe4ff */
[----:B------:R-:W-:-:S02]  /*9500*/  IADD3.X R21, PT, PT, R21, UR21, RZ, P1, !PT ;  /* 0x0000001515157c10 */ /* 0x000fc40008ffe4ff */
[----:B------:R-:W-:Y:S02]  /*9510*/  IADD3.X R9, PT, PT, R9, UR21, RZ, P3, !PT ;  /* 0x0000001509097c10 */ /* 0x000fe40009ffe4ff */
[----:B------:R-:W-:Y:S02]  /*9520*/  IADD3 R18, P2, PT, R18, UR18, RZ ;  /* 0x0000001212127c10 */ /* 0x000fe4000ff5e0ff */
[----:B------:R-:W-:Y:S02]  /*9530*/  IADD3 R6, P5, PT, R6, UR18, RZ ;  /* 0x0000001206067c10 */ /* 0x000fe4000ffbe0ff */
[----:B------:R-:W-:Y:S02]  /*9540*/  IADD3 R4, P1, PT, R4, UR18, RZ ;  /* 0x0000001204047c10 */ /* 0x000fe4000ff3e0ff */
[----:B------:R-:W-:Y:S02]  /*9550*/  IADD3 R2, P3, PT, R2, UR18, RZ ;  /* 0x0000001202027c10 */ /* 0x000fe4000ff7e0ff */
[----:B------:R-:W-:-:S02]  /*9560*/  IADD3.X R19, PT, PT, R19, UR21, RZ, P2, !PT ;  /* 0x0000001513137c10 */ /* 0x000fc400097fe4ff */
[----:B------:R-:W-:Y:S02]  /*9570*/  IADD3.X R7, PT, PT, R7, UR21, RZ, P5, !PT ;  /* 0x0000001507077c10 */ /* 0x000fe4000affe4ff */
[----:B------:R-:W-:Y:S02]  /*9580*/  IADD3.X R5, PT, PT, R5, UR21, RZ, P1, !PT ;  /* 0x0000001505057c10 */ /* 0x000fe40008ffe4ff */
[----:B------:R-:W-:Y:S02]  /*9590*/  IADD3.X R3, PT, PT, R3, UR21, RZ, P3, !PT ;  /* 0x0000001503037c10 */ /* 0x000fe40009ffe4ff */
[----:B------:R-:W-:Y:S02]  /*95a0*/  ISETP.GT.AND P2, PT, R0, RZ, PT ;  /* 0x000000ff0000720c */ /* 0x000fe40003f44270 */
[----:B------:R-:W-:Y:S01]  /*95b0*/  PRMT R236, RZ, 0x7610, R236 ;  /* 0x00007610ffec7816 */ /* 0x000fe200000000ec */
[----:B01----:R-:W-:Y:S10]  /*95c0*/  @!P6 BRA `(.L_x_8) ;  /* 0x000000c40010e947 */ /* 0x003ff40003800000 */
.L_x_16:
[----:B------:R-:W-:Y:S01]  /*95d0*/  ISETP.GT.AND P1, PT, R0, 0x1, PT ;  /* 0x000000010000780c */ /* 0x000fe20003f24270 */
[----:B------:R0:W-:Y:S01]  /*95e0*/  STL [R1+0x2d8], R232 ;  /* 0x0002d8e801007387 */ /* 0x0001e20000100800 */
[----:B------:R-:W-:-:S03]  /*95f0*/  PRMT R238, RZ, 0x7610, R238 ;  /* 0x00007610ffee7816 */ /* 0x000fc600000000ee */
[----:B------:R1:W-:Y:S01]  /*9600*/  STL [R1+0x2d4], R234 ;  /* 0x0002d4ea01007387 */ /* 0x0003e20000100800 */
[----:B------:R-:W-:Y:S02]  /*9610*/  PRMT R126, RZ, 0x7610, R126 ;  /* 0x00007610ff7e7816 */ /* 0x000fe4000000007e */
[----:B------:R-:W-:Y:S01]  /*9620*/  PRMT R127, RZ, 0x7610, R127 ;  /* 0x00007610ff7f7816 */ /* 0x000fe2000000007f */
[----:B------:R-:W2:Y:S01]  /*9630*/  @P2 LDG.E.U8 R236, desc[UR22][R2.64] ;  /* 0x0000001602ec2981 */ /* 0x000ea2000c1e1100 */
[----:B------:R-:W-:Y:S02]  /*9640*/  PRMT R240, RZ, 0x7610, R240 ;  /* 0x00007610fff07816 */ /* 0x000fe400000000f0 */
[----:B0-----:R-:W-:Y:S01]  /*9650*/  PRMT R232, RZ, 0x7610, R232 ;  /* 0x00007610ffe87816 */ /* 0x001fe200000000e8 */
[----:B------:R-:W3:Y:S01]  /*9660*/  @P1 LDG.E.U8 R126, desc[UR22][R24.64] ;  /* 0x00000016187e1981 */ /* 0x000ee2000c1e1100 */
[----:B-1----:R-:W-:-:S03]  /*9670*/  PRMT R234, RZ, 0x7610, R234 ;  /* 0x00007610ffea7816 */ /* 0x002fc600000000ea */
[----:B------:R-:W4:Y:S04]  /*9680*/  @P1 LDG.E.U8 R127, desc[UR22][R22.64] ;  /* 0x00000016167f1981 */ /* 0x000f28000c1e1100 */
[----:B------:R-:W2:Y:S04]  /*9690*/  @P1 LDG.E.U8 R232, desc[UR22][R18.64] ;  /* 0x0000001612e81981 */ /* 0x000ea8000c1e1100 */
[----:B------:R-:W3:Y:S01]  /*96a0*/  @P1 LDG.E.U8 R234, desc[UR22][R20.64] ;  /* 0x0000001614ea1981 */ /* 0x000ee2000c1e1100 */
[----:B------:R-:W-:-:S03]  /*96b0*/  PRMT R242, RZ, 0x7610, R242 ;  /* 0x00007610fff27816 */ /* 0x000fc600000000f2 */
[----:B------:R-:W-:Y:S04]  /*96c0*/  STL [R1+0x29c], R2 ;  /* 0x00029c0201007387 */ /* 0x000fe80000100800 */
[----:B------:R-:W-:Y:S04]  /*96d0*/  STL [R1+0x298], R3 ;  /* 0x0002980301007387 */ /* 0x000fe80000100800 */
[----:B------:R0:W-:Y:S04]  /*96e0*/  STL [R1+0x2a4], R4 ;  /* 0x0002a40401007387 */ /* 0x0001e80000100800 */
[----:B------:R-:W-:Y:S04]  /*96f0*/  STL [R1+0x2a0], R5 ;  /* 0x0002a00501007387 */ /* 0x000fe80000100800 */
[----:B------:R1:W-:Y:S04]  /*9700*/  STL [R1+0x2ac], R6 ;  /* 0x0002ac0601007387 */ /* 0x0003e80000100800 */
[----:B------:R0:W-:Y:S04]  /*9710*/  STL [R1+0x2a8], R7 ;  /* 0x0002a80701007387 */ /* 0x0001e80000100800 */
[----:B------:R0:W-:Y:S04]  /*9720*/  STL [R1+0x2b4], R8 ;  /* 0x0002b40801007387 */ /* 0x0001e80000100800 */
[----:B------:R0:W-:Y:S04]  /*9730*/  STL [R1+0x2b0], R9 ;  /* 0x0002b00901007387 */ /* 0x0001e80000100800 */
[----:B------:R0:W4:Y:S04]  /*9740*/  @P2 LDG.E.U8 R238, desc[UR22][R4.64] ;  /* 0x0000001604ee2981 */ /* 0x000128000c1e1100 */
[----:B------:R1:W4:Y:S04]  /*9750*/  @P2 LDG.E.U8 R240, desc[UR22][R6.64] ;  /* 0x0000001606f02981 */ /* 0x000328000c1e1100 */
[----:B------:R1:W4:Y:S01]  /*9760*/  @P2 LDG.E.U8 R242, desc[UR22][R8.64] ;  /* 0x0000001608f22981 */ /* 0x000322000c1e1100 */
[----:B------:R-:W-:-:S02]  /*9770*/  ISETP.GT.AND P2, PT, R0, 0x2, PT ;  /* 0x000000020000780c */ /* 0x000fc40003f44270 */
[----:B------:R-:W-:Y:S02]  /*9780*/  ISETP.GT.AND P1, PT, R0, 0x3, PT ;  /* 0x000000030000780c */ /* 0x000fe40003f24270 */
[----:B0-----:R-:W-:Y:S02]  /*9790*/  PRMT R4, RZ, 0x7610, R4 ;  /* 0x00007610ff047816 */ /* 0x001fe40000000004 */
[----:B-1----:R-:W-:Y:S02]  /*97a0*/  PRMT R6, RZ, 0x7610, R6 ;  /* 0x00007610ff067816 */ /* 0x002fe40000000006 */
[----:B------:R-:W-:Y:S02]  /*97b0*/  PRMT R7, RZ, 0x7610, R7 ;  /* 0x00007610ff077816 */ /* 0x000fe40000000007 */
[----:B------:R-:W-:Y:S02]  /*97c0*/  PRMT R8, RZ, 0x7610, R8 ;  /* 0x00007610ff087816 */ /* 0x000fe40000000008 */
[----:B------:R-:W-:-:S02]  /*97d0*/  PRMT R9, RZ, 0x7610, R9 ;  /* 0x00007610ff097816 */ /* 0x000fc40000000009 */
[----:B------:R-:W-:Y:S02]  /*97e0*/  PRMT R5, RZ, 0x7610, R5 ;  /* 0x00007610ff057816 */ /* 0x000fe40000000005 */
[----:B------:R-:W4:Y:S04]  /*97f0*/  @P1 LDG.E.U8 R8, desc[UR22][R54.64] ;  /* 0x0000001636081981 */ /* 0x000f28000c1e1100 */
[----:B------:R-:W4:Y:S01]  /*9800*/  @P1 LDG.E.U8 R9, desc[UR22][R56.64] ;  /* 0x0000001638091981 */ /* 0x000f22000c1e1100 */
[----:B------:R-:W-:Y:S02]  /*9810*/  PRMT R2, RZ, 0x7610, R2 ;  /* 0x00007610ff027816 */ /* 0x000fe40000000002 */
[----:B------:R-:W-:Y:S02]  /*9820*/  PRMT R3, RZ, 0x7610, R3 ;  /* 0x00007610ff037816 */ /* 0x000fe40000000003 */
[----:B------:R-:W-:-:S02]  /*9830*/  PRMT R243, RZ, 0x7610, R243 ;  /* 0x00007610fff37816 */ /* 0x000fc400000000f3 */
[----:B------:R-:W-:Y:S02]  /*9840*/  PRMT R241, RZ, 0x7610, R241 ;  /* 0x00007610fff17816 */ /* 0x000fe400000000f1 */
[----:B------:R-:W-:Y:S02]  /*9850*/  PRMT R239, RZ, 0x7610, R239 ;  /* 0x00007610ffef7816 */ /* 0x000fe400000000ef */
[----:B------:R-:W-:Y:S02]  /*9860*/  PRMT R237, RZ, 0x7610, R237 ;  /* 0x00007610ffed7816 */ /* 0x000fe400000000ed */
        /* <DEDUP_REMOVED lines=35> */
[----:B------:R-:W-:Y:S01]  /*9aa0*/  PRMT R165, RZ, 0x7610, R165 ;  /* 0x00007610ffa57816 */ /* 0x000fe200000000a5 */
[----:B--2---:R0:W-:Y:S04]  /*9ab0*/  STL [R1+0x294], R232 ;  /* 0x000294e801007387 */ /* 0x0041e80000100800 */
[----:B0-----:R-:W2:Y:S04]  /*9ac0*/  LDL.LU R232, [R1+0x2d8] ;  /* 0x0002d80001e87983 */ /* 0x001ea80000300800 */
[----:B------:R-:W-:Y:S04]  /*9ad0*/  STL [R1+0x2bc], R18 ;  /* 0x0002bc1201007387 */ /* 0x000fe80000100800 */
[----:B------:R-:W-:Y:S04]  /*9ae0*/  STL [R1+0x2b8], R19 ;  /* 0x0002b81301007387 */ /* 0x000fe80000100800 */
[----:B---3--:R0:W-:Y:S04]  /*9af0*/  STL [R1+0x290], R234 ;  /* 0x000290ea01007387 */ /* 0x0081e80000100800 */
[----:B0-----:R-:W3:Y:S04]  /*9b00*/  LDL.LU R234, [R1+0x2d4] ;  /* 0x0002d40001ea7983 */ /* 0x001ee80000300800 */
[----:B------:R-:W-:Y:S04]  /*9b10*/  STL [R1+0x2c4], R20 ;  /* 0x0002c41401007387 */ /* 0x000fe80000100800 */
[----:B------:R-:W-:Y:S04]  /*9b20*/  STL [R1+0x2c0], R21 ;  /* 0x0002c01501007387 */ /* 0x000fe80000100800 */
[----:B------:R0:W-:Y:S04]  /*9b30*/  STL [R1+0x2cc], R22 ;  /* 0x0002cc1601007387 */ /* 0x0001e80000100800 */
[----:B------:R-:W-:Y:S04]  /*9b40*/  STL [R1+0x2c8], R23 ;  /* 0x0002c81701007387 */ /* 0x000fe80000100800 */
[----:B------:R1:W-:Y:S01]  /*9b50*/  STL [R1+0x2d0], R25 ;  /* 0x0002d01901007387 */ /* 0x0003e20000100800 */
[----:B0-----:R-:W-:-:S03]  /*9b60*/  PRMT R22, RZ, 0x7610, R22 ;  /* 0x00007610ff167816 */ /* 0x001fc60000000016 */
[----:B-1----:R-:W2:Y:S04]  /*9b70*/  LDL R25, [R1+0x1c] ;  /* 0x00001c0001197983 */ /* 0x002ea80000100800 */
[----:B------:R0:W-:Y:S04]  /*9b80*/  STL [R1+0x288], R126 ;  /* 0x0002887e01007387 */ /* 0x0001e80000100800 */
[----:B----4-:R1:W-:Y:S01]  /*9b90*/  STL [R1+0x28c], R127 ;  /* 0x00028c7f01007387 */ /* 0x0103e20000100800 */
[----:B------:R-:W-:Y:S01]  /*9ba0*/  PRMT R23, RZ, 0x7610, R23 ;  /* 0x00007610ff177816 */ /* 0x000fe20000000017 */
[----:B0-----:R-:W-:-:S02]  /*9bb0*/  @P2 IMAD.MOV.U32 R126, RZ, RZ, R34 ;  /* 0x000000ffff7e2224 */ /* 0x001fc400078e0022 */
[----:B-1----:R-:W-:Y:S01]  /*9bc0*/  @P2 IMAD.MOV.U32 R127, RZ, RZ, R36 ;  /* 0x000000ffff7f2224 */ /* 0x002fe200078e0024 */
[----:B------:R-:W-:Y:S02]  /*9bd0*/  PRMT R20, RZ, 0x7610, R20 ;  /* 0x00007610ff147816 */ /* 0x000fe40000000014 */
[----:B------:R-:W-:Y:S02]  /*9be0*/  PRMT R21, RZ, 0x7610, R21 ;  /* 0x00007610ff157816 */ /* 0x000fe40000000015 */
[----:B------:R0:W4:Y:S01]  /*9bf0*/  @P2 LDG.E.U8 R22, desc[UR22][R126.64] ;  /* 0x000000167e162981 */ /* 0x000122000c1e1100 */
[----:B------:R-:W-:-:S03]  /*9c00*/  PRMT R18, RZ, 0x7610, R18 ;  /* 0x00007610ff127816 */ /* 0x000fc60000000012 */
[----:B------:R-:W2:Y:S04]  /*9c10*/  @P2 LDG.E.U8 R20, desc[UR22][R38.64] ;  /* 0x0000001626142981 */ /* 0x000ea8000c1e1100 */
[----:B------:R-:W2:Y:S01]  /*9c20*/  @P2 LDG.E.U8 R21, desc[UR22][R40.64] ;  /* 0x0000001628152981 */ /* 0x000ea2000c1e1100 */
[----:B0-----:R-:W-:Y:S02]  /*9c30*/  @P2 IMAD.MOV.U32 R126, RZ, RZ, R35 ;  /* 0x000000ffff7e2224 */ /* 0x001fe400078e0023 */
[----:B------:R-:W-:-:S05]  /*9c40*/  @P2 IMAD.MOV.U32 R127, RZ, RZ, R37 ;  /* 0x000000ffff7f2224 */ /* 0x000fca00078e0025 */
[----:B------:R0:W2:Y:S01]  /*9c50*/  @P2 LDG.E.U8 R23, desc[UR22][R126.64] ;  /* 0x000000167e172981 */ /* 0x0000a2000c1e1100 */
[----:B------:R-:W-:Y:S02]  /*9c60*/  ISETP.GT.AND P2, PT, R0, 0x4, PT ;  /* 0x000000040000780c */ /* 0x000fe40003f44270 */
[----:B------:R-:W-:Y:S01]  /*9c70*/  PRMT R19, RZ, 0x7610, R19 ;  /* 0x00007610ff137816 */ /* 0x000fe20000000013 */
[----:B0-----:R-:W-:Y:S02]  /*9c80*/  @P1 IMAD.MOV.U32 R126, RZ, RZ, R50 ;  /* 0x000000ffff7e1224 */ /* 0x001fe400078e0032 */
[----:B------:R-:W-:-:S08]  /*9c90*/  @P1 IMAD.MOV.U32 R127, RZ, RZ, R52 ;  /* 0x000000ffff7f1224 */ /* 0x000fd000078e0034 */
[----:B------:R-:W2:Y:S04]  /*9ca0*/  @P2 LDG.E.U8 R6, desc[UR22][R66.64] ;  /* 0x0000001642062981 */ /* 0x000ea8000c1e1100 */
[----:B------:R0:W2:Y:S04]  /*9cb0*/  @P1 LDG.E.U8 R18, desc[UR22][R126.64] ;  /* 0x000000167e121981 */ /* 0x0000a8000c1e1100 */
[----:B------:R-:W2:Y:S04]  /*9cc0*/  @P2 LDG.E.U8 R7, desc[UR22][R68.64] ;  /* 0x0000001644072981 */ /* 0x000ea8000c1e1100 */
[----:B------:R-:W2:Y:S01]  /*9cd0*/  @P2 LDG.E.U8 R4, desc[UR22][R70.64] ;  /* 0x0000001646042981 */ /* 0x000ea2000c1e1100 */
[----:B0-----:R-:W-:-:S02]  /*9ce0*/  @P1 IMAD.MOV.U32 R126, RZ, RZ, R51 ;  /* 0x000000ffff7e1224 */ /* 0x001fc400078e0033 */
[----:B------:R-:W-:Y:S01]  /*9cf0*/  @P1 IMAD.MOV.U32 R127, RZ, RZ, R53 ;  /* 0x000000ffff7f1224 */ /* 0x000fe200078e0035 */
[----:B------:R-:W2:Y:S01]  /*9d00*/  @P2 LDG.E.U8 R5, desc[UR22][R72.64] ;  /* 0x0000001648052981 */ /* 0x000ea2000c1e1100 */
[----:B------:R-:W-:-:S03]  /*9d10*/  ISETP.GT.AND P2, PT, R0, 0x6, PT ;  /* 0x000000060000780c */ /* 0x000fc60003f44270 */
[----:B------:R0:W2:Y:S01]  /*9d20*/  @P1 LDG.E.U8 R19, desc[UR22][R126.64] ;  /* 0x000000167e131981 */ /* 0x0000a2000c1e1100 */
[----:B------:R-:W-:-:S09]  /*9d30*/  ISETP.GT.AND P1, PT, R0, 0x5, PT ;  /* 0x000000050000780c */ /* 0x000fd20003f24270 */
[----:B------:R-:W2:Y:S04]  /*9d40*/  @P2 LDG.E.U8 R239, desc[UR22][R98.64] ;  /* 0x0000001662ef2981 */ /* 0x000ea8000c1e1100 */
[----:B------:R-:W2:Y:S04]  /*9d50*/  @P1 LDG.E.U8 R2, desc[UR22][R82.64] ;  /* 0x0000001652021981 */ /* 0x000ea8000c1e1100 */
[----:B------:R-:W2:Y:S04]  /*9d60*/  @P1 LDG.E.U8 R3, desc[UR22][R86.64] ;  /* 0x0000001656031981 */ /* 0x000ea8000c1e1100 */
[----:B------:R-:W2:Y:S04]  /*9d70*/  @P1 LDG.E.U8 R243, desc[UR22][R88.64] ;  /* 0x0000001658f31981 */ /* 0x000ea8000c1e1100 */
[----:B------:R-:W2:Y:S01]  /*9d80*/  @P1 LDG.E.U8 R241, desc[UR22][R90.64] ;  /* 0x000000165af11981 */ /* 0x000ea2000c1e1100 */
[----:B------:R-:W-:-:S03]  /*9d90*/  ISETP.GT.AND P1, PT, R0, 0x7, PT ;  /* 0x000000070000780c */ /* 0x000fc60003f24270 */
[----:B------:R-:W2:Y:S04]  /*9da0*/  @P2 LDG.E.U8 R237, desc[UR22][R100.64] ;  /* 0x0000001664ed2981 */ /* 0x000ea8000c1e1100 */
[----:B------:R-:W2:Y:S04]  /*9db0*/  @P2 LDG.E.U8 R235, desc[UR22][R102.64] ;  /* 0x0000001666eb2981 */ /* 0x000ea8000c1e1100 */
[----:B------:R-:W2:Y:S01]  /*9dc0*/  @P2 LDG.E.U8 R233, desc[UR22][R104.64] ;  /* 0x0000001668e92981 */ /* 0x000ea2000c1e1100 */
[----:B------:R-:W-:-:S03]  /*9dd0*/  ISETP.GT.AND P2, PT, R0, 0x8, PT ;  /* 0x000000080000780c */ /* 0x000fc60003f44270 */
[----:B------:R-:W2:Y:S04]  /*9de0*/  @P1 LDG.E.U8 R231, desc[UR22][R114.64] ;  /* 0x0000001672e71981 */ /* 0x000ea8000c1e1100 */
[----:B------:R-:W2:Y:S04]  /*9df0*/  @P1 LDG.E.U8 R229, desc[UR22][R116.64] ;  /* 0x0000001674e51981 */ /* 0x000ea8000c1e1100 */
[----:B------:R-:W2:Y:S02]  /*9e00*/  @P1 LDG.E.U8 R227, desc[UR22][R118.64] ;  /* 0x0000001676e31981 */ /* 0x000ea4000c1e1100 */
[----:B0-----:R-:W-:-:S02]  /*9e10*/  @P2 IMAD.MOV.U32 R126, RZ, RZ, R10 ;  /* 0x000000ffff7e2224 */ /* 0x001fc400078e000a */
[----:B------:R-:W2:Y:S01]  /*9e20*/  @P1 LDG.E.U8 R225, desc[UR22][R120.64] ;  /* 0x0000001678e11981 */ /* 0x000ea2000c1e1100 */
[----:B------:R-:W-:Y:S01]  /*9e30*/  ISETP.GT.AND P1, PT, R0, 0x9, PT ;  /* 0x000000090000780c */ /* 0x000fe20003f24270 */
[----:B------:R-:W-:Y:S02]  /*9e40*/  @P2 IMAD.MOV.U32 R127, RZ, RZ, R12 ;  /* 0x000000ffff7f2224 */ /* 0x000fe400078e000c */
[----:B------:R-:W2:Y:S04]  /*9e50*/  @P2 LDG.E.U8 R217, desc[UR22][R14.64] ;  /* 0x000000160ed92981 */ /* 0x000ea8000c1e1100 */
[----:B------:R0:W2:Y:S04]  /*9e60*/  @P2 LDG.E.U8 R221, desc[UR22][R126.64] ;  /* 0x000000167edd2981 */ /* 0x0000a8000c1e1100 */
[----:B------:R-:W2:Y:S04]  /*9e70*/  @P2 LDG.E.U8 R215, desc[UR22][R16.64] ;  /* 0x0000001610d72981 */ /* 0x000ea8000c1e1100 */
[----:B------:R-:W2:Y:S01]  /*9e80*/  @P1 LDG.E.U8 R211, desc[UR22][R30.64] ;  /* 0x000000161ed31981 */ /* 0x000ea2000c1e1100 */
[----:B0-----:R-:W-:-:S02]  /*9e90*/  @P2 IMAD.MOV.U32 R126, RZ, RZ, R11 ;  /* 0x000000ffff7e2224 */ /* 0x001fc400078e000b */
[----:B------:R-:W-:Y:S01]  /*9ea0*/  @P2 IMAD.MOV.U32 R127, RZ, RZ, R13 ;  /* 0x000000ffff7f2224 */ /* 0x000fe200078e000d */
[----:B------:R-:W2:Y:S04]  /*9eb0*/  @P1 LDG.E.U8 R209, desc[UR22][R32.64] ;  /* 0x0000001620d11981 */ /* 0x000ea8000c1e1100 */
[----:B------:R0:W2:Y:S01]  /*9ec0*/  @P2 LDG.E.U8 R219, desc[UR22][R126.64] ;  /* 0x000000167edb2981 */ /* 0x0000a2000c1e1100 */
[----:B------:R-:W-:Y:S01]  /*9ed0*/  ISETP.GT.AND P2, PT, R0, 0xa, PT ;  /* 0x0000000a0000780c */ /* 0x000fe20003f44270 */
[----:B0-----:R-:W-:Y:S02]  /*9ee0*/  @P1 IMAD.MOV.U32 R126, RZ, RZ, R26 ;  /* 0x000000ffff7e1224 */ /* 0x001fe400078e001a */
[----:B------:R-:W-:-:S10]  /*9ef0*/  @P1 IMAD.MOV.U32 R127, RZ, RZ, R28 ;  /* 0x000000ffff7f1224 */ /* 0x000fd400078e001c */
[----:B------:R-:W2:Y:S04]  /*9f00*/  @P2 LDG.E.U8 R203, desc[UR22][R46.64] ;  /* 0x000000162ecb2981 */ /* 0x000ea8000c1e1100 */
[----:B------:R0:W2:Y:S04]  /*9f10*/  @P1 LDG.E.U8 R223, desc[UR22][R126.64] ;  /* 0x000000167edf1981 */ /* 0x0000a8000c1e1100 */
[----:B------:R-:W2:Y:S01]  /*9f20*/  @P2 LDG.E.U8 R201, desc[UR22][R48.64] ;  /* 0x0000001630c92981 */ /* 0x000ea2000c1e1100 */
[----:B0-----:R-:W-:Y:S02]  /*9f30*/  @P1 IMAD.MOV.U32 R126, RZ, RZ, R27 ;  /* 0x000000ffff7e1224 */ /* 0x001fe400078e001b */
[----:B------:R-:W-:-:S05]  /*9f40*/  @P1 IMAD.MOV.U32 R127, RZ, RZ, R29 ;  /* 0x000000ffff7f1224 */ /* 0x000fca00078e001d */
[----:B------:R0:W2:Y:S01]  /*9f50*/  @P1 LDG.E.U8 R213, desc[UR22][R126.64] ;  /* 0x000000167ed51981 */ /* 0x0000a2000c1e1100 */
[----:B------:R-:W-:Y:S01]  /*9f60*/  ISETP.GT.AND P1, PT, R0, 0xb, PT ;  /* 0x0000000b0000780c */ /* 0x000fe20003f24270 */
[----:B0-----:R-:W-:Y:S02]  /*9f70*/  @P2 IMAD.MOV.U32 R126, RZ, RZ, R42 ;  /* 0x000000ffff7e2224 */ /* 0x001fe400078e002a */
[----:B------:R-:W-:-:S10]  /*9f80*/  @P2 IMAD.MOV.U32 R127, RZ, RZ, R44 ;  /* 0x000000ffff7f2224 */ /* 0x000fd400078e002c */
        /* <DEDUP_REMOVED lines=8> */
[C---:B------:R-:W-:Y:S02]  /*a010*/  ISETP.GT.AND P2, PT, R0.reuse, 0xc, PT ;  /* 0x0000000c0000780c */ /* 0x040fe40003f44270 */
[----:B------:R-:W-:-:S11]  /*a020*/  ISETP.GT.AND P1, PT, R0, 0xd, PT ;  /* 0x0000000d0000780c */ /* 0x000fd60003f24270 */
[----:B0-----:R-:W-:Y:S01]  /*a030*/  @P2 IMAD.MOV.U32 R126, RZ, RZ, R74 ;  /* 0x000000ffff7e2224 */ /* 0x001fe200078e004a */
[----:B------:R-:W2:Y:S01]  /*a040*/  @P2 LDG.E.U8 R187, desc[UR22][R78.64] ;  /* 0x000000164ebb2981 */ /* 0x000ea2000c1e1100 */
[----:B------:R-:W-:-:S03]  /*a050*/  @P2 IMAD.MOV.U32 R127, RZ, RZ, R76 ;  /* 0x000000ffff7f2224 */ /* 0x000fc600078e004c */
        /* <DEDUP_REMOVED lines=8> */
[----:B------:R0:W2:Y:S04]  /*a0e0*/  @P2 LDG.E.U8 R189, desc[UR22][R126.64] ;  /* 0x000000167ebd2981 */ /* 0x0000a8000c1e1100 */
[----:B------:R-:W2:Y:S01]  /*a0f0*/  @P2 LDG.E.U8 R185, desc[UR22][R80.64] ;  /* 0x0000001650b92981 */ /* 0x000ea2000c1e1100 */
[----:B------:R-:W-:-:S05]  /*a100*/  ISETP.GT.AND P2, PT, R0, 0xe, PT ;  /* 0x0000000e0000780c */ /* 0x000fca0003f44270 */
[----:B0-----:R-:W-:Y:S02]  /*a110*/  @P1 IMAD.MOV.U32 R126, RZ, RZ, R244 ;  /* 0x000000ffff7e1224 */ /* 0x001fe400078e00f4 */
[----:B------:R-:W-:-:S05]  /*a120*/  @P1 IMAD.MOV.U32 R127, RZ, RZ, R124 ;  /* 0x000000ffff7f1224 */ /* 0x000fca00078e007c */
[----:B------:R0:W2:Y:S04]  /*a130*/  @P1 LDG.E.U8 R167, desc[UR22][R126.64] ;  /* 0x000000167ea71981 */ /* 0x0000a8000c1e1100 */
[----:B------:R-:W2:Y:S04]  /*a140*/  @P2 LDG.E.U8 R177, desc[UR22][R106.64] ;  /* 0x000000166ab12981 */ /* 0x000ea8000c1e1100 */
[----:B------:R-:W2:Y:S01]  /*a150*/  @P2 LDG.E.U8 R175, desc[UR22][R108.64] ;  /* 0x000000166caf2981 */ /* 0x000ea2000c1e1100 */
[----:B0-----:R-:W-:-:S03]  /*a160*/  @P1 IMAD.MOV.U32 R126, RZ, RZ, R246 ;  /* 0x000000ffff7e1224 */ /* 0x001fc600078e00f6 */
[----:B------:R-:W2:Y:S01]  /*a170*/  @P2 LDG.E.U8 R173, desc[UR22][R110.64] ;  /* 0x000000166ead2981 */ /* 0x000ea2000c1e1100 */
[----:B------:R-:W-:-:S03]  /*a180*/  @P1 IMAD.MOV.U32 R127, RZ, RZ, R245 ;  /* 0x000000ffff7f1224 */ /* 0x000fc600078e00f5 */
[----:B------:R-:W2:Y:S01]  /*a190*/  @P2 LDG.E.U8 R171, desc[UR22][R112.64] ;  /* 0x0000001670ab2981 */ /* 0x000ea2000c1e1100 */
[----:B------:R-:W-:Y:S02]  /*a1a0*/  ISETP.GT.AND P2, PT, R0, 0x10, PT ;  /* 0x000000100000780c */ /* 0x000fe40003f44270 */
[----:B------:R-:W-:Y:S01]  /*a1b0*/  PRMT R163, RZ, 0x7610, R163 ;  /* 0x00007610ffa37816 */ /* 0x000fe200000000a3 */
[----:B------:R0:W2:Y:S01]  /*a1c0*/  @P1 LDG.E.U8 R165, desc[UR22][R126.64] ;  /* 0x000000167ea51981 */ /* 0x0000a2000c1e1100 */
[----:B------:R-:W-:Y:S01]  /*a1d0*/  PRMT R161, RZ, 0x7610, R161 ;  /* 0x00007610ffa17816 */ /* 0x000fe200000000a1 */
[----:B0-----:R-:W-:Y:S02]  /*a1e0*/  @P1 IMAD.MOV.U32 R126, RZ, RZ, R248 ;  /* 0x000000ffff7e1224 */ /* 0x001fe400078e00f8 */
[----:B------:R-:W-:-:S05]  /*a1f0*/  @P1 IMAD.MOV.U32 R127, RZ, RZ, R247 ;  /* 0x000000ffff7f1224 */ /* 0x000fca00078e00f7 */
[----:B------:R0:W2:Y:S01]  /*a200*/  @P1 LDG.E.U8 R163, desc[UR22][R126.64] ;  /* 0x000000167ea31981 */ /* 0x0000a2000c1e1100 */
[----:B------:R-:W-:Y:S01]  /*a210*/  PRMT R159, RZ, 0x7610, R159 ;  /* 0x00007610ff9f7816 */ /* 0x000fe2000000009f */
[----:B0-----:R-:W-:Y:S02]  /*a220*/  @P2 IMAD.MOV.U32 R126, RZ, RZ, R250 ;  /* 0x000000ffff7e2224 */ /* 0x001fe400078e00fa */
[----:B------:R-:W-:-:S05]  /*a230*/  @P2 IMAD.MOV.U32 R127, RZ, RZ, R249 ;  /* 0x000000ffff7f2224 */ /* 0x000fca00078e00f9 */
[----:B------:R0:W2:Y:S02]  /*a240*/  @P2 LDG.E.U8 R161, desc[UR22][R126.64] ;  /* 0x000000167ea12981 */ /* 0x0000a4000c1e1100 */
[----:B0-----:R-:W-:Y:S02]  /*a250*/  @P2 IMAD.MOV.U32 R126, RZ, RZ, R252 ;  /* 0x000000ffff7e2224 */ /* 0x001fe400078e00fc */
[----:B------:R-:W-:-:S05]  /*a260*/  @P2 IMAD.MOV.U32 R127, RZ, RZ, R251 ;  /* 0x000000ffff7f2224 */ /* 0x000fca00078e00fb */
[----:B------:R0:W2:Y:S04]  /*a270*/  @P2 LDG.E.U8 R159, desc[UR22][R126.64] ;  /* 0x000000167e9f2981 */ /* 0x0000a8000c1e1100 */
[----:B------:R-:W0:Y:S04]  /*a280*/  LDL R126, [R1] ;  /* 0x00000000017e7983 */ /* 0x000e280000100800 */
[----:B------:R-:W0:Y:S01]  /*a290*/  LDL R127, [R1+0x4] ;  /* 0x00000400017f7983 */ /* 0x000e220000100800 */
[----:B------:R-:W-:Y:S02]  /*a2a0*/  PRMT R157, RZ, 0x7610, R157 ;  /* 0x00007610ff9d7816 */ /* 0x000fe4000000009d */
[----:B0-----:R-:W-:-:S04]  /*a2b0*/  @P2 LOP3.LUT R127, R127, R126, RZ, 0x3c, !PT ;  /* 0x0000007e7f7f2212 */ /* 0x001fc800078e3cff */
[----:B------:R-:W-:-:S04]  /*a2c0*/  @P2 LOP3.LUT R126, R127, R126, RZ, 0x3c, !PT ;  /* 0x0000007e7f7e2212 */ /* 0x000fc800078e3cff */
[----:B------:R-:W-:-:S05]  /*a2d0*/  @P2 LOP3.LUT R127, R127, R126, RZ, 0x3c, !PT ;  /* 0x0000007e7f7f2212 */ /* 0x000fca00078e3cff */
[----:B------:R0:W2:Y:S04]  /*a2e0*/  @P2 LDG.E.U8 R157, desc[UR22][R126.64] ;  /* 0x000000167e9d2981 */ /* 0x0000a8000c1e1100 */
[----:B------:R-:W0:Y:S04]  /*a2f0*/  LDL R126, [R1+0x8] ;  /* 0x00000800017e7983 */ /* 0x000e280000100800 */
[----:B------:R-:W0:Y:S01]  /*a300*/  LDL R127, [R1+0xc] ;  /* 0x00000c00017f7983 */ /* 0x000e220000100800 */
[----:B------:R-:W-:Y:S02]  /*a310*/  PRMT R155, RZ, 0x7610, R155 ;  /* 0x00007610ff9b7816 */ /* 0x000fe4000000009b */
[----:B------:R-:W-:-:S06]  /*a320*/  PRMT R169, RZ, 0x7610, R169 ;  /* 0x00007610ffa97816 */ /* 0x000fcc00000000a9 */
[----:B------:R-:W2:Y:S01]  /*a330*/  @P1 LDG.E.U8 R169, desc[UR22][R122.64] ;  /* 0x000000167aa91981 */ /* 0x000ea2000c1e1100 */
[----:B0-----:R-:W-:-:S04]  /*a340*/  @P2 LOP3.LUT R127, R127, R126, RZ, 0x3c, !PT ;  /* 0x0000007e7f7f2212 */ /* 0x001fc800078e3cff */
[----:B------:R-:W-:-:S04]  /*a350*/  @P2 LOP3.LUT R126, R127, R126, RZ, 0x3c, !PT ;  /* 0x0000007e7f7e2212 */ /* 0x000fc800078e3cff */
[----:B------:R-:W-:-:S05]  /*a360*/  @P2 LOP3.LUT R127, R127, R126, RZ, 0x3c, !PT ;  /* 0x0000007e7f7f2212 */ /* 0x000fca00078e3cff */
[----:B------:R0:W2:Y:S04]  /*a370*/  @P2 LDG.E.U8 R155, desc[UR22][R126.64] ;  /* 0x000000167e9b2981 */ /* 0x0000a8000c1e1100 */
[----:B------:R-:W0:Y:S04]  /*a380*/  LDL R126, [R1+0x10] ;  /* 0x00001000017e7983 */ /* 0x000e280000100800 */
[----:B------:R-:W0:Y:S01]  /*a390*/  LDL R127, [R1+0x14] ;  /* 0x00001400017f7983 */ /* 0x000e220000100800 */
[----:B------:R-:W-:Y:S02]  /*a3a0*/  ISETP.GT.AND P1, PT, R0, 0x11, PT ;  /* 0x000000110000780c */ /* 0x000fe40003f24270 */
[----:B------:R-:W-:-:S11]  /*a3b0*/  PRMT R153, RZ, 0x7610, R153 ;  /* 0x00007610ff997816 */ /* 0x000fd60000000099 */
[----:B0-----:R-:W-:-:S04]  /*a3c0*/  @P1 LOP3.LUT R127, R127, R126, RZ, 0x3c, !PT ;  /* 0x0000007e7f7f1212 */ /* 0x001fc800078e3cff */
[----:B------:R-:W-:-:S04]  /*a3d0*/  @P1 LOP3.LUT R126, R127, R126, RZ, 0x3c, !PT ;  /* 0x0000007e7f7e1212 */ /* 0x000fc800078e3cff */
[----:B------:R-:W-:-:S05]  /*a3e0*/  @P1 LOP3.LUT R127, R127, R126, RZ, 0x3c, !PT ;  /* 0x0000007e7f7f1212 */ /* 0x000fca00078e3cff */
[----:B------:R2:W3:Y:S04]  /*a3f0*/  @P1 LDG.E.U8 R153, desc[UR22][R126.64] ;  /* 0x000000167e991981 */ /* 0x0004e8000c1e1100 */
[----:B------:R-:W3:Y:S01]  /*a400*/  LDL R127, [R1+0x18] ;  /* 0x00001800017f7983 */ /* 0x000ee20000100800 */
[----:B------:R-:W-:Y:S01]  /*a410*/  PRMT R151, RZ, 0x7610, R151 ;  /* 0x00007610ff977816 */ /* 0x000fe20000000097 */
[----:B--2---:R-:W-:Y:S01]  /*a420*/  @P1 IMAD.MOV.U32 R126, RZ, RZ, R25 ;  /* 0x000000ffff7e1224 */ /* 0x004fe200078e0019 */
[----:B------:R-:W-:Y:S01]  /*a430*/  PRMT R149, RZ, 0x7610, R149 ;  /* 0x00007610ff957816 */ /* 0x000fe20000000095 */
[----:B------:R-:W2:Y:S04]  /*a440*/  LDL R25, [R1+0x4c] ;  /* 0x00004c0001197983 */ /* 0x000ea80000100800 */
[----:B---3--:R0:W3:Y:S04]  /*a450*/  @P1 LDG.E.U8 R151, desc[UR22][R126.64] ;  /* 0x000000167e971981 */ /* 0x0080e8000c1e1100 */
[----:B------:R-:W0:Y:S04]  /*a460*/  LDL R126, [R1+0x20] ;  /* 0x00002000017e7983 */ /* 0x000e280000100800 */
[----:B------:R-:W0:Y:S02]  /*a470*/  LDL R127, [R1+0x24] ;  /* 0x00002400017f7983 */ /* 0x000e240000100800 */
[----:B0-----:R-:W-:-:S04]  /*a480*/  @P1 LOP3.LUT R127, R127, R126, RZ, 0x3c, !PT ;  /* 0x0000007e7f7f1212 */ /* 0x001fc800078e3cff */
[----:B------:R-:W-:-:S04]  /*a490*/  @P1 LOP3.LUT R126, R127, R126, RZ, 0x3c, !PT ;  /* 0x0000007e7f7e1212 */ /* 0x000fc800078e3cff */
[----:B------:R-:W-:-:S05]  /*a4a0*/  @P1 LOP3.LUT R127, R127, R126, RZ, 0x3c, !PT ;  /* 0x0000007e7f7f1212 */ /* 0x000fca00078e3cff */
[----:B------:R0:W2:Y:S04]  /*a4b0*/  @P1 LDG.E.U8 R149, desc[UR22][R126.64] ;  /* 0x000000167e951981 */ /* 0x0000a8000c1e1100 */
[----:B------:R-:W0:Y:S04]  /*a4c0*/  LDL R126, [R1+0x28] ;  /* 0x00002800017e7983 */ /* 0x000e280000100800 */
        /* <DEDUP_REMOVED lines=27> */
[----:B------:R2:W3:Y:S04]  /*a680*/  @P2 LDG.E.U8 R141, desc[UR22][R126.64] ;  /* 0x000000167e8d2981 */ /* 0x0004e8000c1e1100 */
[----:B------:R-:W3:Y:S01]  /*a690*/  LDL R127, [R1+0x48] ;  /* 0x00004800017f7983 */ /* 0x000ee20000100800 */
[----:B------:R-:W-:Y:S01]  /*a6a0*/  PRMT R139, RZ, 0x7610, R139 ;  /* 0x00007610ff8b7816 */ /* 0x000fe2000000008b */
[----:B--2---:R-:W-:Y:S01]  /*a6b0*/  @P2 IMAD.MOV.U32 R126, RZ, RZ, R25 ;  /* 0x000000ffff7e2224 */ /* 0x004fe200078e0019 */
[----:B------:R-:W-:Y:S01]  /*a6c0*/  ISETP.GT.AND P1, PT, R0, 0x13, PT ;  /* 0x000000130000780c */ /* 0x000fe20003f24270 */
[----:B------:R-:W2:Y:S04]  /*a6d0*/  LDL R25, [R1+0x7c] ;  /* 0x00007c0001197983 */ /* 0x000ea80000100800 */
[----:B---3--:R0:W3:Y:S04]  /*a6e0*/  @P2 LDG.E.U8 R139, desc[UR22][R126.64] ;  /* 0x000000167e8b2981 */ /* 0x0080e8000c1e1100 */
[----:B------:R-:W0:Y:S04]  /*a6f0*/  LDL R126, [R1+0x50] ;  /* 0x00005000017e7983 */ /* 0x000e280000100800 */
[----:B------:R-:W0:Y:S01]  /*a700*/  LDL R127, [R1+0x54] ;  /* 0x00005400017f7983 */ /* 0x000e220000100800 */
[----:B------:R-:W-:-:S02]  /*a710*/  PRMT R137, RZ, 0x7610, R137 ;  /* 0x00007610ff897816 */ /* 0x000fc40000000089 */
        /* <DEDUP_REMOVED lines=187> */
[----:B------:R-:W-:-:S02]  /*b2d0*/  ISETP.GT.AND P2, PT, R0, 0x1a, PT ;  /* 0x0000001a0000780c */ /* 0x000fc40003f44270 */
        /* <DEDUP_REMOVED lines=163> */
[----:B0-----:R-:W0:Y:S01]  /*bd10*/  S2R R126, SR_TID.X ;  /* 0x00000000007e7919 */ /* 0x001e220000002100 */
[----:B------:R-:W-:Y:S02]  /*bd20*/  PRMT R220, RZ, 0x7610, R220 ;  /* 0x00007610ffdc7816 */ /* 0x000fe400000000dc */
[----:B0-----:R-:W-:-:S04]  /*bd30*/  LOP3.LUT R126, R126, 0x1f, RZ, 0xc0, !PT ;  /* 0x0000001f7e7e7812 */ /* 0x001fc800078ec0ff */
[----:B------:R-:W-:Y:S01]  /*bd40*/  ISETP.GE.AND P2, PT, R126, R0, PT ;  /* 0x000000007e00720c */ /* 0x000fe20003f46270 */
[----:B--2---:R-:W-:Y:S01]  /*bd50*/  @P1 IMAD.MOV.U32 R126, RZ, RZ, R25 ;  /* 0x000000ffff7e1224 */ /* 0x004fe200078e0019 */
[----:B------:R-:W-:Y:S01]  /*bd60*/  PRMT R222, RZ, 0x7610, R222 ;  /* 0x00007610ffde7816 */ /* 0x000fe200000000de */
[----:B------:R-:W2:Y:S04]  /*bd70*/  LDL R25, [R1+0x24c] ;  /* 0x00024c0001197983 */ /* 0x000ea80000100800 */
[----:B---3--:R0:W3:Y:S04]  /*bd80*/  @P1 LDG.E.U8 R220, desc[UR22][R126.64] ;  /* 0x000000167edc1981 */ /* 0x0080e8000c1e1100 */
[----:B------:R-:W0:Y:S04]  /*bd90*/  LDL R126, [R1+0x1f8] ;  /* 0x0001f800017e7983 */ /* 0x000e280000100800 */
[----:B------:R-:W0:Y:S01]  /*bda0*/  LDL R127, [R1+0x1fc] ;  /* 0x0001fc00017f7983 */ /* 0x000e220000100800 */
[----:B------:R-:W-:Y:S01]  /*bdb0*/  BAR.SYNC.DEFER_BLOCKING 0x0 ;  /* 0x0000000000007b1d */ /* 0x000fe20000010000 */
[----:B0-----:R-:W-:-:S04]  /*bdc0*/  @!P2 LOP3.LUT R127, R127, R126, RZ, 0x3c, !PT ;  /* 0x0000007e7f7fa212 */ /* 0x001fc800078e3cff */
[----:B------:R-:W-:-:S04]  /*bdd0*/  @!P2 LOP3.LUT R126, R127, R126, RZ, 0x3c, !PT ;  /* 0x0000007e7f7ea212 */ /* 0x000fc800078e3cff */
[----:B------:R-:W-:-:S05]  /*bde0*/  @!P2 LOP3.LUT R127, R127, R126, RZ, 0x3c, !PT ;  /* 0x0000007e7f7fa212 */ /* 0x000fca00078e3cff */
[----:B------:R0:W2:Y:S04]  /*bdf0*/  @!P2 LDG.E.U8 R222, desc[UR22][R126.64] ;  /* 0x000000167edea981 */ /* 0x0000a8000c1e1100 */
[----:B------:R-:W0:Y:S04]  /*be00*/  LDL R126, [R1+0x208] ;  /* 0x00020800017e7983 */ /* 0x000e280000100800 */
[----:B------:R-:W0:Y:S01]  /*be10*/  LDL R127, [R1+0x20c] ;  /* 0x00020c00017f7983 */ /* 0x000e220000100800 */
[----:B------:R-:W-:Y:S02]  /*be20*/  PRMT R224, RZ, 0x7610, R224 ;  /* 0x00007610ffe07816 */ /* 0x000fe400000000e0 */
        /* <DEDUP_REMOVED lines=24> */
[----:B------:R2:W3:Y:S04]  /*bfb0*/  @!P2 LDG.E.U8 R230, desc[UR22][R126.64] ;  /* 0x000000167ee6a981 */ /* 0x0004e8000c1e1100 */
[----:B------:R-:W3:Y:S01]  /*bfc0*/  LDL R127, [R1+0x248] ;  /* 0x00024800017f7983 */ /* 0x000ee20000100800 */
[----:B------:R-:W-:Y:S01]  /*bfd0*/  PRMT R232, RZ, 0x7610, R232 ;  /* 0x00007610ffe87816 */ /* 0x000fe200000000e8 */
[----:B--2---:R-:W-:-:S05]  /*bfe0*/  @!P2 IMAD.MOV.U32 R126, RZ, RZ, R25 ;  /* 0x000000ffff7ea224 */ /* 0x004fca00078e0019 */
[----:B---3--:R0:W2:Y:S04]  /*bff0*/  @!P2 LDG.E.U8 R232, desc[UR22][R126.64] ;  /* 0x000000167ee8a981 */ /* 0x0080a8000c1e1100 */
[----:B------:R-:W0:Y:S04]  /*c000*/  LDL R126, [R1+0x258] ;  /* 0x00025800017e7983 */ /* 0x000e280000100800 */
[----:B------:R-:W0:Y:S01]  /*c010*/  LDL R127, [R1+0x25c] ;  /* 0x00025c00017f7983 */ /* 0x000e220000100800 */
[----:B------:R-:W-:Y:S01]  /*c020*/  PRMT R234, RZ, 0x7610, R234 ;  /* 0x00007610ffea7816 */ /* 0x000fe200000000ea */
[----:B------:R-:W1:Y:S01]  /*c030*/  S2R R25, SR_TID.X ;  /* 0x0000000000197919 */ /* 0x000e620000002100 */
[----:B0-----:R-:W-:-:S04]  /*c040*/  @!P2 LOP3.LUT R127, R127, R126, RZ, 0x3c, !PT ;  /* 0x0000007e7f7fa212 */ /* 0x001fc800078e3cff */
[----:B------:R-:W-:-:S04]  /*c050*/  @!P2 LOP3.LUT R126, R127, R126, RZ, 0x3c, !PT ;  /* 0x0000007e7f7ea212 */ /* 0x000fc800078e3cff */
[----:B------:R-:W-:-:S05]  /*c060*/  @!P2 LOP3.LUT R127, R127, R126, RZ, 0x3c, !PT ;  /* 0x0000007e7f7fa212 */ /* 0x000fca00078e3cff */
[----:B------:R0:W3:Y:S04]  /*c070*/  @!P2 LDG.E.U8 R234, desc[UR22][R126.64] ;  /* 0x000000167eeaa981 */ /* 0x0000e8000c1e1100 */
[----:B------:R-:W0:Y:S04]  /*c080*/  LDL R126, [R1+0x268] ;  /* 0x00026800017e7983 */ /* 0x000e280000100800 */
[----:B------:R-:W0:Y:S01]  /*c090*/  LDL R127, [R1+0x26c] ;  /* 0x00026c00017f7983 */ /* 0x000e220000100800 */
[----:B-1----:R-:W-:-:S05]  /*c0a0*/  LOP3.LUT R25, R25, 0x7f, RZ, 0xc0, !PT ;  /* 0x0000007f19197812 */ /* 0x002fca00078ec0ff */
[----:B------:R1:W-:Y:S02]  /*c0b0*/  STS.U8 [R25+UR9+0x4000], R236 ;  /* 0x004000ec19007988 */ /* 0x0003e40008000009 */
[----:B-1----:R-:W-:Y:S02]  /*c0c0*/  PRMT R236, RZ, 0x7610, R236 ;  /* 0x00007610ffec7816 */ /* 0x002fe400000000ec */
[----:B0-----:R-:W-:-:S04]  /*c0d0*/  @!P2 LOP3.LUT R127, R127, R126, RZ, 0x3c, !PT ;  /* 0x0000007e7f7fa212 */ /* 0x001fc800078e3cff */
[----:B------:R-:W-:-:S04]  /*c0e0*/  @!P2 LOP3.LUT R126, R127, R126, RZ, 0x3c, !PT ;  /* 0x0000007e7f7ea212 */ /* 0x000fc800078e3cff */
[----:B------:R-:W-:-:S05]  /*c0f0*/  @!P2 LOP3.LUT R127, R127, R126, RZ, 0x3c, !PT ;  /* 0x0000007e7f7fa212 */ /* 0x000fca00078e3cff */
[----:B------:R0:W2:Y:S04]  /*c100*/  @!P2 LDG.E.U8 R236, desc[UR22][R126.64] ;  /* 0x000000167eeca981 */ /* 0x0000a8000c1e1100 */
[----:B------:R-:W0:Y:S04]  /*c110*/  LDL R126, [R1+0x200] ;  /* 0x00020000017e7983 */ /* 0x000e280000100800 */
[----:B------:R-:W0:Y:S04]  /*c120*/  LDL R127, [R1+0x204] ;  /* 0x00020400017f7983 */ /* 0x000e280000100800 */
[----:B------:R1:W-:Y:S02]  /*c130*/  STS.U8 [R25+UR9+0x5000], R238 ;  /* 0x005000ee19007988 */ /* 0x0003e40008000009 */
[----:B-1----:R-:W-:-:S02]  /*c140*/  PRMT R238, RZ, 0x7610, R238 ;  /* 0x00007610ffee7816 */ /* 0x002fc400000000ee */
        /* <DEDUP_REMOVED lines=56> */
[----:B------:R-:W5:Y:S01]  /*c4d0*/  LDL.LU R25, [R1+0x2d0] ;  /* 0x0002d00001197983 */ /* 0x000f620000300800 */
[----:B0-----:R-:W-:-:S04]  /*c4e0*/  @!P2 LOP3.LUT R127, R127, R126, RZ, 0x3c, !PT ;  /* 0x0000007e7f7fa212 */ /* 0x001fc800078e3cff */
[----:B------:R-:W-:-:S04]  /*c4f0*/  @!P2 LOP3.LUT R126, R127, R126, RZ, 0x3c, !PT ;  /* 0x0000007e7f7ea212 */ /* 0x000fc800078e3cff */
[----:B------:R-:W-:-:S05]  /*c500*/  @!P2 LOP3.LUT R127, R127, R126, RZ, 0x3c, !PT ;  /* 0x0000007e7f7fa212 */ /* 0x000fca00078e3cff */
[----:B------:R0:W2:Y:S02]  /*c510*/  @!P2 LDG.E.U8 R161, desc[UR22][R126.64] ;  /* 0x000000167ea1a981 */ /* 0x0000a4000c1e1100 */
[----:B0-----:R-:W0:Y:S02]  /*c520*/  S2R R126, SR_TID.X ;  /* 0x00000000007e7919 */ /* 0x001e240000002100 */
[----:B0-----:R-:W-:-:S05]  /*c530*/  LOP3.LUT R126, R126, 0x7f, RZ, 0xc0, !PT ;  /* 0x0000007f7e7e7812 */ /* 0x001fca00078ec0ff */
[----:B------:R0:W-:Y:S04]  /*c540*/  STS.U8 [R126+UR9+0x5800], R159 ;  /* 0x0058009f7e007988 */ /* 0x0001e80008000009 */
[----:B------:R1:W-:Y:S04]  /*c550*/  STS.U8 [R126+UR9+0x6800], R157 ;  /* 0x0068009d7e007988 */ /* 0x0003e80008000009 */
[----:B------:R3:W-:Y:S04]  /*c560*/  STS.U8 [R126+UR9+0x7800], R155 ;  /* 0x0078009b7e007988 */ /* 0x0007e80008000009 */
[----:B0-----:R-:W2:Y:S04]  /*c570*/  LDL.LU R159, [R1+0x288] ;  /* 0x00028800019f7983 */ /* 0x001ea80000300800 */
[----:B-1----:R-:W2:Y:S04]  /*c580*/  LDL.LU R157, [R1+0x28c] ;  /* 0x00028c00019d7983 */ /* 0x002ea80000300800 */
[----:B---3--:R-:W3:Y:S04]  /*c590*/  LDL.LU R155, [R1+0x290] ;  /* 0x00029000019b7983 */ /* 0x008ee80000300800 */
[----:B------:R0:W-:Y:S04]  /*c5a0*/  STS.U8 [R126+UR9+0x4c00], R156 ;  /* 0x004c009c7e007988 */ /* 0x0001e80008000009 */
[----:B0-----:R-:W2:Y:S01]  /*c5b0*/  LDL.LU R156, [R1+0x294] ;  /* 0x00029400019c7983 */ /* 0x001ea20000300800 */
[----:B------:R-:W-:-:S03]  /*c5c0*/  LOP3.LUT R127, R126, 0x10, RZ, 0x3c, !PT ;  /* 0x000000107e7f7812 */ /* 0x000fc600078e3cff */
[----:B------:R-:W-:Y:S04]  /*c5d0*/  STS.U8 [R126+UR9+0x5c00], R158 ;  /* 0x005c009e7e007988 */ /* 0x000fe80008000009 */
[----:B------:R-:W-:Y:S04]  /*c5e0*/  STS.U8 [R126+UR9+0x6c00], R160 ;  /* 0x006c00a07e007988 */ /* 0x000fe80008000009 */
[----:B------:R-:W-:Y:S04]  /*c5f0*/  STS.U8 [R126+UR9+0x7c00], R162 ;  /* 0x007c00a27e007988 */ /* 0x000fe80008000009 */
[----:B--2---:R-:W-:Y:S04]  /*c600*/  STS.U8 [R127+UR9+0x4080], R156 ;  /* 0x0040809c7f007988 */ /* 0x004fe80008000009 */
[----:B---3--:R-:W-:Y:S04]  /*c610*/  STS.U8 [R127+UR9+0x5080], R155 ;  /* 0x0050809b7f007988 */ /* 0x008fe80008000009 */
[----:B------:R-:W-:Y:S04]  /*c620*/  STS.U8 [R127+UR9+0x6080], R157 ;  /* 0x0060809d7f007988 */ /* 0x000fe80008000009 */
[----:B------:R0:W-:Y:S02]  /*c630*/  STS.U8 [R127+UR9+0x7080], R159 ;  /* 0x0070809f7f007988 */ /* 0x0001e40008000009 */
[----:B0-----:R-:W0:Y:S02]  /*c640*/  S2R R159, SR_TID.X ;  /* 0x00000000009f7919 */ /* 0x001e240000002100 */
[----:B------:R-:W-:Y:S04]  /*c650*/  STS.U8 [R127+UR9+0x4480], R223 ;  /* 0x004480df7f007988 */ /* 0x000fe80008000009 */
[----:B------:R-:W-:Y:S04]  /*c660*/  STS.U8 [R127+UR9+0x5480], R213 ;  /* 0x005480d57f007988 */ /* 0x000fe80008000009 */
[----:B------:R-:W-:Y:S04]  /*c670*/  STS.U8 [R127+UR9+0x6480], R211 ;  /* 0x006480d37f007988 */ /* 0x000fe80008000009 */
[----:B------:R-:W-:Y:S04]  /*c680*/  STS.U8 [R127+UR9+0x7480], R209 ;  /* 0x007480d17f007988 */ /* 0x000fe80008000009 */
[----:B------:R-:W-:Y:S04]  /*c690*/  STS.U8 [R127+UR9+0x4880], R153 ;  /* 0x004880997f007988 */ /* 0x000fe80008000009 */
[----:B------:R-:W-:Y:S01]  /*c6a0*/  STS.U8 [R127+UR9+0x5880], R151 ;  /* 0x005880977f007988 */ /* 0x000fe20008000009 */
[----:B0-----:R-:W-:-:S04]  /*c6b0*/  LOP3.LUT R159, R159, 0x7f, RZ, 0xc0, !PT ;  /* 0x0000007f9f9f7812 */ /* 0x001fc800078ec0ff */
[C---:B------:R-:W-:Y:S02]  /*c6c0*/  LOP3.LUT R156, R159.reuse, 0x20, RZ, 0x3c, !PT ;  /* 0x000000209f9c7812 */ /* 0x040fe400078e3cff */
[----:B------:R-:W-:Y:S02]  /*c6d0*/  LOP3.LUT R155, R159, 0x30, RZ, 0x3c, !PT ;  /* 0x000000309f9b7812 */ /* 0x000fe400078e3cff */
[----:B------:R-:W0:Y:S01]  /*c6e0*/  S2R R159, SR_TID.X ;  /* 0x00000000009f7919 */ /* 0x000e220000002100 */
[----:B------:R-:W-:Y:S04]  /*c6f0*/  STS.U8 [R127+UR9+0x6880], R149 ;  /* 0x006880957f007988 */ /* 0x000fe80008000009 */
[----:B------:R1:W-:Y:S04]  /*c700*/  STS.U8 [R127+UR9+0x7880], R147 ;  /* 0x007880937f007988 */ /* 0x0003e80008000009 */
[----:B------:R-:W-:Y:S04]  /*c710*/  STS.U8 [R127+UR9+0x4c80], R164 ;  /* 0x004c80a47f007988 */ /* 0x000fe80008000009 */
[----:B------:R-:W-:Y:S04]  /*c720*/  STS.U8 [R127+UR9+0x5c80], R166 ;  /* 0x005c80a67f007988 */ /* 0x000fe80008000009 */
[----:B------:R-:W-:Y:S04]  /*c730*/  STS.U8 [R127+UR9+0x6c80], R168 ;  /* 0x006c80a87f007988 */ /* 0x000fe80008000009 */
[----:B------:R-:W-:Y:S04]  /*c740*/  STS.U8 [R127+UR9+0x7c80], R170 ;  /* 0x007c80aa7f007988 */ /* 0x000fe80008000009 */
[----:B----4-:R2:W-:Y:S04]  /*c750*/  STS.U8 [R156+UR9+0x4100], R22 ;  /* 0x004100169c007988 */ /* 0x0105e80008000009 */
[----:B------:R3:W-:Y:S04]  /*c760*/  STS.U8 [R156+UR9+0x5100], R23 ;  /* 0x005100179c007988 */ /* 0x0007e80008000009 */
[----:B------:R4:W-:Y:S04]  /*c770*/  STS.U8 [R156+UR9+0x6100], R20 ;  /* 0x006100149c007988 */ /* 0x0009e80008000009 */
[----:B------:R-:W-:Y:S04]  /*c780*/  STS.U8 [R156+UR9+0x7100], R21 ;  /* 0x007100159c007988 */ /* 0x000fe80008000009 */
[----:B------:R-:W-:Y:S04]  /*c790*/  STS.U8 [R156+UR9+0x4500], R207 ;  /* 0x004500cf9c007988 */ /* 0x000fe80008000009 */
[----:B------:R-:W-:Y:S04]  /*c7a0*/  STS.U8 [R156+UR9+0x5500], R205 ;  /* 0x005500cd9c007988 */ /* 0x000fe80008000009 */
        /* <DEDUP_REMOVED lines=10> */
[----:B------:R0:W-:Y:S04]  /*c850*/  STS.U8 [R155+UR9+0x4180], R18 ;  /* 0x004180129b007988 */ /* 0x0001e80008000009 */
[----:B------:R1:W-:Y:S04]  /*c860*/  STS.U8 [R155+UR9+0x5180], R19 ;  /* 0x005180139b007988 */ /* 0x0003e80008000009 */
[----:B------:R1:W-:Y:S04]  /*c870*/  STS.U8 [R155+UR9+0x6180], R8 ;  /* 0x006180089b007988 */ /* 0x0003e80008000009 */
[----:B------:R1:W-:Y:S01]  /*c880*/  STS.U8 [R155+UR9+0x7180], R9 ;  /* 0x007180099b007988 */ /* 0x0003e20008000009 */
[----:B0-----:R-:W-:-:S03]  /*c890*/  LOP3.LUT R159, R159, 0x7f, RZ, 0xc0, !PT ;  /* 0x0000007f9f9f7812 */ /* 0x001fc600078ec0ff */
[----:B------:R-:W-:Y:S04]  /*c8a0*/  STS.U8 [R155+UR9+0x4580], R199 ;  /* 0x004580c79b007988 */ /* 0x000fe80008000009 */
[----:B------:R-:W-:Y:S04]  /*c8b0*/  STS.U8 [R155+UR9+0x5580], R197 ;  /* 0x005580c59b007988 */ /* 0x000fe80008000009 */
[----:B------:R-:W-:Y:S04]  /*c8c0*/  STS.U8 [R155+UR9+0x6580], R195 ;  /* 0x006580c39b007988 */ /* 0x000fe80008000009 */
[----:B------:R-:W-:Y:S01]  /*c8d0*/  STS.U8 [R155+UR9+0x7580], R193 ;  /* 0x007580c19b007988 */ /* 0x000fe20008000009 */
[----:B-1----:R-:W-:-:S03]  /*c8e0*/  LOP3.LUT R147, R159, 0x40, RZ, 0x3c, !PT ;  /* 0x000000409f937812 */ /* 0x002fc600078e3cff */
        /* <DEDUP_REMOVED lines=9> */
[----:B------:R1:W-:Y:S04]  /*c980*/  STS.U8 [R147+UR9+0x5200], R7 ;  /* 0x0052000793007988 */ /* 0x0003e80008000009 */
[----:B------:R0:W-:Y:S04]  /*c990*/  STS.U8 [R147+UR9+0x6200], R4 ;  /* 0x0062000493007988 */ /* 0x0001e80008000009 */
[----:B------:R0:W-:Y:S04]  /*c9a0*/  STS.U8 [R147+UR9+0x7200], R5 ;  /* 0x0072000593007988 */ /* 0x0001e80008000009 */
[----:B------:R-:W-:Y:S04]  /*c9b0*/  STS.U8 [R147+UR9+0x4600], R191 ;  /* 0x004600bf93007988 */ /* 0x000fe80008000009 */
[----:B--2---:R2:W5:Y:S04]  /*c9c0*/  LDL.LU R22, [R1+0x2cc] ;  /* 0x0002cc0001167983 */ /* 0x0045680000300800 */
[----:B------:R-:W-:Y:S04]  /*c9d0*/  STS.U8 [R147+UR9+0x5600], R189 ;  /* 0x005600bd93007988 */ /* 0x000fe80008000009 */
[----:B---3--:R2:W5:Y:S04]  /*c9e0*/  LDL.LU R23, [R1+0x2c8] ;  /* 0x0002c80001177983 */ /* 0x0085680000300800 */
[----:B------:R-:W-:Y:S04]  /*c9f0*/  STS.U8 [R147+UR9+0x6600], R187 ;  /* 0x006600bb93007988 */ /* 0x000fe80008000009 */
[----:B----4-:R2:W5:Y:S04]  /*ca00*/  LDL.LU R20, [R1+0x2c4] ;  /* 0x0002c40001147983 */ /* 0x0105680000300800 */
[----:B------:R-:W-:Y:S01]  /*ca10*/  STS.U8 [R147+UR9+0x7600], R185 ;  /* 0x007600b993007988 */ /* 0x000fe20008000009 */
[----:B------:R-:W-:-:S03]  /*ca20*/  LOP3.LUT R139, R159, 0x50, RZ, 0x3c, !PT ;  /* 0x000000509f8b7812 */ /* 0x000fc600078e3cff */
[----:B------:R2:W5:Y:S04]  /*ca30*/  LDL.LU R21, [R1+0x2c0] ;  /* 0x0002c00001157983 */ /* 0x0005680000300800 */
[----:B------:R-:W-:Y:S04]  /*ca40*/  STS.U8 [R147+UR9+0x4a00], R129 ;  /* 0x004a008193007988 */ /* 0x000fe80008000009 */
        /* <DEDUP_REMOVED lines=8> */
[----:B0-----:R2:W5:Y:S04]  /*cad0*/  LDL.LU R6, [R1+0x2ac] ;  /* 0x0002ac0001067983 */ /* 0x0015680000300800 */
[----:B------:R-:W-:Y:S04]  /*cae0*/  STS.U8 [R147+UR9+0x5e00], R192 ;  /* 0x005e00c093007988 */ /* 0x000fe80008000009 */
[----:B-1----:R2:W5:Y:S04]  /*caf0*/  LDL.LU R7, [R1+0x2a8] ;  /* 0x0002a80001077983 */ /* 0x0025680000300800 */
[----:B------:R-:W-:Y:S04]  /*cb00*/  STS.U8 [R147+UR9+0x6e00], R194 ;  /* 0x006e00c293007988 */ /* 0x000fe80008000009 */
[----:B------:R2:W5:Y:S04]  /*cb10*/  LDL.LU R4, [R1+0x2a4] ;  /* 0x0002a40001047983 */ /* 0x0005680000300800 */
[----:B------:R-:W-:Y:S04]  /*cb20*/  STS.U8 [R147+UR9+0x7e00], R196 ;  /* 0x007e00c493007988 */ /* 0x000fe80008000009 */
[----:B------:R2:W5:Y:S04]  /*cb30*/  LDL.LU R5, [R1+0x2a0] ;  /* 0x0002a00001057983 */ /* 0x0005680000300800 */
[----:B------:R0:W-:Y:S04]  /*cb40*/  STS.U8 [R139+UR9+0x4280], R2 ;  /* 0x004280028b007988 */ /* 0x0001e80008000009 */
[----:B------:R1:W-:Y:S04]  /*cb50*/  STS.U8 [R139+UR9+0x5280], R3 ;  /* 0x005280038b007988 */ /* 0x0003e80008000009 */
[----:B0-----:R2:W5:Y:S04]  /*cb60*/  LDL.LU R2, [R1+0x29c] ;  /* 0x00029c0001027983 */ /* 0x0015680000300800 */
[----:B-1----:R2:W5:Y:S01]  /*cb70*/  LDL.LU R3, [R1+0x298] ;  /* 0x0002980001037983 */ /* 0x0025620000300800 */
[----:B------:R-:W0:Y:S03]  /*cb80*/  S2R R159, SR_TID.X ;  /* 0x00000000009f7919 */ /* 0x000e260000002100 */
[----:B------:R2:W-:Y:S04]  /*cb90*/  STS.U8 [R139+UR9+0x6280], R243 ;  /* 0x006280f38b007988 */ /* 0x0005e80008000009 */
[----:B------:R2:W-:Y:S04]  /*cba0*/  STS.U8 [R139+UR9+0x7280], R241 ;  /* 0x007280f18b007988 */ /* 0x0005e80008000009 */
[----:B------:R2:W-:Y:S04]  /*cbb0*/  STS.U8 [R139+UR9+0x4680], R183 ;  /* 0x004680b78b007988 */ /* 0x0005e80008000009 */
[----:B------:R2:W-:Y:S04]  /*cbc0*/  STS.U8 [R139+UR9+0x5680], R182 ;  /* 0x005680b68b007988 */ /* 0x0005e80008000009 */
[----:B------:R2:W-:Y:S04]  /*cbd0*/  STS.U8 [R139+UR9+0x6680], R181 ;  /* 0x006680b58b007988 */ /* 0x0005e80008000009 */
[----:B------:R2:W-:Y:S04]  /*cbe0*/  STS.U8 [R139+UR9+0x7680], R179 ;  /* 0x007680b38b007988 */ /* 0x0005e80008000009 */
[----:B------:R2:W-:Y:S01]  /*cbf0*/  STS.U8 [R139+UR9+0x4a80], R132 ;  /* 0x004a80848b007988 */ /* 0x0005e20008000009 */
[----:B0-----:R-:W-:-:S03]  /*cc00*/  LOP3.LUT R159, R159, 0x7f, RZ, 0xc0, !PT ;  /* 0x0000007f9f9f7812 */ /* 0x001fc600078ec0ff */
[----:B------:R2:W-:Y:S01]  /*cc10*/  STS.U8 [R139+UR9+0x5a80], R134 ;  /* 0x005a80868b007988 */ /* 0x0005e20008000009 */
[----:B------:R-:W-:-:S03]  /*cc20*/  LOP3.LUT R131, R159, 0x60, RZ, 0x3c, !PT ;  /* 0x000000609f837812 */ /* 0x000fc600078e3cff */
[----:B------:R2:W-:Y:S04]  /*cc30*/  STS.U8 [R139+UR9+0x6a80], R136 ;  /* 0x006a80888b007988 */ /* 0x0005e80008000009 */
        /* <DEDUP_REMOVED lines=54> */
[----:B------:R0:W-:Y:S06]  /*cfa0*/  MEMBAR.ALL.CTA ;  /* 0x0000000000007992 */ /* 0x0001ec0000008000 */
[----:B0-----:R-:W0:Y:S01]  /*cfb0*/  FENCE.VIEW.ASYNC.S ;  /* 0x00000000000073c6 */ /* 0x001e220000000000 */
[----:B------:R-:W-:Y:S01]  /*cfc0*/  ULEA UR11, UR20, UR9, 0x3 ;  /* 0x00000009140b7291 */ /* 0x000fe2000f8e18ff */
[----:B------:R-:W-:-:S03]  /*cfd0*/  UMOV UR4, UR5 ;  /* 0x0000000500047c82 */ /* 0x000fc60008000000 */
[----:B------:R-:W-:Y:S01]  /*cfe0*/  UIADD3 UR11, UPT, UPT, UR11, 0x9000, URZ ;  /* 0x000090000b0b7890 */ /* 0x000fe2000fffe0ff */
[----:B0-----:R-:W-:Y:S06]  /*cff0*/  BAR.SYNC.DEFER_BLOCKING 0x0 ;  /* 0x0000000000007b1d */ /* 0x001fec0000010000 */
[----:B--2---:R-:W-:Y:S05]  /*d000*/  @P0 BRA `(.L_x_9) ;  /* 0x0000000000540947 */ /* 0x004fea0003800000 */
[----:B------:R-:W-:Y:S02]  /*d010*/  UIADD3 UR29, UPT, UPT, UR8, 0x40, URZ ;  /* 0x00000040081d7890 */ /* 0x000fe4000fffe0ff */
[----:B------:R-:W-:Y:S02]  /*d020*/  UIADD3 UR34, UPT, UPT, UR8, 0x80, URZ ;  /* 0x0000008008227890 */ /* 0x000fe4000fffe0ff */
[----:B------:R-:W-:Y:S01]  /*d030*/  UIADD3 UR35, UPT, UPT, UR8, 0xc0, URZ ;  /* 0x000000c008237890 */ /* 0x000fe2000fffe0ff */
        /* <DEDUP_REMOVED lines=9> */
[----:B------:R0:W-:Y:S01]  /*d0d0*/  UTCQMMA gdesc[UR14], gdesc[UR12], tmem[UR8], tmem[UR16], idesc[UR17], UPT ;  /* 0x00ff100c0e0075ea */ /* 0x0001e2000b800308 */
[----:B------:R-:W-:Y:S01]  /*d0e0*/  UMOV UR38, 0x0 ;  /* 0x0000000000267882 */ /* 0x000fe20000000000 */
[----:B------:R-:W-:Y:S01]  /*d0f0*/  UMOV UR39, 0x8108490 ;  /* 0x0810849000277882 */ /* 0x000fe20000000000 */
[----:B------:R0:W-:Y:S01]  /*d100*/  UTCQMMA gdesc[UR30], gdesc[UR12], tmem[UR29], tmem[UR32], idesc[UR33], UPT ;  /* 0x00ff200c1e0075ea */ /* 0x0001e2000b80031d */
[----:B------:R-:W-:Y:S01]  /*d110*/  UMOV UR5, UR6 ;  /* 0x0000000600057c82 */ /* 0x000fe20008000000 */
[----:B------:R0:W-:Y:S01]  /*d120*/  UTCQMMA gdesc[UR24], gdesc[UR12], tmem[UR34], tmem[UR36], idesc[UR37], UPT ;  /* 0x00ff240c180075ea */ /* 0x0001e2000b800322 */
[----:B------:R0:W-:Y:S01]  /*d130*/  UTCQMMA gdesc[UR26], gdesc[UR12], tmem[UR35], tmem[UR38], idesc[UR39], UPT ;  /* 0x00ff260c1a0075ea */ /* 0x0001e2000b800323 */
[----:B------:R0:W-:Y:S01]  /*d140*/  UTCBAR [UR5], URZ ;  /* 0x000000ff050073e9 */ /* 0x0001e200080000ff */
[----:B------:R-:W-:Y:S01]  /*d150*/  NOP ;  /* 0x0000000000007918 */ /* 0x000fe20000000000 */
.L_x_9:
[----:B------:R-:W2:Y:S01]  /*d160*/  LDL.LU R125, [R1+0x278] ;  /* 0x00027800017d7983 */ /* 0x000ea20000300800 */
[----:B------:R-:W-:Y:S01]  /*d170*/  UIADD3 UR20, UPT, UPT, UR20, 0x1, URZ ;  /* 0x0000000114147890 */ /* 0x000fe2000fffe0ff */
[----:B------:R-:W-:-:S03]  /*d180*/  VIADD R0, R0, 0xffffffe0 ;  /* 0xffffffe000007836 */ /* 0x000fc60000000000 */
[----:B------:R-:W-:-:S04]  /*d190*/  UISETP.GT.AND UP1, UPT, UR20, 0x1, UPT ;  /* 0x000000011400788c */ /* 0x000fc8000bf24270 */
[----:B0-----:R-:W-:Y:S02]  /*d1a0*/  USEL UR5, URZ, 0x1, !UP1 ;  /* 0x00000001ff057887 */ /* 0x001fe4000c800000 */
[----:B------:R-:W-:Y:S02]  /*d1b0*/  USEL UR20, UR20, URZ, !UP1 ;  /* 0x000000ff14147287 */ /* 0x000fe4000c800000 */
[----:B------:R-:W-:Y:S01]  /*d1c0*/  ULOP3.LUT UR5, UR4, UR5, URZ, 0x3c, !UPT ;  /* 0x0000000504057292 */ /* 0x000fe2000f8e3cff */
[----:B--2---:R-:W-:-:S05]  /*d1d0*/  VIADD R125, R125, 0xffffffff ;  /* 0xffffffff7d7d7836 */ /* 0x004fca0000000000 */
[----:B------:R-:W-:Y:S01]  /*d1e0*/  ISETP.NE.U32.AND P1, PT, R125, RZ, PT ;  /* 0x000000ff7d00720c */ /* 0x000fe20003f25070 */
[----:B------:R0:W-:Y:S02]  /*d1f0*/  STL [R1+0x278], R125 ;  /* 0x0002787d01007387 */ /* 0x0001e40000100800 */
[----:B0-----:R-:W-:-:S10]  /*d200*/  IMAD.U32 R125, RZ, RZ, UR4 ;  /* 0x00000004ff7d7e24 */ /* 0x001fd4000f8e00ff */
[----:B------:R-:W-:Y:S05]  /*d210*/  @P1 BRA `(.L_x_10) ;  /* 0xffffff9c00781947 */ /* 0x000fea000383ffff */
.L_x_7:
[----:B------:R-:W1:Y:S01]  /*d220*/  LDC R126, c[0x0][0x3a0] ;  /* 0x0000e800ff7e7b82 */ /* 0x000e620000000800 */
[----:B------:R-:W2:Y:S01]  /*d230*/  LDCU UR14, c[0x0][0x39c] ;  /* 0x00007380ff0e77ac */ /* 0x000ea20008000800 */
[----:B------:R-:W3:Y:S06]  /*d240*/  LDCU.64 UR12, c[0x0][0x398] ;  /* 0x00007300ff0c77ac */ /* 0x000eec0008000a00 */
[----:B------:R-:W4:Y:S01]  /*d250*/  LDC R197, c[0x0][0x3b4] ;  /* 0x0000ed00ffc57b82 */ /* 0x000f220000000800 */
[----:B-1----:R-:W-:-:S05]  /*d260*/  VIADD R126, R126, 0x1f ;  /* 0x0000001f7e7e7836 */ /* 0x002fca0000000000 */
[----:B------:R-:W-:-:S13]  /*d270*/  ISETP.GE.AND P0, PT, R126, 0x20, PT ;  /* 0x000000207e00780c */ /* 0x000fda0003f06270 */
[----:B--234-:R-:W-:Y:S05]  /*d280*/  @!P0 BRA `(.L_x_11) ;  /* 0x0000000000108947 */ /* 0x01cfea0003800000 */
[----:B------:R-:W-:-:S06]  /*d290*/  USHF.L.U32 UR4, UR4, 0x1f, URZ ;  /* 0x0000001f04047899 */ /* 0x000fcc00080006ff */
[----:B------:R-:W-:-:S04]  /*d2a0*/  IMAD.U32 R0, RZ, RZ, UR4 ;  /* 0x00000004ff007e24 */ /* 0x000fc8000f8e00ff */
[----:B------:R-:W1:Y:S02]  /*d2b0*/  SYNCS.PHASECHK.TRANS64.TRYWAIT P0, [UR11], R0 ;  /* 0x00000000ff0075a7 */ /* 0x000e64000800110b */
[----:B-1----:R-:W-:Y:S05]  /*d2c0*/  @!P0 BRA `(.L_x_12) ;  /* 0x0000008400dc8947 */ /* 0x002fea0003800000 */
.L_x_11:
[----:B------:R-:W2:Y:S01]  /*d2d0*/  LDL.LU R249, [R1+0x100] ;  /* 0x0001000001f97983 */ /* 0x000ea20000300800 */
[----:B------:R-:W1:Y:S03]  /*d2e0*/  LDCU.128 UR4, c[0x0][0x390] ;  /* 0x00007200ff0477ac */ /* 0x000e660008000c00 */
[----:B------:R-:W3:Y:S01]  /*d2f0*/  LDL.LU R246, [R1+0x1f0] ;  /* 0x0001f00001f67983 */ /* 0x000ee20000300800 */
[----:B------:R-:W4:Y:S03]  /*d300*/  LDCU UR11, c[0x0][0x39c] ;  /* 0x00007380ff0b77ac */ /* 0x000f260008000800 */
[----:B------:R-:W4:Y:S01]  /*d310*/  LDL.LU R245, [R1+0x284] ;  /* 0x0002840001f57983 */ /* 0x000f220000300800 */
[----:B------:R-:W0:Y:S03]  /*d320*/  LDCU UR30, c[0x0][0x3b8] ;  /* 0x00007700ff1e77ac */ /* 0x000e260008000800 */
[----:B------:R-:W4:Y:S01]  /*d330*/  LDL.LU R242, [R1+0x27c] ;  /* 0x00027c0001f27983 */ /* 0x000f220000300800 */
[----:B------:R-:W0:Y:S03]  /*d340*/  LDCU.64 UR32, c[0x0][0x398] ;  /* 0x00007300ff2077ac */ /* 0x000e260008000a00 */
[----:B------:R-:W4:Y:S01]  /*d350*/  LDL.LU R241, [R1+0x280] ;  /* 0x0002800001f17983 */ /* 0x000f220000300800 */
[----:B------:R-:W0:Y:S01]  /*d360*/  LDCU.64 UR34, c[0x0][0x398] ;  /* 0x00007300ff2277ac */ /* 0x000e220008000a00 */
[----:B------:R-:W-:Y:S06]  /*d370*/  BAR.SYNC.DEFER_BLOCKING 0x0 ;  /* 0x0000000000007b1d */ /* 0x000fec0000010000 */
[----:B------:R-:W0:Y:S01]  /*d380*/  LDCU UR15, c[0x0][0x39c] ;  /* 0x00007380ff0f77ac */ /* 0x000e220008000800 */
[----:B------:R-:W0:Y:S01]  /*d390*/  LDCU.64 UR26, c[0x0][0x398] ;  /* 0x00007300ff1a77ac */ /* 0x000e220008000a00 */
[----:B------:R-:W0:Y:S01]  /*d3a0*/  LDCU.64 UR24, c[0x0][0x398] ;  /* 0x00007300ff1877ac */ /* 0x000e220008000a00 */
[----:B------:R-:W0:Y:S01]  /*d3b0*/  LDCU.64 UR20, c[0x0][0x398] ;  /* 0x00007300ff1477ac */ /* 0x000e220008000a00 */
[----:B------:R-:W0:Y:S01]  /*d3c0*/  LDCU.64 UR18, c[0x0][0x398] ;  /* 0x00007300ff1277ac */ /* 0x000e220008000a00 */
[----:B------:R-:W0:Y:S02]  /*d3d0*/  @!P4 SYNCS.CCTL.IV [UR9+0x9000] ;  /* 0x00900000ff00c9b1 */ /* 0x000e240008000009 */
[----:B0-----:R-:W-:Y:S06]  /*d3e0*/  BAR.SYNC.DEFER_BLOCKING 0x0 ;  /* 0x0000000000007b1d */ /* 0x001fec0000010000 */
[----:B------:R-:W0:Y:S01]  /*d3f0*/  LDCU.64 UR16, c[0x0][0x398] ;  /* 0x00007300ff1077ac */ /* 0x000e220008000a00 */
[----:B-----5:R-:W0:Y:S01]  /*d400*/  LDTM.x64 R8, tmem[UR10] ;  /* 0x0000000a000879ee */ /* 0x020e220008340000 */
[----:B------:R-:W1:Y:S01]  /*d410*/  LDTM.x64 R132, tmem[UR10+0x40] ;  /* 0x0000400a008479ee */ /* 0x000e620008340000 */
[----:B------:R-:W0:Y:S01]  /*d420*/  LDCU.64 UR28, c[0x0][0x398] ;  /* 0x00007300ff1c77ac */ /* 0x000e220008000a00 */
[----:B------:R-:W1:Y:S01]  /*d430*/  @!P4 SYNCS.CCTL.IV [UR9+0x9008] ;  /* 0x00900800ff00c9b1 */ /* 0x000e620008000009 */
[----:B------:R-:W0:Y:S02]  /*d440*/  LDCU UR9, c[0x0][0x398] ;  /* 0x00007300ff0977ac */ /* 0x000e240008000800 */
[----:B0-----:R-:W-:Y:S01]  /*d450*/  STL.64 [R1+0x8], R10 ;  /* 0x0000080a01007387 */ /* 0x001fe20000100a00 */
[----:B------:R-:W-:-:S02]  /*d460*/  IMAD.MOV.U32 R5, RZ, RZ, R8 ;  /* 0x000000ffff057224 */ /* 0x000fc400078e0008 */
[----:B------:R-:W-:Y:S01]  /*d470*/  IMAD.MOV.U32 R4, RZ, RZ, R9 ;  /* 0x000000ffff047224 */ /* 0x000fe200078e0009 */
[----:B------:R-:W-:Y:S01]  /*d480*/  STL.64 [R1+0x10], R12 ;  /* 0x0000100c01007387 */ /* 0x000fe20000100a00 */
[----:B------:R-:W-:Y:S02]  /*d490*/  IMAD.MOV.U32 R248, RZ, RZ, R68 ;  /* 0x000000fffff87224 */ /* 0x000fe400078e0044 */
[----:B------:R-:W-:Y:S01]  /*d4a0*/  IMAD.MOV.U32 R247, RZ, RZ, R69 ;  /* 0x000000fffff77224 */ /* 0x000fe200078e0045 */
[----:B------:R-:W-:Y:S01]  /*d4b0*/  STL.64 [R1+0x18], R14 ;  /* 0x0000180e01007387 */ /* 0x000fe20000100a00 */
[----:B------:R-:W-:Y:S01]  /*d4c0*/  IMAD.MOV.U32 R244, RZ, RZ, R70 ;  /* 0x000000fffff47224 */ /* 0x000fe200078e0046 */
[----:B------:R-:W-:Y:S01]  /*d4d0*/  F2FP.SATFINITE.E5M2.F32.PACK_AB_MERGE_C R215, R4, R5, RZ ;  /* 0x0000000504d7723e */ /* 0x000fe200048060ff */
[----:B------:R-:W-:Y:S01]  /*d4e0*/  IMAD.MOV.U32 R243, RZ, RZ, R71 ;  /* 0x000000fffff37224 */ /* 0x000fe200078e0047 */
[----:B------:R-:W-:Y:S01]  /*d4f0*/  STL.64 [R1+0x20], R16 ;  /* 0x0000201001007387 */ /* 0x000fe20000100a00 */
[----:B------:R-:W-:-:S02]  /*d500*/  IMAD.MOV.U32 R252, RZ, RZ, R65 ;  /* 0x000000fffffc7224 */ /* 0x000fc400078e0041 */
[----:B------:R-:W-:Y:S01]  /*d510*/  IMAD.MOV.U32 R251, RZ, RZ, R66 ;  /* 0x000000fffffb7224 */ /* 0x000fe200078e0042 */
[----:B------:R-:W-:Y:S01]  /*d520*/  STL.64 [R1+0x28], R18 ;  /* 0x0000281201007387 */ /* 0x000fe20000100a00 */
[----:B------:R-:W-:-:S03]  /*d530*/  IMAD.MOV.U32 R250, RZ, RZ, R67 ;  /* 0x000000fffffa7224 */ /* 0x000fc600078e0043 */
[----:B------:R-:W-:Y:S04]  /*d540*/  STL.64 [R1+0x30], R20 ;  /* 0x0000301401007387 */ /* 0x000fe80000100a00 */
        /* <DEDUP_REMOVED lines=21> */
[----:B------:R0:W-:Y:S01]  /*d6a0*/  STL [R1+0xe0], R64 ;  /* 0x0000e04001007387 */ /* 0x0001e20000100800 */
[----:B------:R-:W0:Y:S01]  /*d6b0*/  LDTM.x64 R68, tmem[UR10+0x80] ;  /* 0x0000800a004479ee */ /* 0x000e220008340000 */
[----:B-1----:R-:W-:-:S02]  /*d6c0*/  F2FP.SATFINITE.E5M2.F32.PACK_AB_MERGE_C R133, R133, R132, RZ ;  /* 0x000000848585723e */ /* 0x002fc400048060ff */
[----:B------:R1:W-:Y:S01]  /*d6d0*/  STL [R1+0x298], R252 ;  /* 0x000298fc01007387 */ /* 0x0003e20000100800 */
[----:B0-----:R-:W0:Y:S01]  /*d6e0*/  LDTM.x64 R4, tmem[UR10+0xc0] ;  /* 0x0000c00a000479ee */ /* 0x001e220008340000 */
[----:B------:R-:W-:Y:S02]  /*d6f0*/  NOP ;  /* 0x0000000000007918 */ /* 0x000fe40000000000 */
[----:B-1----:R-:W4:Y:S01]  /*d700*/  LDL.LU R252, [R1+0x8] ;  /* 0x0000080001fc7983 */ /* 0x002f220000300800 */
[----:B------:R-:W-:Y:S02]  /*d710*/  F2FP.SATFINITE.E5M2.F32.PACK_AB_MERGE_C R217, R69, R68, RZ ;  /* 0x0000004445d9723e */ /* 0x000fe400048060ff */
[----:B0-----:R-:W-:Y:S02]  /*d720*/  F2FP.SATFINITE.E5M2.F32.PACK_AB_MERGE_C R240, R5, R4, RZ ;  /* 0x0000000405f0723e */ /* 0x001fe400048060ff */
[----:B------:R-:W-:Y:S02]  /*d730*/  PRMT R68, R215, 0x9910, RZ ;  /* 0x00009910d7447816 */ /* 0x000fe400000000ff */
[----:B------:R-:W-:-:S02]  /*d740*/  PRMT R69, R133, 0x9910, RZ ;  /* 0x0000991085457816 */ /* 0x000fc400000000ff */
[----:B------:R-:W-:Y:S01]  /*d750*/  SHF.R.S32.HI R68, RZ, 0x8, R68 ;  /* 0x00000008ff447819 */ /* 0x000fe20000011444 */
[C---:B--2---:R-:W-:Y:S02]  /*d760*/  VIADD R0, R249.reuse, 0x1 ;  /* 0x00000001f9007836 */ /* 0x044fe40000000000 */
[C---:B------:R-:W-:Y:S02]  /*d770*/  VIADD R2, R249.reuse, 0x2 ;  /* 0x00000002f9027836 */ /* 0x040fe40000000000 */
[-C--:B---3--:R-:W-:Y:S01]  /*d780*/  IMAD R200, R246, R197.reuse, RZ ;  /* 0x000000c5f6c87224 */ /* 0x088fe200078e02ff */
[----:B------:R-:W-:Y:S01]  /*d790*/  ISETP.GE.AND P5, PT, R0, UR13, PT ;  /* 0x0000000d00007c0c */ /* 0x000fe2000bfa6270 */
[----:B------:R-:W-:Y:S01]  /*d7a0*/  VIADD R0, R249, 0x3 ;  /* 0x00000003f9007836 */ /* 0x000fe20000000000 */
[----:B------:R-:W-:Y:S01]  /*d7b0*/  ISETP.GE.AND P2, PT, R2, UR14, PT ;  /* 0x0000000e02007c0c */ /* 0x000fe2000bf46270 */
[----:B------:R-:W-:Y:S02]  /*d7c0*/  IMAD R199, R197, 0x80, R200 ;  /* 0x00000080c5c77824 */ /* 0x000fe400078e02c8 */
[----:B------:R-:W-:Y:S01]  /*d7d0*/  IMAD R212, R249, UR30, RZ ;  /* 0x0000001ef9d47c24 */ /* 0x000fe2000f8e02ff */
[----:B----4-:R-:W-:Y:S01]  /*d7e0*/  ISETP.GE.AND P0, PT, R0, UR11, PT ;  /* 0x0000000b00007c0c */ /* 0x010fe2000bf06270 */
[----:B------:R-:W-:Y:S01]  /*d7f0*/  IMAD R3, R242, R197, RZ ;  /* 0x000000c5f2037224 */ /* 0x000fe200078e02ff */
[----:B------:R-:W-:Y:S01]  /*d800*/  IADD3 R2, P6, PT, R199, UR4, RZ ;  /* 0x00000004c7027c10 */ /* 0x000fe2000ffde0ff */
[----:B------:R-:W-:Y:S01]  /*d810*/  IMAD R197, R197, 0x100, R199 ;  /* 0x00000100c5c57824 */ /* 0x000fe200078e02c7 */
[----:B------:R-:W-:Y:S01]  /*d820*/  IADD3 R0, P1, PT, R200, UR4, RZ ;  /* 0x00000004c8007c10 */ /* 0x000fe2000ff3e0ff */
[----:B------:R-:W-:Y:S01]  /*d830*/  VIADD R201, R212, UR30 ;  /* 0x0000001ed4c97c36 */ /* 0x000fe20008000000 */
[----:B------:R-:W-:Y:S01]  /*d840*/  LEA.HI.X.SX32 R199, R199, UR5, 0x1, P6 ;  /* 0x00000005c7c77c11 */ /* 0x000fe2000b0f0eff */
[----:B------:R-:W0:Y:S01]  /*d850*/  LDCU.64 UR10, c[0x0][0x398] ;  /* 0x00007300ff0a77ac */ /* 0x000e220008000a00 */
[----:B------:R-:W-:-:S02]  /*d860*/  IADD3 R196, P3, PT, R3, UR4, RZ ;  /* 0x0000000403c47c10 */ /* 0x000fc4000ff7e0ff */
[----:B------:R-:W-:Y:S02]  /*d870*/  IADD3 R198, P6, PT, R197, UR4, RZ ;  /* 0x00000004c5c67c10 */ /* 0x000fe4000ffde0ff */
[----:B------:R-:W-:Y:S02]  /*d880*/  LEA.HI.X.SX32 R200, R200, UR5, 0x1, P1 ;  /* 0x00000005c8c87c11 */ /* 0x000fe400088f0eff */
[----:B------:R-:W-:Y:S02]  /*d890*/  LEA.HI.X.SX32 R3, R3, UR5, 0x1, P3 ;  /* 0x0000000503037c11 */ /* 0x000fe400098f0eff */
[----:B------:R-:W-:Y:S01]  /*d8a0*/  LEA.HI.X.SX32 R197, R197, UR5, 0x1, P6 ;  /* 0x00000005c5c57c11 */ /* 0x000fe2000b0f0eff */
[----:B------:R-:W1:Y:S01]  /*d8b0*/  LDCU.64 UR4, c[0x0][0x398] ;  /* 0x00007300ff0477ac */ /* 0x000e620008000a00 */
[----:B------:R-:W-:Y:S02]  /*d8c0*/  SHF.R.S32.HI R214, RZ, 0x1f, R212 ;  /* 0x0000001fffd67819 */ /* 0x000fe400000114d4 */
[----:B------:R-:W-:-:S02]  /*d8d0*/  IADD3 R210, P4, PT, R212, R196, RZ ;  /* 0x000000c4d4d27210 */ /* 0x000fc40007f9e0ff */
[----:B------:R-:W-:-:S03]  /*d8e0*/  IADD3 R204, P6, PT, R212, R0, RZ ;  /* 0x00000000d4cc7210 */ /* 0x000fc60007fde0ff */
[----:B------:R-:W-:Y:S01]  /*d8f0*/  IMAD.X R211, R214, 0x1, R3, P4 ;  /* 0x00000001d6d37824 */ /* 0x000fe200020e0603 */
[----:B------:R-:W-:Y:S01]  /*d900*/  IADD3 R202, P4, PT, R212, R2, RZ ;  /* 0x00000002d4ca7210 */ /* 0x000fe20007f9e0ff */
[C-C-:B------:R-:W-:Y:S01]  /*d910*/  IMAD.X R205, R214.reuse, 0x1, R200.reuse, P6 ;  /* 0x00000001d6cd7824 */ /* 0x140fe200030e06c8 */
[----:B------:R-:W-:Y:S02]  /*d920*/  SHF.R.S32.HI R213, RZ, 0x1f, R201 ;  /* 0x0000001fffd57819 */ /* 0x000fe400000114c9 */
[C---:B------:R-:W-:Y:S01]  /*d930*/  IADD3 R208, P6, PT, R201.reuse, R0, RZ ;  /* 0x00000000c9d07210 */ /* 0x040fe20007fde0ff */
[--C-:B------:R-:W-:Y:S01]  /*d940*/  IMAD.X R203, R214, 0x1, R199.reuse, P4 ;  /* 0x00000001d6cb7824 */ /* 0x100fe200020e06c7 */
[----:B------:R-:W-:Y:S02]  /*d950*/  IADD3 R206, P4, PT, R201, R2, RZ ;  /* 0x00000002c9ce7210 */ /* 0x000fe40007f9e0ff */
[----:B------:R-:W-:Y:S02]  /*d960*/  ISETP.GE.AND P1, PT, R246, UR6, PT ;  /* 0x00000006f6007c0c */ /* 0x000fe4000bf26270 */
[C---:B------:R-:W-:Y:S01]  /*d970*/  ISETP.GE.AND P3, PT, R249.reuse, UR7, PT ;  /* 0x00000007f9007c0c */ /* 0x040fe2000bf66270 */
[----:B------:R-:W2:Y:S01]  /*d980*/  LDCU.64 UR6, c[0x0][0x398] ;  /* 0x00007300ff0677ac */ /* 0x000ea20008000a00 */
[----:B------:R-:W-:Y:S01]  /*d990*/  ISETP.LT.AND P1, PT, R249, UR33, !P1 ;  /* 0x00000021f9007c0c */ /* 0x000fe2000cf21270 */
[----:B------:R-:W-:Y:S01]  /*d9a0*/  IMAD.X R209, R213, 0x1, R200, P6 ;  /* 0x00000001d5d17824 */ /* 0x000fe200030e06c8 */
[----:B-1----:R-:W-:Y:S01]  /*d9b0*/  ISETP.LT.AND P6, PT, R245, UR4, !P3 ;  /* 0x00000004f5007c0c */ /* 0x002fe2000dfc1270 */
[----:B------:R-:W-:Y:S01]  /*d9c0*/  IMAD.X R207, R213, 0x1, R199, P4 ;  /* 0x00000001d5cf7824 */ /* 0x000fe200020e06c7 */
[----:B------:R-:W-:Y:S01]  /*d9d0*/  ISETP.GE.AND P4, PT, R242, UR12, PT ;  /* 0x0000000cf2007c0c */ /* 0x000fe2000bf86270 */
[----:B------:R-:W1:Y:S03]  /*d9e0*/  LDCU.64 UR12, c[0x0][0x398] ;  /* 0x00007300ff0c77ac */ /* 0x000e660008000a00 */
[C---:B------:R-:W-:Y:S01]  /*d9f0*/  ISETP.LT.AND P4, PT, R249.reuse, UR35, !P4 ;  /* 0x00000023f9007c0c */ /* 0x040fe2000e781270 */
[----:B------:R-:W-:Y:S01]  /*da00*/  VIADD R132, R249, 0x4 ;  /* 0x00000004f9847836 */ /* 0x000fe20000000000 */
[----:B------:R-:W3:Y:S03]  /*da10*/  LDCU UR4, c[0x0][0x39c] ;  /* 0x00007380ff0477ac */ /* 0x000ee60008000800 */
[----:B------:R4:W-:Y:S04]  /*da20*/  @P1 STG.E.U8 desc[UR22][R204.64], R215 ;  /* 0x000000d7cc001986 */ /* 0x0009e8000c101116 */
[----:B------:R-:W-:Y:S01]  /*da30*/  @P6 STG.E.U8 desc[UR22][R202.64], R133 ;  /* 0x00000085ca006986 */ /* 0x000fe2000c101116 */
[----:B--2---:R-:W-:Y:S01]  /*da40*/  ISETP.LT.AND P3, PT, R241, UR6, !P3 ;  /* 0x00000006f1007c0c */ /* 0x004fe2000df61270 */
[----:B------:R-:W-:Y:S01]  /*da50*/  VIADD R238, R249, 0x5 ;  /* 0x00000005f9ee7836 */ /* 0x000fe20000000000 */
[----:B------:R-:W-:Y:S01]  /*da60*/  IADD3 R4, P6, PT, R212, R198, RZ ;  /* 0x000000c6d4047210 */ /* 0x000fe20007fde0ff */
[----:B------:R-:W-:Y:S01]  /*da70*/  @P4 STG.E.U8 desc[UR22][R210.64], R217 ;  /* 0x000000d9d2004986 */ /* 0x000fe2000c101116 */
[----:B------:R-:W-:Y:S01]  /*da80*/  ISETP.GE.AND P1, PT, R132, UR15, PT ;  /* 0x0000000f84007c0c */ /* 0x000fe2000bf26270 */
[----:B------:R-:W-:Y:S01]  /*da90*/  VIADD R212, R201, UR30 ;  /* 0x0000001ec9d47c36 */ /* 0x000fe20008000000 */
[----:B-1----:R-:W-:Y:S01]  /*daa0*/  ISETP.LT.AND P4, PT, R246, UR12, !P5 ;  /* 0x0000000cf6007c0c */ /* 0x002fe2000ef81270 */
[----:B------:R-:W-:Y:S01]  /*dab0*/  IMAD.X R5, R214, 0x1, R197, P6 ;  /* 0x00000001d6057824 */ /* 0x000fe200030e06c5 */
[----:B0-----:R-:W-:Y:S01]  /*dac0*/  ISETP.LT.AND P6, PT, R245, UR10, !P5 ;  /* 0x0000000af5007c0c */ /* 0x001fe2000efc1270 */
[C---:B------:R-:W-:Y:S01]  /*dad0*/  VIADD R222, R212.reuse, UR30 ;  /* 0x0000001ed4de7c36 */ /* 0x040fe20008000000 */
[----:B------:R-:W0:Y:S03]  /*dae0*/  LDCU.64 UR14, c[0x0][0x398] ;  /* 0x00007300ff0e77ac */ /* 0x000e260008000a00 */
[----:B------:R1:W-:Y:S01]  /*daf0*/  @P3 STG.E.U8 desc[UR22][R4.64], R240 ;  /* 0x000000f004003986 */ /* 0x0003e2000c101116 */
[----:B----4-:R-:W-:Y:S01]  /*db00*/  IADD3 R204, P3, PT, R201, R196, RZ ;  /* 0x000000c4c9cc7210 */ /* 0x010fe20007f7e0ff */
[----:B------:R-:W2:Y:S04]  /*db10*/  LDCU UR6, c[0x0][0x39c] ;  /* 0x00007380ff0677ac */ /* 0x000ea80008000800 */
[----:B------:R4:W-:Y:S01]  /*db20*/  @P4 STG.E.U8 desc[UR22][R208.64], R68 ;  /* 0x00000044d0004986 */ /* 0x0009e2000c101116 */
[----:B------:R-:W-:Y:S01]  /*db30*/  PRMT R239, R217, 0x9910, RZ ;  /* 0x00009910d9ef7816 */ /* 0x000fe200000000ff */
[----:B------:R-:W0:Y:S01]  /*db40*/  LDCU UR10, c[0x0][0x398] ;  /* 0x00007300ff0a77ac */ /* 0x000e220008000800 */
[----:B-1----:R-:W-:Y:S01]  /*db50*/  SHF.R.S32.HI R4, RZ, 0x8, R69 ;  /* 0x00000008ff047819 */ /* 0x002fe20000011445 */
[----:B------:R-:W1:Y:S01]  /*db60*/  LDCU UR12, c[0x0][0x398] ;  /* 0x00007300ff0c77ac */ /* 0x000e620008000800 */
[----:B------:R-:W-:-:S03]  /*db70*/  IADD3 R132, P4, PT, R212, R0, RZ ;  /* 0x00000000d4847210 */ /* 0x000fc60007f9e0ff */
[----:B------:R0:W-:Y:S01]  /*db80*/  @P6 STG.E.U8 desc[UR22][R206.64], R4 ;  /* 0x00000004ce006986 */ /* 0x0001e2000c101116 */
[----:B------:R-:W-:Y:S01]  /*db90*/  IMAD.X R205, R213, 0x1, R3, P3 ;  /* 0x00000001d5cd7824 */ /* 0x000fe200018e0603 */
[----:B----4-:R-:W-:Y:S02]  /*dba0*/  IADD3 R68, P3, PT, R212, R2, RZ ;  /* 0x00000002d4447210 */ /* 0x010fe40007f7e0ff */
[----:B0-----:R-:W-:-:S05]  /*dbb0*/  SHF.R.S32.HI R4, RZ, 0x1f, R212 ;  /* 0x0000001fff047819 */ /* 0x001fca00000114d4 */
[----:B------:R-:W-:Y:S01]  /*dbc0*/  IMAD.X R133, R4, 0x1, R200, P4 ;  /* 0x0000000104857824 */ /* 0x000fe200020e06c8 */
[----:B------:R-:W-:Y:S01]  /*dbd0*/  IADD3 R214, P4, PT, R212, R196, RZ ;  /* 0x000000c4d4d67210 */ /* 0x000fe20007f9e0ff */
[----:B------:R-:W-:Y:S01]  /*dbe0*/  IMAD.X R69, R4, 0x1, R199, P3 ;  /* 0x0000000104457824 */ /* 0x000fe200018e06c7 */
[----:B------:R-:W-:-:S03]  /*dbf0*/  IADD3 R202, P3, PT, R201, R198, RZ ;  /* 0x000000c6c9ca7210 */ /* 0x000fc60007f7e0ff */
[----:B------:R-:W-:Y:S01]  /*dc00*/  IMAD.X R215, R4, 0x1, R3, P4 ;  /* 0x0000000104d77824 */ /* 0x000fe200020e0603 */
[----:B------:R-:W-:Y:S01]  /*dc10*/  IADD3 R212, P4, PT, R212, R198, RZ ;  /* 0x000000c6d4d47210 */ /* 0x000fe20007f9e0ff */
[--C-:B------:R-:W-:Y:S01]  /*dc20*/  IMAD.X R203, R213, 0x1, R197.reuse, P3 ;  /* 0x00000001d5cb7824 */ /* 0x100fe200018e06c5 */
[----:B------:R-:W-:Y:S02]  /*dc30*/  SHF.R.S32.HI R5, RZ, 0x1f, R222 ;  /* 0x0000001fff057819 */ /* 0x000fe400000114de */
[----:B------:R-:W-:Y:S01]  /*dc40*/  IADD3 R210, P3, PT, R222, R0, RZ ;  /* 0x00000000ded27210 */ /* 0x000fe20007f7e0ff */
[----:B------:R-:W-:Y:S01]  /*dc50*/  IMAD.X R213, R4, 0x1, R197, P4 ;  /* 0x0000000104d57824 */ /* 0x000fe200020e06c5 */
[C---:B------:R-:W-:Y:S01]  /*dc60*/  IADD3 R208, P4, PT, R222.reuse, R2, RZ ;  /* 0x00000002ded07210 */ /* 0x040fe20007f9e0ff */
[C---:B------:R-:W-:Y:S02]  /*dc70*/  VIADD R4, R222.reuse, UR30 ;  /* 0x0000001ede047c36 */ /* 0x040fe40008000000 */
[C---:B------:R-:W-:Y:S01]  /*dc80*/  IMAD.X R211, R5.reuse, 0x1, R200, P3 ;  /* 0x0000000105d37824 */ /* 0x040fe200018e06c8 */
[C---:B------:R-:W-:Y:S01]  /*dc90*/  IADD3 R206, P3, PT, R222.reuse, R196, RZ ;  /* 0x000000c4dece7210 */ /* 0x040fe20007f7e0ff */
[----:B------:R-:W-:Y:S01]  /*dca0*/  IMAD.X R209, R5, 0x1, R199, P4 ;  /* 0x0000000105d17824 */ /* 0x000fe200020e06c7 */
[----:B------:R-:W-:-:S02]  /*dcb0*/  IADD3 R222, P4, PT, R222, R198, RZ ;  /* 0x000000c6dede7210 */ /* 0x000fc40007f9e0ff */
[----:B------:R-:W-:Y:S01]  /*dcc0*/  SHF.R.S32.HI R216, RZ, 0x1f, R4 ;  /* 0x0000001fffd87819 */ /* 0x000fe20000011404 */
[C---:B------:R-:W-:Y:S01]  /*dcd0*/  IMAD.X R207, R5.reuse, 0x1, R3, P3 ;  /* 0x0000000105cf7824 */ /* 0x040fe200018e0603 */
[C---:B------:R-:W-:Y:S01]  /*dce0*/  IADD3 R236, P3, PT, R4.reuse, R0, RZ ;  /* 0x0000000004ec7210 */ /* 0x040fe20007f7e0ff */
[----:B------:R-:W-:Y:S01]  /*dcf0*/  IMAD.X R223, R5, 0x1, R197, P4 ;  /* 0x0000000105df7824 */ /* 0x000fe200020e06c5 */
[C---:B------:R-:W-:Y:S01]  /*dd00*/  IADD3 R234, P4, PT, R4.reuse, R2, RZ ;  /* 0x0000000204ea7210 */ /* 0x040fe20007f9e0ff */
[----:B------:R-:W-:Y:S02]  /*dd10*/  VIADD R5, R4, UR30 ;  /* 0x0000001e04057c36 */ /* 0x000fe40008000000 */
[----:B------:R-:W-:Y:S01]  /*dd20*/  IMAD.X R237, R216, 0x1, R200, P3 ;  /* 0x00000001d8ed7824 */ /* 0x000fe200018e06c8 */
[----:B------:R-:W-:Y:S01]  /*dd30*/  IADD3 R232, P3, PT, R4, R196, RZ ;  /* 0x000000c404e87210 */ /* 0x000fe20007f7e0ff */
[----:B------:R-:W-:Y:S01]  /*dd40*/  IMAD.X R235, R216, 0x1, R199, P4 ;  /* 0x00000001d8eb7824 */ /* 0x000fe200020e06c7 */
[----:B------:R-:W-:-:S02]  /*dd50*/  IADD3 R230, P4, PT, R4, R198, RZ ;  /* 0x000000c604e67210 */ /* 0x000fc40007f9e0ff */
[----:B------:R-:W-:Y:S01]  /*dd60*/  SHF.R.S32.HI R201, RZ, 0x1f, R5 ;  /* 0x0000001fffc97819 */ /* 0x000fe20000011405 */
[C---:B------:R-:W-:Y:S01]  /*dd70*/  IMAD.X R233, R216.reuse, 0x1, R3, P3 ;  /* 0x00000001d8e97824 */ /* 0x040fe200018e0603 */
[C---:B------:R-:W-:Y:S01]  /*dd80*/  IADD3 R228, P3, PT, R5.reuse, R0, RZ ;  /* 0x0000000005e47210 */ /* 0x040fe20007f7e0ff */
[----:B------:R-:W-:Y:S01]  /*dd90*/  IMAD.X R231, R216, 0x1, R197, P4 ;  /* 0x00000001d8e77824 */ /* 0x000fe200020e06c5 */
[----:B------:R-:W-:-:S03]  /*dda0*/  IADD3 R226, P4, PT, R5, R2, RZ ;  /* 0x0000000205e27210 */ /* 0x000fc60007f9e0ff */
[----:B------:R-:W-:Y:S01]  /*ddb0*/  IMAD.X R229, R201, 0x1, R200, P3 ;  /* 0x00000001c9e57824 */ /* 0x000fe200018e06c8 */
[----:B------:R-:W-:Y:S01]  /*ddc0*/  IADD3 R224, P3, PT, R5, R196, RZ ;  /* 0x000000c405e07210 */ /* 0x000fe20007f7e0ff */
[----:B------:R-:W-:Y:S01]  /*ddd0*/  IMAD.X R227, R201, 0x1, R199, P4 ;  /* 0x00000001c9e37824 */ /* 0x000fe200020e06c7 */
[----:B------:R-:W-:-:S03]  /*dde0*/  IADD3 R220, P4, PT, R5, R198, RZ ;  /* 0x000000c605dc7210 */ /* 0x000fc60007f9e0ff */
[C---:B------:R-:W-:Y:S02]  /*ddf0*/  IMAD.X R225, R201.reuse, 0x1, R3, P3 ;  /* 0x00000001c9e17824 */ /* 0x040fe400018e0603 */
[----:B------:R-:W-:Y:S01]  /*de00*/  IMAD.X R221, R201, 0x1, R197, P4 ;  /* 0x00000001c9dd7824 */ /* 0x000fe200020e06c5 */
[----:B------:R-:W-:Y:S02]  /*de10*/  PRMT R201, R240, 0x9910, RZ ;  /* 0x00009910f0c97816 */ /* 0x000fe400000000ff */
[----:B------:R-:W4:Y:S01]  /*de20*/  LDL.LU R240, [R1+0xe0] ;  /* 0x0000e00001f07983 */ /* 0x000f220000300800 */
[----:B---3--:R-:W-:Y:S01]  /*de30*/  ISETP.GE.AND P6, PT, R238, UR4, PT ;  /* 0x00000004ee007c0c */ /* 0x008fe2000bfc6270 */
[----:B------:R-:W-:Y:S01]  /*de40*/  VIADD R4, R5, UR30 ;  /* 0x0000001e05047c36 */ /* 0x000fe20008000000 */
[----:B------:R-:W-:Y:S01]  /*de50*/  ISETP.LT.AND P4, PT, R242, UR14, !P5 ;  /* 0x0000000ef2007c0c */ /* 0x000fe2000ef81270 */
[----:B------:R-:W3:Y:S01]  /*de60*/  LDL.LU R238, [R1+0xc] ;  /* 0x00000c0001ee7983 */ /* 0x000ee20000300800 */
[----:B------:R-:W-:Y:S01]  /*de70*/  SHF.R.S32.HI R239, RZ, 0x8, R239 ;  /* 0x00000008ffef7819 */ /* 0x000fe200000114ef */
[----:B------:R-:W0:Y:S01]  /*de80*/  LDCU UR4, c[0x0][0x39c] ;  /* 0x00007380ff0477ac */ /* 0x000e220008000800 */
[----:B------:R-:W-:-:S02]  /*de90*/  SHF.R.S32.HI R5, RZ, 0x1f, R4 ;  /* 0x0000001fff057819 */ /* 0x000fc40000011404 */
[----:B------:R-:W-:Y:S01]  /*dea0*/  IADD3 R218, P3, PT, R4, R0, RZ ;  /* 0x0000000004da7210 */ /* 0x000fe20007f7e0ff */
[----:B------:R-:W0:Y:S01]  /*deb0*/  LDCU UR14, c[0x0][0x398] ;  /* 0x00007300ff0e77ac */ /* 0x000e220008000800 */
[----:B------:R-:W-:-:S03]  /*dec0*/  ISETP.LT.AND P5, PT, R241, UR26, !P5 ;  /* 0x0000001af1007c0c */ /* 0x000fc6000efa1270 */
[----:B------:R-:W-:Y:S01]  /*ded0*/  IMAD.X R219, R5, 0x1, R200, P3 ;  /* 0x0000000105db7824 */ /* 0x000fe200018e06c8 */
[----:B------:R-:W-:Y:S01]  /*dee0*/  IADD3 R216, P3, PT, R4, R2, RZ ;  /* 0x0000000204d87210 */ /* 0x000fe20007f7e0ff */
[----:B------:R-:W-:Y:S01]  /*def0*/  @P4 STG.E.U8 desc[UR22][R204.64], R239 ;  /* 0x000000efcc004986 */ /* 0x000fe2000c101116 */
[----:B------:R-:W-:-:S03]  /*df00*/  SHF.R.S32.HI R201, RZ, 0x8, R201 ;  /* 0x00000008ffc97819 */ /* 0x000fc600000114c9 */
[----:B------:R-:W-:Y:S01]  /*df10*/  IMAD.X R217, R5, 0x1, R199, P3 ;  /* 0x0000000105d97824 */ /* 0x000fe200018e06c7 */
[----:B------:R-:W-:Y:S02]  /*df20*/  ISETP.LT.AND P3, PT, R246, UR24, !P2 ;  /* 0x00000018f6007c0c */ /* 0x000fe4000d761270 */
[----:B------:R-:W-:Y:S01]  /*df30*/  ISETP.LT.AND P4, PT, R245, UR20, !P2 ;  /* 0x00000014f5007c0c */ /* 0x000fe2000d781270 */
[----:B------:R0:W-:Y:S01]  /*df40*/  @P5 STG.E.U8 desc[UR22][R202.64], R201 ;  /* 0x000000c9ca005986 */ /* 0x0001e2000c101116 */
[----:B------:R-:W-:Y:S01]  /*df50*/  ISETP.LT.AND P5, PT, R242, UR18, !P2 ;  /* 0x00000012f2007c0c */ /* 0x000fe2000d7a1270 */
[----:B------:R-:W1:Y:S01]  /*df60*/  LDCU UR18, c[0x0][0x398] ;  /* 0x00007300ff1277ac */ /* 0x000e620008000800 */
[----:B------:R-:W-:Y:S02]  /*df70*/  F2FP.SATFINITE.E5M2.F32.PACK_AB_MERGE_C R134, R135, R134, RZ ;  /* 0x000000868786723e */ /* 0x000fe400048060ff */
[----:B------:R-:W-:Y:S02]  /*df80*/  F2FP.SATFINITE.E5M2.F32.PACK_AB_MERGE_C R70, R71, R70, RZ ;  /* 0x000000464746723e */ /* 0x000fe400048060ff */
[----:B------:R-:W-:Y:S01]  /*df90*/  F2FP.SATFINITE.E5M2.F32.PACK_AB_MERGE_C R7, R7, R6, RZ ;  /* 0x000000060707723e */ /* 0x000fe200048060ff */
[----:B------:R-:W-:Y:S01]  /*dfa0*/  VIADD R6, R249, 0x7 ;  /* 0x00000007f9067836 */ /* 0x000fe20000000000 */
[----:B------:R-:W-:Y:S01]  /*dfb0*/  ISETP.LT.AND P2, PT, R241, UR16, !P2 ;  /* 0x00000010f1007c0c */ /* 0x000fe2000d741270 */
[----:B------:R-:W1:Y:S01]  /*dfc0*/  LDCU UR16, c[0x0][0x398] ;  /* 0x00007300ff1077ac */ /* 0x000e620008000800 */
[----:B0-----:R-:W-:Y:S01]  /*dfd0*/  VIADD R201, R249, 0x6 ;  /* 0x00000006f9c97836 */ /* 0x001fe20000000000 */
[----:B---3--:R-:W-:-:S02]  /*dfe0*/  F2FP.SATFINITE.E5M2.F32.PACK_AB_MERGE_C R238, R238, R252, RZ ;  /* 0x000000fceeee723e */ /* 0x008fc400048060ff */
[----:B------:R-:W4:Y:S04]  /*dff0*/  LDL.LU R252, [R1+0x298] ;  /* 0x0002980001fc7983 */ /* 0x000f280000300800 */
[----:B------:R0:W-:Y:S04]  /*e000*/  @P3 STG.E.U8 desc[UR22][R132.64], R238 ;  /* 0x000000ee84003986 */ /* 0x0001e8000c101116 */
[----:B------:R3:W-:Y:S04]  /*e010*/  @P4 STG.E.U8 desc[UR22][R68.64], R134 ;  /* 0x0000008644004986 */ /* 0x0007e8000c101116 */
[----:B------:R1:W-:Y:S01]  /*e020*/  @P5 STG.E.U8 desc[UR22][R214.64], R70 ;  /* 0x00000046d6005986 */ /* 0x0003e2000c101116 */
[----:B0-----:R-:W-:-:S03]  /*e030*/  IADD3 R132, P4, PT, R4, R196, RZ ;  /* 0x000000c404847210 */ /* 0x001fc60007f9e0ff */
[----:B------:R-:W4:Y:S01]  /*e040*/  LDL.LU R239, [R1+0xb4] ;  /* 0x0000b40001ef7983 */ /* 0x000f220000300800 */
[----:B------:R-:W-:Y:S02]  /*e050*/  PRMT R238, R238, 0x9910, RZ ;  /* 0x00009910eeee7816 */ /* 0x000fe400000000ff */
[----:B------:R-:W-:Y:S01]  /*e060*/  ISETP.LT.AND P5, PT, R246, UR28, !P0 ;  /* 0x0000001cf6007c0c */ /* 0x000fe2000c7a1270 */
[----:B------:R-:W-:Y:S01]  /*e070*/  IMAD.X R133, R5, 0x1, R3, P4 ;  /* 0x0000000105857824 */ /* 0x000fe200020e0603 */
[----:B------:R-:W4:Y:S01]  /*e080*/  LDL.LU R204, [R1+0xc0] ;  /* 0x0000c00001cc7983 */ /* 0x000f220000300800 */
[----:B------:R-:W-:Y:S01]  /*e090*/  ISETP.GE.AND P4, PT, R6, UR4, PT ;  /* 0x0000000406007c0c */ /* 0x000fe2000bf86270 */
[----:B------:R-:W-:Y:S01]  /*e0a0*/  IMAD.MOV.U32 R6, RZ, RZ, R238 ;  /* 0x000000ffff067224 */ /* 0x000fe200078e00ee */
[----:B--2---:R-:W-:Y:S01]  /*e0b0*/  ISETP.GE.AND P3, PT, R201, UR6, PT ;  /* 0x00000006c9007c0c */ /* 0x004fe2000bf66270 */
[----:B------:R-:W2:Y:S01]  /*e0c0*/  LDL.LU R205, [R1+0xc4] ;  /* 0x0000c40001cd7983 */ /* 0x000ea20000300800 */
[----:B---3--:R-:W-:Y:S01]  /*e0d0*/  PRMT R134, R134, 0x9910, RZ ;  /* 0x0000991086867816 */ /* 0x008fe200000000ff */
[----:B------:R-:W0:Y:S02]  /*e0e0*/  LDCU UR6, c[0x0][0x398] ;  /* 0x00007300ff0677ac */ /* 0x000e240008000800 */
[----:B------:R-:W3:Y:S01]  /*e0f0*/  LDL.LU R202, [R1+0x94] ;  /* 0x0000940001ca7983 */ /* 0x000ee20000300800 */
[----:B------:R-:W-:Y:S01]  /*e100*/  SHF.R.S32.HI R6, RZ, 0x8, R6 ;  /* 0x00000008ff067819 */ /* 0x000fe20000011406 */
[----:B------:R-:W0:Y:S02]  /*e110*/  LDCU UR4, c[0x0][0x39c] ;  /* 0x00007380ff0477ac */ /* 0x000e240008000800 */
[----:B------:R-:W4:Y:S04]  /*e120*/  LDL.LU R203, [R1+0xb0] ;  /* 0x0000b00001cb7983 */ /* 0x000f280000300800 */
[----:B------:R-:W3:Y:S04]  /*e130*/  LDL.LU R201, [R1+0x90] ;  /* 0x0000900001c97983 */ /* 0x000ee80000300800 */
[----:B------:R-:W2:Y:S04]  /*e140*/  LDL.LU R135, [R1+0x14] ;  /* 0x0000140001877983 */ /* 0x000ea80000300800 */
[----:B------:R-:W2:Y:S04]  /*e150*/  LDL.LU R71, [R1+0x10] ;  /* 0x0000100001477983 */ /* 0x000ea80000300800 */
[----:B-1----:R-:W2:Y:S04]  /*e160*/  LDL.LU R214, [R1+0x80] ;  /* 0x0000800001d67983 */ /* 0x002ea80000300800 */
[----:B------:R-:W2:Y:S04]  /*e170*/  LDL.LU R215, [R1+0x84] ;  /* 0x0000840001d77983 */ /* 0x000ea80000300800 */
[----:B------:R-:W2:Y:S04]  /*e180*/  LDL.LU R238, [R1+0x64] ;  /* 0x0000640001ee7983 */ /* 0x000ea80000300800 */
[----:B------:R1:W-:Y:S04]  /*e190*/  @P2 STG.E.U8 desc[UR22][R212.64], R7 ;  /* 0x00000007d4002986 */ /* 0x0003e8000c101116 */
[----:B------:R0:W-:Y:S04]  /*e1a0*/  @P5 STG.E.U8 desc[UR22][R210.64], R6 ;  /* 0x00000006d2005986 */ /* 0x0001e8000c101116 */
[----:B-1----:R-:W2:Y:S04]  /*e1b0*/  LDL.LU R212, [R1+0x54] ;  /* 0x0000540001d47983 */ /* 0x002ea80000300800 */
[----:B------:R-:W2:Y:S01]  /*e1c0*/  LDL.LU R213, [R1+0x60] ;  /* 0x0000600001d57983 */ /* 0x000ea20000300800 */
[----:B0-----:R-:W-:-:S03]  /*e1d0*/  IMAD.MOV.U32 R6, RZ, RZ, R134 ;  /* 0x000000ffff067224 */ /* 0x001fc600078e0086 */
[----:B------:R-:W2:Y:S04]  /*e1e0*/  LDL.LU R210, [R1+0x1c] ;  /* 0x00001c0001d27983 */ /* 0x000ea80000300800 */
[----:B------:R-:W2:Y:S04]  /*e1f0*/  LDL.LU R211, [R1+0x50] ;  /* 0x0000500001d37983 */ /* 0x000ea80000300800 */
[----:B------:R-:W2:Y:S01]  /*e200*/  LDL.LU R134, [R1+0x18] ;  /* 0x0000180001867983 */ /* 0x000ea20000300800 */
[----:B------:R-:W-:Y:S02]  /*e210*/  ISETP.LT.AND P2, PT, R245, UR32, !P0 ;  /* 0x00000020f5007c0c */ /* 0x000fe4000c741270 */
[----:B------:R-:W-:-:S02]  /*e220*/  SHF.R.S32.HI R6, RZ, 0x8, R6 ;  /* 0x00000008ff067819 */ /* 0x000fc40000011406 */
[----:B------:R-:W-:-:S09]  /*e230*/  F2FP.SATFINITE.E5M2.F32.PACK_AB_MERGE_C R9, R9, R8, RZ ;  /* 0x000000080909723e */ /* 0x000fd200048060ff */
[----:B------:R0:W-:Y:S04]  /*e240*/  @P2 STG.E.U8 desc[UR22][R208.64], R6 ;  /* 0x00000006d0002986 */ /* 0x0001e8000c101116 */
[----:B0-----:R-:W3:Y:S01]  /*e250*/  LDL.LU R209, [R1+0x20] ;  /* 0x0000200001d17983 */ /* 0x001ee20000300800 */
[----:B------:R-:W-:Y:S02]  /*e260*/  ISETP.LT.AND P5, PT, R242, UR34, !P0 ;  /* 0x00000022f2007c0c */ /* 0x000fe4000c7a1270 */
[----:B------:R-:W-:Y:S02]  /*e270*/  PRMT R68, R70, 0x9910, RZ ;  /* 0x0000991046447816 */ /* 0x000fe400000000ff */
[----:B------:R-:W-:Y:S01]  /*e280*/  ISETP.LT.AND P0, PT, R241, UR6, !P0 ;  /* 0x00000006f1007c0c */ /* 0x000fe2000c701270 */
[----:B------:R-:W0:Y:S01]  /*e290*/  LDCU UR6, c[0x0][0x39c] ;  /* 0x00007380ff0677ac */ /* 0x000e220008000800 */
[----:B------:R-:W-:-:S02]  /*e2a0*/  ISETP.LT.AND P2, PT, R246, UR9, !P1 ;  /* 0x00000009f6007c0c */ /* 0x000fc4000cf41270 */
[----:B------:R-:W-:Y:S01]  /*e2b0*/  SHF.R.S32.HI R6, RZ, 0x8, R68 ;  /* 0x00000008ff067819 */ /* 0x000fe20000011444 */
[----:B------:R-:W1:Y:S01]  /*e2c0*/  LDCU UR9, c[0x0][0x398] ;  /* 0x00007300ff0977ac */ /* 0x000e620008000800 */
[----:B------:R-:W-:-:S03]  /*e2d0*/  PRMT R7, R7, 0x9910, RZ ;  /* 0x0000991007077816 */ /* 0x000fc600000000ff */
[----:B------:R0:W-:Y:S01]  /*e2e0*/  @P5 STG.E.U8 desc[UR22][R206.64], R6 ;  /* 0x00000006ce005986 */ /* 0x0001e2000c101116 */
[----:B------:R-:W-:Y:S02]  /*e2f0*/  SHF.R.S32.HI R7, RZ, 0x8, R7 ;  /* 0x00000008ff077819 */ /* 0x000fe40000011407 */
[C---:B------:R-:W-:Y:S01]  /*e300*/  IADD3 R70, P5, PT, R4.reuse, R198, RZ ;  /* 0x000000c604467210 */ /* 0x040fe20007fbe0ff */
[----:B------:R-:W-:Y:S02]  /*e310*/  VIADD R4, R4, UR30 ;  /* 0x0000001e04047c36 */ /* 0x000fe40008000000 */
[----:B------:R1:W-:Y:S03]  /*e320*/  @P0 STG.E.U8 desc[UR22][R222.64], R7 ;  /* 0x00000007de000986 */ /* 0x0003e6000c101116 */
[----:B------:R-:W-:Y:S01]  /*e330*/  IADD3 R68, P0, PT, R4, R0, RZ ;  /* 0x0000000004447210 */ /* 0x000fe20007f1e0ff */
[----:B0-----:R-:W-:Y:S01]  /*e340*/  VIADD R6, R249, 0x8 ;  /* 0x00000008f9067836 */ /* 0x001fe20000000000 */
[----:B------:R-:W-:-:S02]  /*e350*/  F2FP.SATFINITE.E5M2.F32.PACK_AB_MERGE_C R136, R137, R136, RZ ;  /* 0x000000888988723e */ /* 0x000fc400048060ff */
[----:B------:R-:W-:Y:S02]  /*e360*/  F2FP.SATFINITE.E5M2.F32.PACK_AB_MERGE_C R72, R73, R72, RZ ;  /* 0x000000484948723e */ /* 0x000fe400048060ff */
[----:B--2---:R-:W-:Y:S02]  /*e370*/  F2FP.SATFINITE.E5M2.F32.PACK_AB_MERGE_C R8, R210, R134, RZ ;  /* 0x00000086d208723e */ /* 0x004fe400048060ff */
[----:B------:R-:W3:Y:S01]  /*e380*/  LDL.LU R210, [R1+0x24] ;  /* 0x0000240001d27983 */ /* 0x000ee20000300800 */
[----:B------:R-:W-:Y:S01]  /*e390*/  F2FP.SATFINITE.E5M2.F32.PACK_AB_MERGE_C R135, R135, R71, RZ ;  /* 0x000000478787723e */ /* 0x000fe200048060ff */
[----:B------:R-:W-:Y:S01]  /*e3a0*/  IMAD.X R71, R5, 0x1, R197, P5 ;  /* 0x0000000105477824 */ /* 0x000fe200028e06c5 */
[----:B------:R-:W-:Y:S02]  /*e3b0*/  SHF.R.S32.HI R5, RZ, 0x1f, R4 ;  /* 0x0000001fff057819 */ /* 0x000fe40000011404 */
[----:B------:R-:W-:Y:S01]  /*e3c0*/  ISETP.LT.AND P5, PT, R245, UR10, !P1 ;  /* 0x0000000af5007c0c */ /* 0x000fe2000cfa1270 */
[----:B------:R-:W0:Y:S02]  /*e3d0*/  LDCU UR10, c[0x0][0x398] ;  /* 0x00007300ff0a77ac */ /* 0x000e240008000800 */
[----:B------:R-:W-:Y:S01]  /*e3e0*/  IMAD.X R69, R5, 0x1, R200, P0 ;  /* 0x0000000105457824 */ /* 0x000fe200000e06c8 */
[----:B-1----:R-:W-:Y:S01]  /*e3f0*/  ISETP.LT.AND P0, PT, R242, UR9, !P1 ;  /* 0x00000009f2007c0c */ /* 0x002fe2000cf01270 */
[----:B------:R-:W-:Y:S01]  /*e400*/  @P2 STG.E.U8 desc[UR22][R236.64], R135 ;  /* 0x00000087ec002986 */ /* 0x000fe2000c101116 */
[----:B------:R-:W-:Y:S01]  /*e410*/  ISETP.LT.AND P1, PT, R241, UR12, !P1 ;  /* 0x0000000cf1007c0c */ /* 0x000fe2000cf21270 */
[----:B------:R-:W1:Y:S01]  /*e420*/  LDCU UR9, c[0x0][0x398] ;  /* 0x00007300ff0977ac */ /* 0x000e620008000800 */
[----:B------:R-:W-:Y:S01]  /*e430*/  ISETP.GE.AND P2, PT, R6, UR4, PT ;  /* 0x0000000406007c0c */ /* 0x000fe2000bf46270 */
[----:B------:R-:W-:Y:S01]  /*e440*/  VIADD R6, R249, 0x9 ;  /* 0x00000009f9067836 */ /* 0x000fe20000000000 */
[----:B------:R-:W-:Y:S01]  /*e450*/  PRMT R7, R135, 0x9910, RZ ;  /* 0x0000991087077816 */ /* 0x000fe200000000ff */
[----:B------:R-:W2:Y:S02]  /*e460*/  LDCU UR12, c[0x0][0x398] ;  /* 0x00007300ff0c77ac */ /* 0x000ea40008000800 */
[----:B------:R-:W-:Y:S01]  /*e470*/  @P5 STG.E.U8 desc[UR22][R234.64], R136 ;  /* 0x00000088ea005986 */ /* 0x000fe2000c101116 */
[----:B------:R-:W-:Y:S01]  /*e480*/  ISETP.LT.AND P5, PT, R246, UR14, !P6 ;  /* 0x0000000ef6007c0c */ /* 0x000fe2000f7a1270 */
[----:B------:R-:W2:Y:S02]  /*e490*/  LDCU UR4, c[0x0][0x39c] ;  /* 0x00007380ff0477ac */ /* 0x000ea40008000800 */
[----:B------:R-:W-:Y:S01]  /*e4a0*/  @P0 STG.E.U8 desc[UR22][R232.64], R72 ;  /* 0x00000048e8000986 */ /* 0x000fe2000c101116 */
[----:B------:R-:W-:Y:S01]  /*e4b0*/  ISETP.GE.AND P0, PT, R6, UR6, PT ;  /* 0x0000000606007c0c */ /* 0x000fe2000bf06270 */
[----:B------:R-:W-:Y:S01]  /*e4c0*/  IMAD.MOV.U32 R6, RZ, RZ, R7 ;  /* 0x000000ffff067224 */ /* 0x000fe200078e0007 */
[----:B------:R-:W4:Y:S01]  /*e4d0*/  LDCU UR6, c[0x0][0x398] ;  /* 0x00007300ff0677ac */ /* 0x000f220008000800 */
[----:B------:R2:W-:Y:S01]  /*e4e0*/  @P1 STG.E.U8 desc[UR22][R230.64], R9 ;  /* 0x00000009e6001986 */ /* 0x0005e2000c101116 */
[----:B0-----:R-:W-:-:S02]  /*e4f0*/  ISETP.LT.AND P1, PT, R245, UR10, !P6 ;  /* 0x0000000af5007c0c */ /* 0x001fc4000f721270 */
[----:B------:R-:W-:Y:S01]  /*e500*/  SHF.R.S32.HI R6, RZ, 0x8, R6 ;  /* 0x00000008ff067819 */ /* 0x000fe20000011406 */
[----:B------:R-:W0:Y:S01]  /*e510*/  LDCU UR10, c[0x0][0x398] ;  /* 0x00007300ff0a77ac */ /* 0x000e220008000800 */
[----:B------:R-:W-:-:S03]  /*e520*/  PRMT R7, R136, 0x9910, RZ ;  /* 0x0000991088077816 */ /* 0x000fc600000000ff */
[----:B------:R4:W-:Y:S01]  /*e530*/  @P5 STG.E.U8 desc[UR22][R228.64], R6 ;  /* 0x00000006e4005986 */ /* 0x0009e2000c101116 */
[----:B-1----:R-:W-:Y:S01]  /*e540*/  ISETP.LT.AND P5, PT, R242, UR9, !P6 ;  /* 0x00000009f2007c0c */ /* 0x002fe2000f7a1270 */
[----:B------:R-:W1:Y:S01]  /*e550*/  LDCU UR9, c[0x0][0x398] ;  /* 0x00007300ff0977ac */ /* 0x000e620008000800 */
[----:B------:R-:W-:Y:S02]  /*e560*/  SHF.R.S32.HI R7, RZ, 0x8, R7 ;  /* 0x00000008ff077819 */ /* 0x000fe40000011407 */
[----:B--2---:R-:W-:Y:S01]  /*e570*/  PRMT R9, R9, 0x9910, RZ ;  /* 0x0000991009097816 */ /* 0x004fe200000000ff */
[----:B------:R-:W2:Y:S01]  /*e580*/  LDCU UR14, c[0x0][0x398] ;  /* 0x00007300ff0e77ac */ /* 0x000ea20008000800 */
[----:B------:R-:W-:Y:S01]  /*e590*/  ISETP.LT.AND P6, PT, R241, UR12, !P6 ;  /* 0x0000000cf1007c0c */ /* 0x000fe2000f7c1270 */
[----:B------:R0:W-:Y:S01]  /*e5a0*/  @P1 STG.E.U8 desc[UR22][R226.64], R7 ;  /* 0x00000007e2001986 */ /* 0x0001e2000c101116 */
[----:B----4-:R-:W-:Y:S01]  /*e5b0*/  PRMT R6, R72, 0x9910, RZ ;  /* 0x0000991048067816 */ /* 0x010fe200000000ff */
[----:B------:R-:W4:Y:S01]  /*e5c0*/  LDCU UR12, c[0x0][0x398] ;  /* 0x00007300ff0c77ac */ /* 0x000f220008000800 */
[----:B------:R-:W-:-:S02]  /*e5d0*/  ISETP.LT.AND P1, PT, R246, UR6, !P3 ;  /* 0x00000006f6007c0c */ /* 0x000fc4000df21270 */
[----:B------:R-:W-:Y:S01]  /*e5e0*/  SHF.R.S32.HI R6, RZ, 0x8, R6 ;  /* 0x00000008ff067819 */ /* 0x000fe20000011406 */
[----:B------:R-:W1:Y:S01]  /*e5f0*/  LDCU UR6, c[0x0][0x398] ;  /* 0x00007300ff0677ac */ /* 0x000e620008000800 */
[----:B0-----:R-:W-:-:S03]  /*e600*/  IMAD.MOV.U32 R7, RZ, RZ, R9 ;  /* 0x000000ffff077224 */ /* 0x001fc600078e0009 */
[----:B------:R0:W-:Y:S01]  /*e610*/  @P5 STG.E.U8 desc[UR22][R224.64], R6 ;  /* 0x00000006e0005986 */ /* 0x0001e2000c101116 */
[----:B------:R-:W-:Y:S01]  /*e620*/  ISETP.LT.AND P5, PT, R245, UR10, !P3 ;  /* 0x0000000af5007c0c */ /* 0x000fe2000dfa1270 */
[----:B------:R-:W2:Y:S01]  /*e630*/  LDCU UR10, c[0x0][0x398] ;  /* 0x00007300ff0a77ac */ /* 0x000ea20008000800 */
[----:B0-----:R-:W-:-:S05]  /*e640*/  SHF.R.S32.HI R6, RZ, 0x8, R7 ;  /* 0x00000008ff067819 */ /* 0x001fca0000011407 */
[----:B------:R0:W-:Y:S01]  /*e650*/  @P6 STG.E.U8 desc[UR22][R220.64], R6 ;  /* 0x00000006dc006986 */ /* 0x0001e2000c101116 */
[----:B-1----:R-:W-:Y:S01]  /*e660*/  ISETP.LT.AND P6, PT, R242, UR9, !P3 ;  /* 0x00000009f2007c0c */ /* 0x002fe2000dfc1270 */
[----:B------:R-:W1:Y:S01]  /*e670*/  LDCU UR9, c[0x0][0x398] ;  /* 0x00007300ff0977ac */ /* 0x000e620008000800 */
[----:B------:R-:W-:Y:S02]  /*e680*/  F2FP.SATFINITE.E5M2.F32.PACK_AB_MERGE_C R138, R139, R138, RZ ;  /* 0x0000008a8b8a723e */ /* 0x000fe400048060ff */
[----:B------:R-:W-:Y:S01]  /*e690*/  ISETP.LT.AND P3, PT, R241, UR6, !P3 ;  /* 0x00000006f1007c0c */ /* 0x000fe2000df61270 */
[----:B------:R1:W-:Y:S01]  /*e6a0*/  @P1 STG.E.U8 desc[UR22][R218.64], R8 ;  /* 0x00000008da001986 */ /* 0x0003e2000c101116 */
[----:B------:R-:W-:Y:S02]  /*e6b0*/  F2FP.SATFINITE.E5M2.F32.PACK_AB_MERGE_C R75, R75, R74, RZ ;  /* 0x0000004a4b4b723e */ /* 0x000fe400048060ff */
[----:B------:R-:W-:Y:S01]  /*e6c0*/  F2FP.SATFINITE.E5M2.F32.PACK_AB_MERGE_C R134, R11, R10, RZ ;  /* 0x0000000a0b86723e */ /* 0x000fe200048060ff */
[----:B0-----:R-:W-:Y:S01]  /*e6d0*/  VIADD R6, R249, 0xa ;  /* 0x0000000af9067836 */ /* 0x001fe20000000000 */
[----:B------:R-:W-:Y:S01]  /*e6e0*/  @P5 STG.E.U8 desc[UR22][R216.64], R138 ;  /* 0x0000008ad8005986 */ /* 0x000fe2000c101116 */
[----:B------:R-:W-:Y:S01]  /*e6f0*/  PRMT R9, R8, 0x9910, RZ ;  /* 0x0000991008097816 */ /* 0x000fe200000000ff */
[----:B------:R-:W-:Y:S01]  /*e700*/  VIADD R72, R4, UR30 ;  /* 0x0000001e04487c36 */ /* 0x000fe20008000000 */
[----:B------:R-:W0:Y:S01]  /*e710*/  LDCU UR6, c[0x0][0x39c] ;  /* 0x00007380ff0677ac */ /* 0x000e220008000800 */
[----:B------:R-:W-:-:S02]  /*e720*/  ISETP.GE.AND P1, PT, R6, UR4, PT ;  /* 0x0000000406007c0c */ /* 0x000fc4000bf26270 */
[----:B------:R-:W-:Y:S01]  /*e730*/  IADD3 R6, P5, PT, R4, R2, RZ ;  /* 0x0000000204067210 */ /* 0x000fe20007fbe0ff */
[----:B------:R-:W-:Y:S01]  /*e740*/  @P6 STG.E.U8 desc[UR22][R132.64], R75 ;  /* 0x0000004b84006986 */ /* 0x000fe2000c101116 */
[----:B-1----:R-:W-:Y:S01]  /*e750*/  ISETP.LT.AND P6, PT, R245, UR9, !P4 ;  /* 0x00000009f5007c0c */ /* 0x002fe2000e7c1270 */
[----:B------:R-:W1:Y:S02]  /*e760*/  LDCU UR4, c[0x0][0x39c] ;  /* 0x00007380ff0477ac */ /* 0x000e640008000800 */
[----:B------:R-:W-:Y:S01]  /*e770*/  IMAD.X R7, R5, 0x1, R199, P5 ;  /* 0x0000000105077824 */ /* 0x000fe200028e06c7 */
[----:B--2---:R-:W-:Y:S01]  /*e780*/  ISETP.LT.AND P5, PT, R246, UR10, !P4 ;  /* 0x0000000af6007c0c */ /* 0x004fe2000e7a1270 */
[----:B------:R2:W-:Y:S01]  /*e790*/  @P3 STG.E.U8 desc[UR22][R70.64], R134 ;  /* 0x0000008646003986 */ /* 0x0005e2000c101116 */
[----:B------:R-:W-:Y:S01]  /*e7a0*/  PRMT R8, R138, 0x9910, RZ ;  /* 0x000099108a087816 */ /* 0x000fe200000000ff */
[----:B------:R-:W-:Y:S01]  /*e7b0*/  VIADD R74, R249, 0xb ;  /* 0x0000000bf94a7836 */ /* 0x000fe20000000000 */
[----:B------:R-:W-:Y:S01]  /*e7c0*/  SHF.R.S32.HI R9, RZ, 0x8, R9 ;  /* 0x00000008ff097819 */ /* 0x000fe20000011409 */
[----:B------:R-:W0:Y:S01]  /*e7d0*/  LDCU UR10, c[0x0][0x398] ;  /* 0x00007300ff0a77ac */ /* 0x000e220008000800 */
[----:B------:R-:W-:Y:S01]  /*e7e0*/  SHF.R.S32.HI R73, RZ, 0x1f, R72 ;  /* 0x0000001fff497819 */ /* 0x000fe20000011448 */
[----:B------:R-:W0:Y:S01]  /*e7f0*/  LDCU UR9, c[0x0][0x398] ;  /* 0x00007300ff0977ac */ /* 0x000e220008000800 */
[----:B--2---:R-:W-:-:S02]  /*e800*/  IADD3 R70, P3, PT, R4, R196, RZ ;  /* 0x000000c404467210 */ /* 0x004fc40007f7e0ff */
[----:B------:R-:W-:-:S03]  /*e810*/  SHF.R.S32.HI R133, RZ, 0x8, R8 ;  /* 0x00000008ff857819 */ /* 0x000fc60000011408 */
[----:B------:R-:W-:Y:S01]  /*e820*/  IMAD.X R71, R5, 0x1, R3, P3 ;  /* 0x0000000105477824 */ /* 0x000fe200018e0603 */
[C---:B------:R-:W-:Y:S01]  /*e830*/  IADD3 R10, P3, PT, R72.reuse, R0, RZ ;  /* 0x00000000480a7210 */ /* 0x040fe20007f7e0ff */
[----:B------:R-:W-:Y:S04]  /*e840*/  @P5 STG.E.U8 desc[UR22][R68.64], R9 ;  /* 0x0000000944005986 */ /* 0x000fe8000c101116 */
[----:B------:R2:W-:Y:S01]  /*e850*/  @P6 STG.E.U8 desc[UR22][R6.64], R133 ;  /* 0x0000008506006986 */ /* 0x0005e2000c101116 */
[----:B------:R-:W-:Y:S01]  /*e860*/  IMAD.X R11, R73, 0x1, R200, P3 ;  /* 0x00000001490b7824 */ /* 0x000fe200018e06c8 */
[----:B--2---:R-:W-:Y:S02]  /*e870*/  IADD3 R6, P3, PT, R72, R196, RZ ;  /* 0x000000c448067210 */ /* 0x004fe40007f7e0ff */
[----:B------:R-:W-:-:S03]  /*e880*/  IADD3 R68, P5, PT, R4, R198, RZ ;  /* 0x000000c604447210 */ /* 0x000fc60007fbe0ff */
[----:B------:R-:W-:Y:S01]  /*e890*/  IMAD.X R7, R73, 0x1, R3, P3 ;  /* 0x0000000149077824 */ /* 0x000fe200018e0603 */
[----:B------:R-:W-:Y:S01]  /*e8a0*/  IADD3 R4, P3, PT, R72, R198, RZ ;  /* 0x000000c648047210 */ /* 0x000fe20007f7e0ff */
[----:B------:R-:W-:-:S04]  /*e8b0*/  IMAD.X R69, R5, 0x1, R197, P5 ;  /* 0x0000000105457824 */ /* 0x000fc800028e06c5 */
[----:B------:R-:W-:Y:S01]  /*e8c0*/  IMAD.X R5, R73, 0x1, R197, P3 ;  /* 0x0000000149057824 */ /* 0x000fe200018e06c5 */
[----:B-1----:R-:W-:Y:S02]  /*e8d0*/  ISETP.GE.AND P3, PT, R74, UR4, PT ;  /* 0x000000044a007c0c */ /* 0x002fe4000bf66270 */
[----:B------:R-:W-:Y:S01]  /*e8e0*/  PRMT R75, R75, 0x9910, RZ ;  /* 0x000099104b4b7816 */ /* 0x000fe200000000ff */
[----:B------:R-:W-:Y:S01]  /*e8f0*/  VIADD R132, R249, 0xc ;  /* 0x0000000cf9847836 */ /* 0x000fe20000000000 */
[----:B------:R-:W-:Y:S01]  /*e900*/  IADD3 R8, P5, PT, R72, R2, RZ ;  /* 0x0000000248087210 */ /* 0x000fe20007fbe0ff */
[----:B------:R-:W1:Y:S01]  /*e910*/  LDCU UR4, c[0x0][0x39c] ;  /* 0x00007380ff0477ac */ /* 0x000e620008000800 */
[----:B---3--:R-:W-:Y:S02]  /*e920*/  F2FP.SATFINITE.E5M2.F32.PACK_AB_MERGE_C R74, R210, R209, RZ ;  /* 0x000000d1d24a723e */ /* 0x008fe400048060ff */
[----:B------:R-:W2:Y:S04]  /*e930*/  LDL.LU R209, [R1+0x28] ;  /* 0x0000280001d17983 */ /* 0x000ea80000300800 */
[----:B------:R-:W2:Y:S01]  /*e940*/  LDL.LU R210, [R1+0x2c] ;  /* 0x00002c0001d27983 */ /* 0x000ea20000300800 */
[----:B------:R-:W-:Y:S01]  /*e950*/  IMAD.X R9, R73, 0x1, R199, P5 ;  /* 0x0000000149097824 */ /* 0x000fe200028e06c7 */
[----:B------:R-:W-:-:S02]  /*e960*/  PRMT R134, R134, 0x9910, RZ ;  /* 0x0000991086867816 */ /* 0x000fc400000000ff */
[----:B0-----:R-:W-:Y:S01]  /*e970*/  ISETP.LT.AND P5, PT, R242, UR10, !P4 ;  /* 0x0000000af2007c0c */ /* 0x001fe2000e7a1270 */
[----:B------:R-:W0:Y:S01]  /*e980*/  LDCU UR10, c[0x0][0x398] ;  /* 0x00007300ff0a77ac */ /* 0x000e220008000800 */
[----:B------:R-:W-:Y:S02]  /*e990*/  ISETP.LT.AND P4, PT, R241, UR9, !P4 ;  /* 0x00000009f1007c0c */ /* 0x000fe4000e781270 */
[----:B----4-:R-:W-:Y:S01]  /*e9a0*/  ISETP.LT.AND P6, PT, R246, UR12, !P2 ;  /* 0x0000000cf6007c0c */ /* 0x010fe2000d7c1270 */
[----:B------:R-:W3:Y:S01]  /*e9b0*/  LDCU UR9, c[0x0][0x398] ;  /* 0x00007300ff0977ac */ /* 0x000ee20008000800 */
[----:B------:R-:W-:Y:S01]  /*e9c0*/  SHF.R.S32.HI R73, RZ, 0x8, R75 ;  /* 0x00000008ff497819 */ /* 0x000fe2000001144b */
[----:B------:R-:W-:Y:S01]  /*e9d0*/  IMAD.MOV.U32 R75, RZ, RZ, R134 ;  /* 0x000000ffff4b7224 */ /* 0x000fe200078e0086 */
[----:B------:R-:W-:Y:S01]  /*e9e0*/  F2FP.SATFINITE.E5M2.F32.PACK_AB_MERGE_C R141, R141, R140, RZ ;  /* 0x0000008c8d8d723e */ /* 0x000fe200048060ff */
[----:B------:R-:W4:Y:S03]  /*e9f0*/  LDCU UR12, c[0x0][0x398] ;  /* 0x00007300ff0c77ac */ /* 0x000f260008000800 */
[----:B------:R-:W-:Y:S01]  /*ea00*/  SHF.R.S32.HI R75, RZ, 0x8, R75 ;  /* 0x00000008ff4b7819 */ /* 0x000fe2000001144b */
[----:B------:R0:W-:Y:S04]  /*ea10*/  @P5 STG.E.U8 desc[UR22][R70.64], R73 ;  /* 0x0000004946005986 */ /* 0x0001e8000c101116 */
[----:B------:R-:W-:Y:S04]  /*ea20*/  @P4 STG.E.U8 desc[UR22][R68.64], R75 ;  /* 0x0000004b44004986 */ /* 0x000fe8000c101116 */
[----:B------:R1:W-:Y:S01]  /*ea30*/  @P6 STG.E.U8 desc[UR22][R10.64], R74 ;  /* 0x0000004a0a006986 */ /* 0x0003e2000c101116 */
[----:B------:R-:W-:Y:S01]  /*ea40*/  ISETP.GE.AND P6, PT, R132, UR6, PT ;  /* 0x0000000684007c0c */ /* 0x000fe2000bfc6270 */
[----:B------:R-:W2:Y:S01]  /*ea50*/  LDCU UR6, c[0x0][0x39c] ;  /* 0x00007380ff0677ac */ /* 0x000ea20008000800 */
[----:B------:R-:W-:-:S02]  /*ea60*/  ISETP.LT.AND P5, PT, R245, UR14, !P2 ;  /* 0x0000000ef5007c0c */ /* 0x000fc4000d7a1270 */
[----:B------:R-:W-:Y:S01]  /*ea70*/  ISETP.LT.AND P4, PT, R242, UR16, !P2 ;  /* 0x00000010f2007c0c */ /* 0x000fe2000d781270 */
[----:B0-----:R-:W-:Y:S01]  /*ea80*/  VIADD R71, R72, UR30 ;  /* 0x0000001e48477c36 */ /* 0x001fe20008000000 */
[----:B------:R-:W-:Y:S01]  /*ea90*/  F2FP.SATFINITE.E5M2.F32.PACK_AB_MERGE_C R77, R77, R76, RZ ;  /* 0x0000004c4d4d723e */ /* 0x000fe200048060ff */
[----:B------:R-:W0:Y:S01]  /*eaa0*/  LDCU UR14, c[0x0][0x398] ;  /* 0x00007300ff0e77ac */ /* 0x000e220008000800 */
[----:B---3--:R-:W-:Y:S02]  /*eab0*/  ISETP.LT.AND P2, PT, R241, UR9, !P2 ;  /* 0x00000009f1007c0c */ /* 0x008fe4000d741270 */
[----:B------:R-:W-:Y:S01]  /*eac0*/  SHF.R.S32.HI R70, RZ, 0x1f, R71 ;  /* 0x0000001fff467819 */ /* 0x000fe20000011447 */
[----:B------:R-:W3:Y:S04]  /*ead0*/  LDCU UR9, c[0x0][0x398] ;  /* 0x00007300ff0977ac */ /* 0x000ee80008000800 */
[----:B------:R-:W-:Y:S01]  /*eae0*/  @P5 STG.E.U8 desc[UR22][R8.64], R141 ;  /* 0x0000008d08005986 */ /* 0x000fe2000c101116 */
[----:B-1----:R-:W-:Y:S01]  /*eaf0*/  F2FP.SATFINITE.E5M2.F32.PACK_AB_MERGE_C R11, R13, R12, RZ ;  /* 0x0000000c0d0b723e */ /* 0x002fe200048060ff */
[----:B------:R-:W1:Y:S02]  /*eb00*/  LDCU UR16, c[0x0][0x398] ;  /* 0x00007300ff1077ac */ /* 0x000e640008000800 */
[----:B------:R0:W-:Y:S01]  /*eb10*/  @P4 STG.E.U8 desc[UR22][R6.64], R77 ;  /* 0x0000004d06004986 */ /* 0x0001e2000c101116 */
[----:B------:R-:W-:-:S02]  /*eb20*/  PRMT R75, R74, 0x9910, RZ ;  /* 0x000099104a4b7816 */ /* 0x000fc400000000ff */
[C---:B0-----:R-:W-:Y:S02]  /*eb30*/  IADD3 R6, P4, PT, R71.reuse, R2, RZ ;  /* 0x0000000247067210 */ /* 0x041fe40007f9e0ff */
[----:B------:R-:W-:-:S03]  /*eb40*/  IADD3 R8, P5, PT, R71, R0, RZ ;  /* 0x0000000047087210 */ /* 0x000fc60007fbe0ff */
[----:B------:R-:W-:Y:S01]  /*eb50*/  IMAD.X R7, R70, 0x1, R199, P4 ;  /* 0x0000000146077824 */ /* 0x000fe200020e06c7 */
[----:B------:R-:W-:Y:S01]  /*eb60*/  ISETP.LT.AND P4, PT, R246, UR10, !P0 ;  /* 0x0000000af6007c0c */ /* 0x000fe2000c781270 */
[----:B------:R-:W0:Y:S01]  /*eb70*/  LDCU UR10, c[0x0][0x398] ;  /* 0x00007300ff0a77ac */ /* 0x000e220008000800 */
[----:B------:R-:W-:Y:S01]  /*eb80*/  IMAD.X R9, R70, 0x1, R200, P5 ;  /* 0x0000000146097824 */ /* 0x000fe200028e06c8 */
[----:B----4-:R-:W-:Y:S01]  /*eb90*/  ISETP.LT.AND P5, PT, R245, UR12, !P0 ;  /* 0x0000000cf5007c0c */ /* 0x010fe2000c7a1270 */
[----:B------:R4:W-:Y:S01]  /*eba0*/  @P2 STG.E.U8 desc[UR22][R4.64], R11 ;  /* 0x0000000b04002986 */ /* 0x0009e2000c101116 */
[----:B------:R-:W-:Y:S01]  /*ebb0*/  SHF.R.S32.HI R75, RZ, 0x8, R75 ;  /* 0x00000008ff4b7819 */ /* 0x000fe2000001144b */
[C---:B------:R-:W-:Y:S01]  /*ebc0*/  VIADD R73, R71.reuse, UR30 ;  /* 0x0000001e47497c36 */ /* 0x040fe20008000000 */
[----:B------:R-:W-:Y:S01]  /*ebd0*/  IADD3 R68, P2, PT, R71, R196, RZ ;  /* 0x000000c447447210 */ /* 0x000fe20007f5e0ff */
[----:B------:R-:W0:Y:S01]  /*ebe0*/  LDCU UR12, c[0x0][0x398] ;  /* 0x00007300ff0c77ac */ /* 0x000e220008000800 */
[----:B------:R-:W-:-:S02]  /*ebf0*/  PRMT R133, R141, 0x9910, RZ ;  /* 0x000099108d857816 */ /* 0x000fc400000000ff */
[----:B------:R-:W-:Y:S01]  /*ec00*/  SHF.R.S32.HI R72, RZ, 0x1f, R73 ;  /* 0x0000001fff487819 */ /* 0x000fe20000011449 */
[----:B------:R-:W-:Y:S01]  /*ec10*/  IMAD.X R69, R70, 0x1, R3, P2 ;  /* 0x0000000146457824 */ /* 0x000fe200010e0603 */
[----:B------:R0:W-:Y:S01]  /*ec20*/  @P4 STG.E.U8 desc[UR22][R8.64], R75 ;  /* 0x0000004b08004986 */ /* 0x0001e2000c101116 */
[----:B------:R-:W-:Y:S02]  /*ec30*/  IADD3 R12, P4, PT, R71, R198, RZ ;  /* 0x000000c6470c7210 */ /* 0x000fe40007f9e0ff */
[----:B------:R-:W-:Y:S02]  /*ec40*/  SHF.R.S32.HI R133, RZ, 0x8, R133 ;  /* 0x00000008ff857819 */ /* 0x000fe40000011485 */
[----:B--2---:R-:W-:Y:S02]  /*ec50*/  F2FP.SATFINITE.E5M2.F32.PACK_AB_MERGE_C R132, R210, R209, RZ ;  /* 0x000000d1d284723e */ /* 0x004fe400048060ff */
[----:B------:R-:W2:Y:S04]  /*ec60*/  LDL.LU R209, [R1+0x30] ;  /* 0x0000300001d17983 */ /* 0x000ea80000300800 */
[----:B------:R-:W2:Y:S01]  /*ec70*/  LDL.LU R210, [R1+0x34] ;  /* 0x0000340001d27983 */ /* 0x000ea20000300800 */
[----:B----4-:R-:W-:Y:S01]  /*ec80*/  IADD3 R4, P2, PT, R73, R0, RZ ;  /* 0x0000000049047210 */ /* 0x010fe20007f5e0ff */
[----:B------:R-:W-:Y:S01]  /*ec90*/  IMAD.X R13, R70, 0x1, R197, P4 ;  /* 0x00000001460d7824 */ /* 0x000fe200020e06c5 */
[----:B---3--:R-:W-:Y:S01]  /*eca0*/  ISETP.LT.AND P4, PT, R242, UR9, !P0 ;  /* 0x00000009f2007c0c */ /* 0x008fe2000c781270 */
[----:B------:R3:W-:Y:S02]  /*ecb0*/  @P5 STG.E.U8 desc[UR22][R6.64], R133 ;  /* 0x0000008506005986 */ /* 0x0007e4000c101116 */
[----:B------:R-:W-:Y:S01]  /*ecc0*/  IMAD.X R5, R72, 0x1, R200, P2 ;  /* 0x0000000148057824 */ /* 0x000fe200010e06c8 */
[----:B0-----:R-:W-:-:S02]  /*ecd0*/  ISETP.LT.AND P2, PT, R241, UR10, !P0 ;  /* 0x0000000af1007c0c */ /* 0x001fc4000c741270 */
[----:B------:R-:W-:Y:S02]  /*ece0*/  PRMT R71, R77, 0x9910, RZ ;  /* 0x000099104d477816 */ /* 0x000fe400000000ff */
[----:B------:R-:W-:Y:S01]  /*ecf0*/  PRMT R75, R11, 0x9910, RZ ;  /* 0x000099100b4b7816 */ /* 0x000fe200000000ff */
[----:B------:R-:W-:Y:S01]  /*ed00*/  VIADD R70, R249, 0xd ;  /* 0x0000000df9467836 */ /* 0x000fe20000000000 */
[----:B------:R-:W-:Y:S01]  /*ed10*/  F2FP.SATFINITE.E5M2.F32.PACK_AB_MERGE_C R142, R143, R142, RZ ;  /* 0x0000008e8f8e723e */ /* 0x000fe200048060ff */
[----:B------:R-:W0:Y:S01]  /*ed20*/  LDCU UR9, c[0x0][0x398] ;  /* 0x00007300ff0977ac */ /* 0x000e220008000800 */
[----:B---3--:R-:W-:Y:S02]  /*ed30*/  IADD3 R6, P5, PT, R73, R2, RZ ;  /* 0x0000000249067210 */ /* 0x008fe40007fbe0ff */
[----:B------:R-:W-:Y:S02]  /*ed40*/  SHF.R.S32.HI R71, RZ, 0x8, R71 ;  /* 0x00000008ff477819 */ /* 0x000fe40000011447 */
[----:B------:R-:W-:Y:S01]  /*ed50*/  F2FP.SATFINITE.E5M2.F32.PACK_AB_MERGE_C R135, R79, R78, RZ ;  /* 0x0000004e4f87723e */ /* 0x000fe200048060ff */
[C---:B------:R-:W-:Y:S01]  /*ed60*/  IMAD.X R7, R72.reuse, 0x1, R199, P5 ;  /* 0x0000000148077824 */ /* 0x040fe200028e06c7 */
[----:B------:R-:W-:Y:S01]  /*ed70*/  IADD3 R8, P5, PT, R73, R196, RZ ;  /* 0x000000c449087210 */ /* 0x000fe20007fbe0ff */
[----:B------:R-:W-:Y:S01]  /*ed80*/  VIADD R136, R249, 0xf ;  /* 0x0000000ff9887836 */ /* 0x000fe20000000000 */
[----:B------:R-:W-:Y:S01]  /*ed90*/  SHF.R.S32.HI R75, RZ, 0x8, R75 ;  /* 0x00000008ff4b7819 */ /* 0x000fe2000001144b */
[----:B------:R-:W-:Y:S01]  /*eda0*/  @P4 STG.E.U8 desc[UR22][R68.64], R71 ;  /* 0x0000004744004986 */ /* 0x000fe2000c101116 */
[----:B------:R-:W-:Y:S01]  /*edb0*/  F2FP.SATFINITE.E5M2.F32.PACK_AB_MERGE_C R133, R15, R14, RZ ;  /* 0x0000000e0f85723e */ /* 0x000fe200048060ff */
[----:B------:R-:W-:Y:S01]  /*edc0*/  IMAD.X R9, R72, 0x1, R3, P5 ;  /* 0x0000000148097824 */ /* 0x000fe200028e0603 */
[----:B------:R-:W-:Y:S01]  /*edd0*/  ISETP.LT.AND P5, PT, R246, UR12, !P1 ;  /* 0x0000000cf6007c0c */ /* 0x000fe2000cfa1270 */
[----:B------:R3:W-:Y:S01]  /*ede0*/  @P2 STG.E.U8 desc[UR22][R12.64], R75 ;  /* 0x0000004b0c002986 */ /* 0x0007e2000c101116 */
[----:B------:R-:W-:Y:S01]  /*edf0*/  ISETP.LT.AND P4, PT, R245, UR14, !P1 ;  /* 0x0000000ef5007c0c */ /* 0x000fe2000cf81270 */
[----:B------:R-:W4:Y:S01]  /*ee00*/  LDCU UR10, c[0x0][0x398] ;  /* 0x00007300ff0a77ac */ /* 0x000f220008000800 */
[----:B-1----:R-:W-:-:S02]  /*ee10*/  ISETP.LT.AND P2, PT, R242, UR16, !P1 ;  /* 0x00000010f2007c0c */ /* 0x002fc4000cf41270 */
[----:B------:R-:W-:Y:S01]  /*ee20*/  ISETP.LT.AND P1, PT, R241, UR18, !P1 ;  /* 0x00000012f1007c0c */ /* 0x000fe2000cf21270 */
[----:B------:R-:W1:Y:S01]  /*ee30*/  LDCU UR12, c[0x0][0x398] ;  /* 0x00007300ff0c77ac */ /* 0x000e620008000800 */
[C---:B------:R-:W-:Y:S01]  /*ee40*/  IADD3 R10, P0, PT, R73.reuse, R198, RZ ;  /* 0x000000c6490a7210 */ /* 0x040fe20007f1e0ff */
[----:B------:R-:W-:Y:S01]  /*ee50*/  VIADD R73, R73, UR30 ;  /* 0x0000001e49497c36 */ /* 0x000fe20008000000 */
[----:B------:R-:W0:Y:S03]  /*ee60*/  LDCU UR14, c[0x0][0x398] ;  /* 0x00007300ff0e77ac */ /* 0x000e260008000800 */
[----:B------:R-:W-:Y:S01]  /*ee70*/  IMAD.X R11, R72, 0x1, R197, P0 ;  /* 0x00000001480b7824 */ /* 0x000fe200000e06c5 */
[----:B------:R-:W-:Y:S01]  /*ee80*/  ISETP.GE.AND P0, PT, R70, UR4, PT ;  /* 0x0000000446007c0c */ /* 0x000fe2000bf06270 */
[----:B------:R-:W-:Y:S01]  /*ee90*/  VIADD R70, R249, 0xe ;  /* 0x0000000ef9467836 */ /* 0x000fe20000000000 */
[----:B------:R0:W-:Y:S01]  /*eea0*/  @P5 STG.E.U8 desc[UR22][R4.64], R132 ;  /* 0x0000008404005986 */ /* 0x0001e2000c101116 */
[----:B---3--:R-:W-:Y:S01]  /*eeb0*/  SHF.R.S32.HI R12, RZ, 0x1f, R73 ;  /* 0x0000001fff0c7819 */ /* 0x008fe20000011449 */
[C---:B------:R-:W-:Y:S01]  /*eec0*/  VIADD R15, R73.reuse, UR30 ;  /* 0x0000001e490f7c36 */ /* 0x040fe20008000000 */
[----:B------:R-:W3:Y:S01]  /*eed0*/  LDCU UR4, c[0x0][0x39c] ;  /* 0x00007380ff0477ac */ /* 0x000ee20008000800 */
[----:B------:R1:W-:Y:S01]  /*eee0*/  @P4 STG.E.U8 desc[UR22][R6.64], R142 ;  /* 0x0000008e06004986 */ /* 0x0003e2000c101116 */
[----:B------:R-:W-:Y:S01]  /*eef0*/  ISETP.GE.AND P5, PT, R70, UR6, PT ;  /* 0x0000000646007c0c */ /* 0x000fe2000bfa6270 */
[----:B------:R-:W3:Y:S02]  /*ef00*/  LDCU UR6, c[0x0][0x398] ;  /* 0x00007300ff0677ac */ /* 0x000ee40008000800 */
[----:B------:R-:W-:Y:S01]  /*ef10*/  @P2 STG.E.U8 desc[UR22][R8.64], R135 ;  /* 0x0000008708002986 */ /* 0x000fe2000c101116 */
[----:B------:R-:W-:-:S02]  /*ef20*/  IADD3 R74, P2, PT, R73, R2, RZ ;  /* 0x00000002494a7210 */ /* 0x000fc40007f5e0ff */
[----:B------:R-:W-:Y:S01]  /*ef30*/  F2FP.SATFINITE.E5M2.F32.PACK_AB_MERGE_C R145, R145, R144, RZ ;  /* 0x000000909191723e */ /* 0x000fe200048060ff */
[----:B------:R3:W-:Y:S01]  /*ef40*/  @P1 STG.E.U8 desc[UR22][R10.64], R133 ;  /* 0x000000850a001986 */ /* 0x0007e2000c101116 */
[C---:B------:R-:W-:Y:S01]  /*ef50*/  IADD3 R70, P1, PT, R73.reuse, R0, RZ ;  /* 0x0000000049467210 */ /* 0x040fe20007f3e0ff */
[C---:B------:R-:W-:Y:S01]  /*ef60*/  IMAD.X R75, R12.reuse, 0x1, R199, P2 ;  /* 0x000000010c4b7824 */ /* 0x040fe200010e06c7 */
[C---:B0-----:R-:W-:Y:S01]  /*ef70*/  IADD3 R4, P2, PT, R73.reuse, R198, RZ ;  /* 0x000000c649047210 */ /* 0x041fe20007f5e0ff */
[----:B------:R-:W0:Y:S02]  /*ef80*/  LDCU UR16, c[0x0][0x398] ;  /* 0x00007300ff1077ac */ /* 0x000e240008000800 */
[C---:B------:R-:W-:Y:S01]  /*ef90*/  IMAD.X R71, R12.reuse, 0x1, R200, P1 ;  /* 0x000000010c477824 */ /* 0x040fe200008e06c8 */
[----:B------:R-:W-:Y:S01]  /*efa0*/  IADD3 R72, P1, PT, R73, R196, RZ ;  /* 0x000000c449487210 */ /* 0x000fe20007f3e0ff */
[----:B------:R-:W-:Y:S01]  /*efb0*/  IMAD.X R5, R12, 0x1, R197, P2 ;  /* 0x000000010c057824 */ /* 0x000fe200010e06c5 */
[----:B-1----:R-:W-:-:S03]  /*efc0*/  SHF.R.S32.HI R6, RZ, 0x1f, R15 ;  /* 0x0000001fff067819 */ /* 0x002fc6000001140f */
[----:B------:R-:W-:Y:S01]  /*efd0*/  IMAD.X R73, R12, 0x1, R3, P1 ;  /* 0x000000010c497824 */ /* 0x000fe200008e0603 */
[C---:B------:R-:W-:Y:S02]  /*efe0*/  IADD3 R78, P1, PT, R15.reuse, R0, RZ ;  /* 0x000000000f4e7210 */ /* 0x040fe40007f3e0ff */
[C---:B------:R-:W-:Y:S01]  /*eff0*/  IADD3 R76, P2, PT, R15.reuse, R2, RZ ;  /* 0x000000020f4c7210 */ /* 0x040fe20007f5e0ff */
[C---:B------:R-:W-:Y:S02]  /*f000*/  VIADD R137, R15.reuse, UR30 ;  /* 0x0000001e0f897c36 */ /* 0x040fe40008000000 */
[C---:B------:R-:W-:Y:S01]  /*f010*/  IMAD.X R79, R6.reuse, 0x1, R200, P1 ;  /* 0x00000001064f7824 */ /* 0x040fe200008e06c8 */
[C---:B------:R-:W-:Y:S01]  /*f020*/  IADD3 R68, P1, PT, R15.reuse, R196, RZ ;  /* 0x000000c40f447210 */ /* 0x040fe20007f3e0ff */
[C---:B------:R-:W-:Y:S01]  /*f030*/  IMAD.X R77, R6.reuse, 0x1, R199, P2 ;  /* 0x00000001064d7824 */ /* 0x040fe200010e06c7 */
[----:B------:R-:W-:Y:S02]  /*f040*/  IADD3 R14, P2, PT, R15, R198, RZ ;  /* 0x000000c60f0e7210 */ /* 0x000fe40007f5e0ff */
[----:B------:R-:W-:Y:S01]  /*f050*/  SHF.R.S32.HI R134, RZ, 0x1f, R137 ;  /* 0x0000001fff867819 */ /* 0x000fe20000011489 */
[C---:B------:R-:W-:Y:S01]  /*f060*/  IMAD.X R69, R6.reuse, 0x1, R3, P1 ;  /* 0x0000000106457824 */ /* 0x040fe200008e0603 */
[C---:B------:R-:W-:Y:S01]  /*f070*/  IADD3 R12, P1, PT, R137.reuse, R0, RZ ;  /* 0x00000000890c7210 */ /* 0x040fe20007f3e0ff */
[----:B------:R-:W-:Y:S01]  /*f080*/  IMAD.X R15, R6, 0x1, R197, P2 ;  /* 0x00000001060f7824 */ /* 0x000fe200010e06c5 */
[----:B---3--:R-:W-:-:S02]  /*f090*/  IADD3 R10, P2, PT, R137, R2, RZ ;  /* 0x00000002890a7210 */ /* 0x008fc40007f5e0ff */
[C---:B------:R-:W-:Y:S01]  /*f0a0*/  IADD3 R6, P4, PT, R137.reuse, R198, RZ ;  /* 0x000000c689067210 */ /* 0x040fe20007f9e0ff */
[C---:B------:R-:W-:Y:S01]  /*f0b0*/  IMAD.X R13, R134.reuse, 0x1, R200, P1 ;  /* 0x00000001860d7824 */ /* 0x040fe200008e06c8 */
[----:B------:R-:W-:Y:S01]  /*f0c0*/  IADD3 R8, P1, PT, R137, R196, RZ ;  /* 0x000000c489087210 */ /* 0x000fe20007f3e0ff */
[----:B------:R-:W-:Y:S01]  /*f0d0*/  IMAD.X R11, R134, 0x1, R199, P2 ;  /* 0x00000001860b7824 */ /* 0x000fe200010e06c7 */
[----:B------:R-:W-:Y:S01]  /*f0e0*/  ISETP.LT.AND P2, PT, R246, UR6, !P3 ;  /* 0x00000006f6007c0c */ /* 0x000fe2000df41270 */
[C---:B------:R-:W-:Y:S01]  /*f0f0*/  IMAD.X R7, R134.reuse, 0x1, R197, P4 ;  /* 0x0000000186077824 */ /* 0x040fe200020e06c5 */
[----:B------:R-:W-:Y:S01]  /*f100*/  ISETP.LT.AND P4, PT, R245, UR9, !P3 ;  /* 0x00000009f5007c0c */ /* 0x000fe2000df81270 */
[----:B------:R-:W-:Y:S01]  /*f110*/  IMAD.X R9, R134, 0x1, R3, P1 ;  /* 0x0000000186097824 */ /* 0x000fe200008e0603 */
[----:B------:R-:W-:Y:S01]  /*f120*/  PRMT R132, R132, 0x9910, RZ ;  /* 0x0000991084847816 */ /* 0x000fe200000000ff */
[----:B------:R-:W1:Y:S01]  /*f130*/  LDCU UR6, c[0x0][0x398] ;  /* 0x00007300ff0677ac */ /* 0x000e620008000800 */
[----:B------:R-:W-:-:S02]  /*f140*/  PRMT R134, R142, 0x9910, RZ ;  /* 0x000099108e867816 */ /* 0x000fc400000000ff */
[----:B------:R-:W-:Y:S01]  /*f150*/  SHF.R.S32.HI R139, RZ, 0x8, R132 ;  /* 0x00000008ff8b7819 */ /* 0x000fe20000011484 */
[----:B------:R-:W-:Y:S01]  /*f160*/  VIADD R132, R137, UR30 ;  /* 0x0000001e89847c36 */ /* 0x000fe20008000000 */
[----:B------:R-:W-:Y:S01]  /*f170*/  SHF.R.S32.HI R137, RZ, 0x8, R134 ;  /* 0x00000008ff897819 */ /* 0x000fe20000011486 */
[----:B------:R-:W3:Y:S02]  /*f180*/  LDCU UR9, c[0x0][0x398] ;  /* 0x00007300ff0977ac */ /* 0x000ee40008000800 */
[----:B------:R-:W-:Y:S04]  /*f190*/  @P2 STG.E.U8 desc[UR22][R70.64], R139 ;  /* 0x0000008b46002986 */ /* 0x000fe8000c101116 */
[----:B------:R2:W-:Y:S02]  /*f1a0*/  @P4 STG.E.U8 desc[UR22][R74.64], R137 ;  /* 0x000000894a004986 */ /* 0x0005e4000c101116 */
[----:B--2---:R-:W-:-:S02]  /*f1b0*/  F2FP.SATFINITE.E5M2.F32.PACK_AB_MERGE_C R75, R210, R209, RZ ;  /* 0x000000d1d24b723e */ /* 0x004fc400048060ff */
[----:B------:R-:W2:Y:S04]  /*f1c0*/  LDL.LU R209, [R1+0x38] ;  /* 0x0000380001d17983 */ /* 0x000ea80000300800 */
[----:B------:R-:W2:Y:S01]  /*f1d0*/  LDL.LU R210, [R1+0x3c] ;  /* 0x00003c0001d27983 */ /* 0x000ea20000300800 */
[----:B------:R-:W-:Y:S01]  /*f1e0*/  ISETP.GE.AND P1, PT, R136, UR4, PT ;  /* 0x0000000488007c0c */ /* 0x000fe2000bf26270 */
[----:B------:R-:W0:Y:S01]  /*f1f0*/  LDCU UR4, c[0x0][0x398] ;  /* 0x00007300ff0477ac */ /* 0x000e220008000800 */
[----:B------:R-:W-:Y:S02]  /*f200*/  SHF.R.S32.HI R134, RZ, 0x1f, R132 ;  /* 0x0000001fff867819 */ /* 0x000fe40000011484 */
[----:B------:R-:W-:Y:S02]  /*f210*/  IADD3 R70, P2, PT, R132, R0, RZ ;  /* 0x0000000084467210 */ /* 0x000fe40007f5e0ff */
[----:B------:R-:W-:-:S02]  /*f220*/  PRMT R135, R135, 0x9910, RZ ;  /* 0x0000991087877816 */ /* 0x000fc400000000ff */
[----:B------:R-:W-:Y:S01]  /*f230*/  PRMT R136, R133, 0x9910, RZ ;  /* 0x0000991085887816 */ /* 0x000fe200000000ff */
[----:B------:R-:W-:Y:S01]  /*f240*/  IMAD.X R71, R134, 0x1, R200, P2 ;  /* 0x0000000186477824 */ /* 0x000fe200010e06c8 */
[----:B----4-:R-:W-:Y:S02]  /*f250*/  ISETP.LT.AND P2, PT, R242, UR10, !P3 ;  /* 0x0000000af2007c0c */ /* 0x010fe4000df41270 */
[----:B-1----:R-:W-:Y:S01]  /*f260*/  ISETP.LT.AND P4, PT, R241, UR6, !P3 ;  /* 0x00000006f1007c0c */ /* 0x002fe2000df81270 */
[----:B------:R-:W-:Y:S01]  /*f270*/  IMAD.MOV.U32 R133, RZ, RZ, R135 ;  /* 0x000000ffff857224 */ /* 0x000fe200078e0087 */
[----:B------:R-:W1:Y:S01]  /*f280*/  LDCU UR10, c[0x0][0x398] ;  /* 0x00007300ff0a77ac */ /* 0x000e620008000800 */
[----:B------:R-:W-:Y:S01]  /*f290*/  IMAD.MOV.U32 R135, RZ, RZ, R136 ;  /* 0x000000ffff877224 */ /* 0x000fe200078e0088 */
[----:B------:R-:W4:Y:S01]  /*f2a0*/  LDCU UR6, c[0x0][0x39c] ;  /* 0x00007380ff0677ac */ /* 0x000f220008000800 */
[----:B0-----:R-:W-:Y:S02]  /*f2b0*/  ISETP.LT.AND P3, PT, R246, UR4, !P6 ;  /* 0x00000004f6007c0c */ /* 0x001fe4000f761270 */
[----:B------:R-:W-:Y:S01]  /*f2c0*/  SHF.R.S32.HI R133, RZ, 0x8, R133 ;  /* 0x00000008ff857819 */ /* 0x000fe20000011485 */
[----:B------:R-:W0:Y:S01]  /*f2d0*/  LDCU UR4, c[0x0][0x39c] ;  /* 0x00007380ff0477ac */ /* 0x000e220008000800 */
[----:B------:R-:W-:-:S03]  /*f2e0*/  SHF.R.S32.HI R135, RZ, 0x8, R135 ;  /* 0x00000008ff877819 */ /* 0x000fc60000011487 */
[----:B------:R1:W-:Y:S04]  /*f2f0*/  @P2 STG.E.U8 desc[UR22][R72.64], R133 ;  /* 0x0000008548002986 */ /* 0x0003e8000c101116 */
[----:B------:R-:W-:Y:S04]  /*f300*/  @P4 STG.E.U8 desc[UR22][R4.64], R135 ;  /* 0x0000008704004986 */ /* 0x000fe8000c101116 */
[----:B------:R2:W-:Y:S01]  /*f310*/  @P3 STG.E.U8 desc[UR22][R78.64], R75 ;  /* 0x0000004b4e003986 */ /* 0x0005e2000c101116 */
[----:B-1----:R-:W-:Y:S02]  /*f320*/  F2FP.SATFINITE.E5M2.F32.PACK_AB_MERGE_C R133, R17, R16, RZ ;  /* 0x000000101185723e */ /* 0x002fe400048060ff */
[----:B------:R-:W-:-:S02]  /*f330*/  PRMT R17, R75, 0x9910, RZ ;  /* 0x000099104b117816 */ /* 0x000fc400000000ff */
[----:B---3--:R-:W-:Y:S01]  /*f340*/  ISETP.LT.AND P4, PT, R245, UR9, !P6 ;  /* 0x00000009f5007c0c */ /* 0x008fe2000f781270 */
[----:B------:R-:W1:Y:S01]  /*f350*/  LDCU UR9, c[0x0][0x398] ;  /* 0x00007300ff0977ac */ /* 0x000e620008000800 */
[----:B------:R-:W-:Y:S02]  /*f360*/  ISETP.LT.AND P3, PT, R242, UR10, !P6 ;  /* 0x0000000af2007c0c */ /* 0x000fe4000f761270 */
[----:B------:R-:W-:Y:S01]  /*f370*/  ISETP.LT.AND P6, PT, R241, UR12, !P6 ;  /* 0x0000000cf1007c0c */ /* 0x000fe2000f7c1270 */
[----:B------:R-:W3:Y:S01]  /*f380*/  LDCU UR10, c[0x0][0x398] ;  /* 0x00007300ff0a77ac */ /* 0x000ee20008000800 */
[----:B------:R-:W-:Y:S01]  /*f390*/  F2FP.SATFINITE.E5M2.F32.PACK_AB_MERGE_C R81, R81, R80, RZ ;  /* 0x000000505151723e */ /* 0x000fe200048060ff */
[C---:B------:R-:W-:Y:S01]  /*f3a0*/  VIADD R16, R249.reuse, 0x11 ;  /* 0x00000011f9107836 */ /* 0x040fe20000000000 */
[----:B------:R-:W0:Y:S05]  /*f3b0*/  LDCU UR12, c[0x0][0x398] ;  /* 0x00007300ff0c77ac */ /* 0x000e2a0008000800 */
[----:B------:R-:W-:Y:S01]  /*f3c0*/  @P4 STG.E.U8 desc[UR22][R76.64], R145 ;  /* 0x000000914c004986 */ /* 0x000fe2000c101116 */
[----:B------:R-:W-:Y:S01]  /*f3d0*/  ISETP.LT.AND P4, PT, R246, UR14, !P0 ;  /* 0x0000000ef6007c0c */ /* 0x000fe2000c781270 */
[----:B------:R-:W-:Y:S01]  /*f3e0*/  VIADD R74, R249, 0x10 ;  /* 0x00000010f94a7836 */ /* 0x000fe20000000000 */
[----:B------:R-:W-:Y:S01]  /*f3f0*/  IADD3 R72, P2, PT, R132, R2, RZ ;  /* 0x0000000284487210 */ /* 0x000fe20007f5e0ff */
[----:B------:R0:W-:Y:S01]  /*f400*/  @P3 STG.E.U8 desc[UR22][R68.64], R81 ;  /* 0x0000005144003986 */ /* 0x0001e2000c101116 */
[----:B----4-:R-:W-:Y:S01]  /*f410*/  ISETP.GE.AND P3, PT, R16, UR6, PT ;  /* 0x0000000610007c0c */ /* 0x010fe2000bf66270 */
[----:B------:R-:W4:Y:S01]  /*f420*/  LDCU UR6, c[0x0][0x398] ;  /* 0x00007300ff0677ac */ /* 0x000f220008000800 */
[----:B--2---:R-:W-:Y:S01]  /*f430*/  F2FP.SATFINITE.E5M2.F32.PACK_AB_MERGE_C R75, R210, R209, RZ ;  /* 0x000000d1d24b723e */ /* 0x004fe200048060ff */
[----:B------:R-:W2:Y:S01]  /*f440*/  LDCU UR14, c[0x0][0x398] ;  /* 0x00007300ff0e77ac */ /* 0x000ea20008000800 */
[----:B------:R-:W2:Y:S04]  /*f450*/  LDL.LU R209, [R1+0x40] ;  /* 0x0000400001d17983 */ /* 0x000ea80000300800 */
[----:B------:R-:W2:Y:S01]  /*f460*/  LDL.LU R210, [R1+0x44] ;  /* 0x0000440001d27983 */ /* 0x000ea20000300800 */
[----:B------:R-:W-:-:S03]  /*f470*/  SHF.R.S32.HI R17, RZ, 0x8, R17 ;  /* 0x00000008ff117819 */ /* 0x000fc60000011411 */
[----:B------:R4:W-:Y:S01]  /*f480*/  @P6 STG.E.U8 desc[UR22][R14.64], R133 ;  /* 0x000000850e006986 */ /* 0x0009e2000c101116 */
[----:B-1----:R-:W-:Y:S01]  /*f490*/  ISETP.LT.AND P6, PT, R245, UR9, !P0 ;  /* 0x00000009f5007c0c */ /* 0x002fe2000c7c1270 */
[----:B------:R-:W-:Y:S01]  /*f4a0*/  IMAD.X R73, R134, 0x1, R199, P2 ;  /* 0x0000000186497824 */ /* 0x000fe200010e06c7 */
[----:B------:R-:W-:Y:S02]  /*f4b0*/  IADD3 R4, P2, PT, R132, R196, RZ ;  /* 0x000000c484047210 */ /* 0x000fe40007f5e0ff */
[----:B------:R-:W-:Y:S01]  /*f4c0*/  PRMT R16, R145, 0x9910, RZ ;  /* 0x0000991091107816 */ /* 0x000fe200000000ff */
[----:B------:R1:W-:Y:S01]  /*f4d0*/  @P4 STG.E.U8 desc[UR22][R12.64], R17 ;  /* 0x000000110c004986 */ /* 0x0003e2000c101116 */
[----:B0-----:R-:W-:Y:S01]  /*f4e0*/  PRMT R81, R81, 0x9910, RZ ;  /* 0x0000991051517816 */ /* 0x001fe200000000ff */
[----:B------:R-:W-:Y:S01]  /*f4f0*/  IMAD.X R5, R134, 0x1, R3, P2 ;  /* 0x0000000186057824 */ /* 0x000fe200010e0603 */
[----:B---3--:R-:W-:Y:S01]  /*f500*/  ISETP.LT.AND P4, PT, R242, UR10, !P0 ;  /* 0x0000000af2007c0c */ /* 0x008fe2000c781270 */
[----:B------:R-:W0:Y:S01]  /*f510*/  LDCU UR9, c[0x0][0x398] ;  /* 0x00007300ff0977ac */ /* 0x000e220008000800 */
[----:B------:R-:W-:-:S02]  /*f520*/  ISETP.GE.AND P2, PT, R74, UR4, PT ;  /* 0x000000044a007c0c */ /* 0x000fc4000bf46270 */
[----:B----4-:R-:W-:Y:S01]  /*f530*/  SHF.R.S32.HI R15, RZ, 0x8, R16 ;  /* 0x00000008ff0f7819 */ /* 0x010fe20000011410 */
[----:B------:R-:W3:Y:S01]  /*f540*/  LDCU UR4, c[0x0][0x39c] ;  /* 0x00007380ff0477ac */ /* 0x000ee20008000800 */
[----:B------:R-:W-:Y:S01]  /*f550*/  IMAD.MOV.U32 R14, RZ, RZ, R81 ;  /* 0x000000ffff0e7224 */ /* 0x000fe200078e0051 */
[----:B------:R-:W-:Y:S02]  /*f560*/  ISETP.LT.AND P0, PT, R241, UR12, !P0 ;  /* 0x0000000cf1007c0c */ /* 0x000fe4000c701270 */
[----:B------:R4:W-:Y:S01]  /*f570*/  @P6 STG.E.U8 desc[UR22][R10.64], R15 ;  /* 0x0000000f0a006986 */ /* 0x0009e2000c101116 */
[----:B------:R-:W-:Y:S01]  /*f580*/  ISETP.LT.AND P6, PT, R246, UR6, !P5 ;  /* 0x00000006f6007c0c */ /* 0x000fe2000efc1270 */
[----:B------:R-:W2:Y:S01]  /*f590*/  LDCU UR10, c[0x0][0x398] ;  /* 0x00007300ff0a77ac */ /* 0x000ea20008000800 */
[----:B-1----:R-:W-:Y:S02]  /*f5a0*/  SHF.R.S32.HI R17, RZ, 0x8, R14 ;  /* 0x00000008ff117819 */ /* 0x002fe4000001140e */
[----:B------:R-:W-:Y:S01]  /*f5b0*/  PRMT R69, R133, 0x9910, RZ ;  /* 0x0000991085457816 */ /* 0x000fe200000000ff */
[----:B------:R-:W1:Y:S02]  /*f5c0*/  LDCU UR6, c[0x0][0x398] ;  /* 0x00007300ff0677ac */ /* 0x000e640008000800 */
[----:B------:R-:W-:Y:S01]  /*f5d0*/  @P4 STG.E.U8 desc[UR22][R8.64], R17 ;  /* 0x0000001108004986 */ /* 0x000fe2000c101116 */
[----:B------:R-:W-:Y:S01]  /*f5e0*/  SHF.R.S32.HI R69, RZ, 0x8, R69 ;  /* 0x00000008ff457819 */ /* 0x000fe20000011445 */
[----:B------:R-:W1:Y:S01]  /*f5f0*/  LDCU UR12, c[0x0][0x398] ;  /* 0x00007300ff0c77ac */ /* 0x000e620008000800 */
[----:B------:R-:W-:Y:S01]  /*f600*/  IADD3 R12, P4, PT, R132, R198, RZ ;  /* 0x000000c6840c7210 */ /* 0x000fe20007f9e0ff */
[----:B----4-:R-:W-:-:S02]  /*f610*/  VIADD R10, R249, 0x12 ;  /* 0x00000012f90a7836 */ /* 0x010fc40000000000 */
[----:B------:R4:W-:Y:S01]  /*f620*/  @P0 STG.E.U8 desc[UR22][R6.64], R69 ;  /* 0x0000004506000986 */ /* 0x0009e2000c101116 */
[----:B--2---:R-:W-:Y:S01]  /*f630*/  ISETP.LT.AND P0, PT, R245, UR14, !P5 ;  /* 0x0000000ef5007c0c */ /* 0x004fe2000ef01270 */
[----:B------:R-:W-:Y:S01]  /*f640*/  IMAD.X R13, R134, 0x1, R197, P4 ;  /* 0x00000001860d7824 */ /* 0x000fe200020e06c5 */
[----:B0-----:R-:W-:Y:S01]  /*f650*/  ISETP.LT.AND P4, PT, R242, UR9, !P5 ;  /* 0x00000009f2007c0c */ /* 0x001fe2000ef81270 */
[----:B------:R-:W-:Y:S01]  /*f660*/  @P6 STG.E.U8 desc[UR22][R70.64], R75 ;  /* 0x0000004b46006986 */ /* 0x000fe2000c101116 */
[----:B---3--:R-:W-:Y:S01]  /*f670*/  ISETP.GE.AND P6, PT, R10, UR4, PT ;  /* 0x000000040a007c0c */ /* 0x008fe2000bfc6270 */
[----:B------:R-:W0:Y:S01]  /*f680*/  LDCU UR4, c[0x0][0x398] ;  /* 0x00007300ff0477ac */ /* 0x000e220008000800 */
[----:B------:R-:W-:Y:S01]  /*f690*/  F2FP.SATFINITE.E5M2.F32.PACK_AB_MERGE_C R147, R147, R146, RZ ;  /* 0x000000929393723e */ /* 0x000fe200048060ff */
[----:B------:R-:W-:Y:S01]  /*f6a0*/  VIADD R15, R132, UR30 ;  /* 0x0000001e840f7c36 */ /* 0x000fe20008000000 */
[----:B------:R-:W-:Y:S01]  /*f6b0*/  F2FP.SATFINITE.E5M2.F32.PACK_AB_MERGE_C R83, R83, R82, RZ ;  /* 0x000000525353723e */ /* 0x000fe200048060ff */
[----:B------:R-:W2:Y:S03]  /*f6c0*/  LDCU UR9, c[0x0][0x398] ;  /* 0x00007300ff0977ac */ /* 0x000ea60008000800 */
[----:B------:R-:W-:Y:S01]  /*f6d0*/  SHF.R.S32.HI R14, RZ, 0x1f, R15 ;  /* 0x0000001fff0e7819 */ /* 0x000fe2000001140f */
[----:B------:R-:W-:Y:S01]  /*f6e0*/  @P0 STG.E.U8 desc[UR22][R72.64], R147 ;  /* 0x0000009348000986 */ /* 0x000fe2000c101116 */
[C---:B------:R-:W-:Y:S01]  /*f6f0*/  IADD3 R10, P0, PT, R15.reuse, R0, RZ ;  /* 0x000000000f0a7210 */ /* 0x040fe20007f1e0ff */
[----:B------:R-:W3:Y:S02]  /*f700*/  LDCU UR14, c[0x0][0x398] ;  /* 0x00007300ff0e77ac */ /* 0x000ee40008000800 */
[----:B------:R3:W-:Y:S01]  /*f710*/  @P4 STG.E.U8 desc[UR22][R4.64], R83 ;  /* 0x0000005304004986 */ /* 0x0007e2000c101116 */
[----:B----4-:R-:W-:Y:S01]  /*f720*/  IADD3 R6, P4, PT, R15, R2, RZ ;  /* 0x000000020f067210 */ /* 0x010fe20007f9e0ff */
[----:B------:R-:W-:Y:S01]  /*f730*/  IMAD.X R11, R14, 0x1, R200, P0 ;  /* 0x000000010e0b7824 */ /* 0x000fe200000e06c8 */
[----:B------:R-:W-:Y:S01]  /*f740*/  ISETP.LT.AND P5, PT, R241, UR10, !P5 ;  /* 0x0000000af1007c0c */ /* 0x000fe2000efa1270 */
[----:B------:R-:W4:Y:S01]  /*f750*/  LDCU UR10, c[0x0][0x398] ;  /* 0x00007300ff0a77ac */ /* 0x000f220008000800 */
[----:B-1----:R-:W-:Y:S01]  /*f760*/  ISETP.LT.AND P0, PT, R246, UR6, !P1 ;  /* 0x00000006f6007c0c */ /* 0x002fe2000cf01270 */
[----:B------:R-:W-:Y:S01]  /*f770*/  IMAD.X R7, R14, 0x1, R199, P4 ;  /* 0x000000010e077824 */ /* 0x000fe200020e06c7 */
[----:B0-----:R-:W-:Y:S01]  /*f780*/  ISETP.LT.AND P4, PT, R245, UR4, !P1 ;  /* 0x00000004f5007c0c */ /* 0x001fe2000cf81270 */
[----:B------:R-:W0:Y:S01]  /*f790*/  LDCU UR6, c[0x0][0x398] ;  /* 0x00007300ff0677ac */ /* 0x000e220008000800 */
[----:B------:R-:W-:-:S02]  /*f7a0*/  PRMT R17, R147, 0x9910, RZ ;  /* 0x0000991093117816 */ /* 0x000fc400000000ff */
[----:B---3--:R-:W-:Y:S01]  /*f7b0*/  PRMT R5, R75, 0x9910, RZ ;  /* 0x000099104b057816 */ /* 0x008fe200000000ff */
[----:B------:R-:W1:Y:S01]  /*f7c0*/  LDCU UR4, c[0x0][0x39c] ;  /* 0x00007380ff0477ac */ /* 0x000e620008000800 */
[----:B------:R-:W-:Y:S02]  /*f7d0*/  F2FP.SATFINITE.E5M2.F32.PACK_AB_MERGE_C R69, R19, R18, RZ ;  /* 0x000000121345723e */ /* 0x000fe400048060ff */
[----:B------:R-:W-:Y:S02]  /*f7e0*/  SHF.R.S32.HI R5, RZ, 0x8, R5 ;  /* 0x00000008ff057819 */ /* 0x000fe40000011405 */
[----:B------:R-:W-:Y:S01]  /*f7f0*/  SHF.R.S32.HI R17, RZ, 0x8, R17 ;  /* 0x00000008ff117819 */ /* 0x000fe20000011411 */
[----:B------:R3:W-:Y:S04]  /*f800*/  @P5 STG.E.U8 desc[UR22][R12.64], R69 ;  /* 0x000000450c005986 */ /* 0x0007e8000c101116 */
[----:B------:R-:W-:Y:S04]  /*f810*/  @P0 STG.E.U8 desc[UR22][R10.64], R5 ;  /* 0x000000050a000986 */ /* 0x000fe8000c101116 */
[----:B------:R0:W-:Y:S01]  /*f820*/  @P4 STG.E.U8 desc[UR22][R6.64], R17 ;  /* 0x0000001106004986 */ /* 0x0001e2000c101116 */
[----:B------:R-:W-:-:S05]  /*f830*/  IADD3 R8, P5, PT, R15, R196, RZ ;  /* 0x000000c40f087210 */ /* 0x000fca0007fbe0ff */
[----:B------:R-:W-:Y:S01]  /*f840*/  IMAD.X R9, R14, 0x1, R3, P5 ;  /* 0x000000010e097824 */ /* 0x000fe200028e0603 */
[----:B--2---:R-:W-:Y:S02]  /*f850*/  ISETP.LT.AND P5, PT, R242, UR9, !P1 ;  /* 0x00000009f2007c0c */ /* 0x004fe4000cfa1270 */
[----:B------:R-:W-:Y:S01]  /*f860*/  PRMT R19, R83, 0x9910, RZ ;  /* 0x0000991053137816 */ /* 0x000fe200000000ff */
[----:B---3--:R-:W-:Y:S01]  /*f870*/  VIADD R13, R15, UR30 ;  /* 0x0000001e0f0d7c36 */ /* 0x008fe20008000000 */
[----:B------:R-:W-:Y:S01]  /*f880*/  PRMT R69, R69, 0x9910, RZ ;  /* 0x0000991045457816 */ /* 0x000fe200000000ff */
[----:B------:R-:W2:Y:S01]  /*f890*/  LDCU UR9, c[0x0][0x398] ;  /* 0x00007300ff0977ac */ /* 0x000ea20008000800 */
[----:B------:R-:W-:Y:S02]  /*f8a0*/  SHF.R.S32.HI R19, RZ, 0x8, R19 ;  /* 0x00000008ff137819 */ /* 0x000fe40000011413 */
[----:B----4-:R-:W-:Y:S01]  /*f8b0*/  ISETP.LT.AND P1, PT, R241, UR10, !P1 ;  /* 0x0000000af1007c0c */ /* 0x010fe2000cf21270 */
[----:B------:R-:W3:Y:S01]  /*f8c0*/  LDCU UR10, c[0x0][0x398] ;  /* 0x00007300ff0a77ac */ /* 0x000ee20008000800 */
[----:B------:R-:W-:-:S02]  /*f8d0*/  ISETP.LT.AND P0, PT, R246, UR12, !P2 ;  /* 0x0000000cf6007c0c */ /* 0x000fc4000d701270 */
[----:B------:R-:W-:Y:S01]  /*f8e0*/  IADD3 R4, P4, PT, R15, R198, RZ ;  /* 0x000000c60f047210 */ /* 0x000fe20007f9e0ff */
[----:B------:R4:W-:Y:S01]  /*f8f0*/  @P5 STG.E.U8 desc[UR22][R8.64], R19 ;  /* 0x0000001308005986 */ /* 0x0009e2000c101116 */
[----:B------:R-:W-:Y:S01]  /*f900*/  IMAD.MOV.U32 R15, RZ, RZ, R69 ;  /* 0x000000ffff0f7224 */ /* 0x000fe200078e0045 */
[----:B------:R-:W-:Y:S01]  /*f910*/  SHF.R.S32.HI R12, RZ, 0x1f, R13 ;  /* 0x0000001fff0c7819 */ /* 0x000fe2000001140d */
[----:B------:R-:W1:Y:S01]  /*f920*/  LDCU UR12, c[0x0][0x398] ;  /* 0x00007300ff0c77ac */ /* 0x000e620008000800 */
[----:B0-----:R-:W-:Y:S01]  /*f930*/  IADD3 R6, P5, PT, R13, R0, RZ ;  /* 0x000000000d067210 */ /* 0x001fe20007fbe0ff */
[----:B------:R-:W-:Y:S01]  /*f940*/  IMAD.X R5, R14, 0x1, R197, P4 ;  /* 0x000000010e057824 */ /* 0x000fe200020e06c5 */
[----:B------:R-:W-:-:S03]  /*f950*/  SHF.R.S32.HI R15, RZ, 0x8, R15 ;  /* 0x00000008ff0f7819 */ /* 0x000fc6000001140f */
[C---:B------:R-:W-:Y:S02]  /*f960*/  IMAD.X R7, R12.reuse, 0x1, R200, P5 ;  /* 0x000000010c077824 */ /* 0x040fe400028e06c8 */
[----:B------:R-:W-:Y:S01]  /*f970*/  @P1 STG.E.U8 desc[UR22][R4.64], R15 ;  /* 0x0000000f04001986 */ /* 0x000fe2000c101116 */
[----:B----4-:R-:W-:Y:S02]  /*f980*/  IADD3 R8, P5, PT, R13, R2, RZ ;  /* 0x000000020d087210 */ /* 0x010fe40007fbe0ff */
[----:B------:R-:W-:Y:S01]  /*f990*/  ISETP.LT.AND P1, PT, R245, UR14, !P2 ;  /* 0x0000000ef5007c0c */ /* 0x000fe2000d721270 */
[----:B------:R-:W0:Y:S02]  /*f9a0*/  LDCU UR14, c[0x0][0x398] ;  /* 0x00007300ff0e77ac */ /* 0x000e240008000800 */
[----:B------:R-:W-:Y:S01]  /*f9b0*/  IMAD.X R9, R12, 0x1, R199, P5 ;  /* 0x000000010c097824 */ /* 0x000fe200028e06c7 */
[----:B------:R-:W-:Y:S02]  /*f9c0*/  IADD3 R10, P5, PT, R13, R196, RZ ;  /* 0x000000c40d0a7210 */ /* 0x000fe40007fbe0ff */
[----:B------:R-:W-:-:S02]  /*f9d0*/  F2FP.SATFINITE.E5M2.F32.PACK_AB_MERGE_C R149, R149, R148, RZ ;  /* 0x000000949595723e */ /* 0x000fc400048060ff */
[----:B------:R-:W-:Y:S01]  /*f9e0*/  F2FP.SATFINITE.E5M2.F32.PACK_AB_MERGE_C R85, R85, R84, RZ ;  /* 0x000000545555723e */ /* 0x000fe200048060ff */
[----:B------:R-:W-:Y:S01]  /*f9f0*/  IMAD.X R11, R12, 0x1, R3, P5 ;  /* 0x000000010c0b7824 */ /* 0x000fe200028e0603 */
[----:B------:R-:W-:Y:S02]  /*fa00*/  F2FP.SATFINITE.E5M2.F32.PACK_AB_MERGE_C R17, R210, R209, RZ ;  /* 0x000000d1d211723e */ /* 0x000fe400048060ff */
[----:B------:R-:W4:Y:S04]  /*fa10*/  LDL.LU R209, [R1+0x48] ;  /* 0x0000480001d17983 */ /* 0x000f280000300800 */
[----:B------:R-:W4:Y:S04]  /*fa20*/  LDL.LU R210, [R1+0x4c] ;  /* 0x00004c0001d27983 */ /* 0x000f280000300800 */
[----:B------:R0:W-:Y:S01]  /*fa30*/  @P0 STG.E.U8 desc[UR22][R6.64], R17 ;  /* 0x0000001106000986 */ /* 0x0001e2000c101116 */
[----:B------:R-:W-:Y:S01]  /*fa40*/  ISETP.LT.AND P0, PT, R242, UR6, !P2 ;  /* 0x00000006f2007c0c */ /* 0x000fe2000d701270 */
[----:B------:R-:W1:Y:S02]  /*fa50*/  LDCU UR6, c[0x0][0x39c] ;  /* 0x00007380ff0677ac */ /* 0x000e640008000800 */
[----:B------:R-:W-:Y:S01]  /*fa60*/  @P1 STG.E.U8 desc[UR22][R8.64], R149 ;  /* 0x0000009508001986 */ /* 0x000fe2000c101116 */
[----:B0-----:R-:W-:-:S09]  /*fa70*/  PRMT R17, R17, 0x9910, RZ ;  /* 0x0000991011117816 */ /* 0x001fd200000000ff */
[----:B------:R0:W-:Y:S02]  /*fa80*/  @P0 STG.E.U8 desc[UR22][R10.64], R85 ;  /* 0x000000550a000986 */ /* 0x0001e4000c101116 */
[----:B0-----:R-:W-:Y:S01]  /*fa90*/  IMAD.MOV.U32 R11, RZ, RZ, R17 ;  /* 0x000000ffff0b7224 */ /* 0x001fe200078e0011 */
[----:B------:R-:W-:Y:S02]  /*faa0*/  F2FP.SATFINITE.E5M2.F32.PACK_AB_MERGE_C R17, R212, R211, RZ ;  /* 0x000000d3d411723e */ /* 0x000fe400048060ff */
[----:B------:R-:W4:Y:S04]  /*fab0*/  LDL.LU R211, [R1+0x58] ;  /* 0x0000580001d37983 */ /* 0x000f280000300800 */
[----:B------:R-:W4:Y:S01]  /*fac0*/  LDL.LU R212, [R1+0x5c] ;  /* 0x00005c0001d47983 */ /* 0x000f220000300800 */
[----:B------:R-:W-:-:S03]  /*fad0*/  F2FP.SATFINITE.E5M2.F32.PACK_AB_MERGE_C R19, R238, R213, RZ ;  /* 0x000000d5ee13723e */ /* 0x000fc600048060ff */
[----:B------:R-:W4:Y:S04]  /*fae0*/  LDL.LU R213, [R1+0x68] ;  /* 0x0000680001d57983 */ /* 0x000f280000300800 */
[----:B------:R-:W4:Y:S01]  /*faf0*/  LDL.LU R238, [R1+0x6c] ;  /* 0x00006c0001ee7983 */ /* 0x000f220000300800 */
[----:B--2---:R-:W-:Y:S01]  /*fb00*/  ISETP.LT.AND P2, PT, R241, UR9, !P2 ;  /* 0x00000009f1007c0c */ /* 0x004fe2000d741270 */
[----:B------:R-:W0:Y:S01]  /*fb10*/  LDCU UR9, c[0x0][0x398] ;  /* 0x00007300ff0977ac */ /* 0x000e220008000800 */
[C---:B------:R-:W-:Y:S01]  /*fb20*/  IADD3 R4, P5, PT, R13.reuse, R198, RZ ;  /* 0x000000c60d047210 */ /* 0x040fe20007fbe0ff */
[----:B------:R-:W-:Y:S01]  /*fb30*/  VIADD R13, R13, UR30 ;  /* 0x0000001e0d0d7c36 */ /* 0x000fe20008000000 */
[----:B------:R-:W-:-:S03]  /*fb40*/  F2FP.SATFINITE.E5M2.F32.PACK_AB_MERGE_C R21, R21, R20, RZ ;  /* 0x000000141515723e */ /* 0x000fc600048060ff */
[----:B------:R-:W-:Y:S01]  /*fb50*/  IMAD.X R5, R12, 0x1, R197, P5 ;  /* 0x000000010c057824 */ /* 0x000fe200028e06c5 */
[----:B---3--:R-:W-:Y:S02]  /*fb60*/  ISETP.LT.AND P0, PT, R246, UR10, !P3 ;  /* 0x0000000af6007c0c */ /* 0x008fe4000df01270 */
[----:B------:R-:W-:Y:S01]  /*fb70*/  PRMT R15, R149, 0x9910, RZ ;  /* 0x00009910950f7816 */ /* 0x000fe200000000ff */
[----:B------:R-:W-:Y:S01]  /*fb80*/  VIADD R9, R249, 0x15 ;  /* 0x00000015f9097836 */ /* 0x000fe20000000000 */
[----:B-1----:R-:W-:Y:S01]  /*fb90*/  ISETP.LT.AND P1, PT, R245, UR12, !P3 ;  /* 0x0000000cf5007c0c */ /* 0x002fe2000df21270 */
[----:B------:R1:W-:Y:S01]  /*fba0*/  @P2 STG.E.U8 desc[UR22][R4.64], R21 ;  /* 0x0000001504002986 */ /* 0x0003e2000c101116 */
[----:B------:R-:W-:Y:S01]  /*fbb0*/  SHF.R.S32.HI R12, RZ, 0x1f, R13 ;  /* 0x0000001fff0c7819 */ /* 0x000fe2000001140d */
[----:B------:R-:W-:Y:S01]  /*fbc0*/  VIADD R16, R249, 0x13 ;  /* 0x00000013f9107836 */ /* 0x000fe20000000000 */
[----:B------:R-:W-:Y:S01]  /*fbd0*/  IADD3 R6, P2, PT, R13, R0, RZ ;  /* 0x000000000d067210 */ /* 0x000fe20007f5e0ff */
[----:B------:R-:W2:Y:S01]  /*fbe0*/  LDCU UR10, c[0x0][0x398] ;  /* 0x00007300ff0a77ac */ /* 0x000ea20008000800 */
[----:B------:R-:W-:-:S02]  /*fbf0*/  SHF.R.S32.HI R11, RZ, 0x8, R11 ;  /* 0x00000008ff0b7819 */ /* 0x000fc4000001140b */
[----:B------:R-:W-:Y:S01]  /*fc00*/  SHF.R.S32.HI R15, RZ, 0x8, R15 ;  /* 0x00000008ff0f7819 */ /* 0x000fe2000001140f */
[C---:B------:R-:W-:Y:S01]  /*fc10*/  IMAD.X R7, R12.reuse, 0x1, R200, P2 ;  /* 0x000000010c077824 */ /* 0x040fe200010e06c8 */
[----:B------:R-:W-:Y:S01]  /*fc20*/  PRMT R10, R85, 0x9910, RZ ;  /* 0x00009910550a7816 */ /* 0x000fe200000000ff */
[----:B------:R-:W-:Y:S01]  /*fc30*/  VIADD R14, R249, 0x14 ;  /* 0x00000014f90e7836 */ /* 0x000fe20000000000 */
[----:B------:R-:W-:Y:S01]  /*fc40*/  F2FP.SATFINITE.E5M2.F32.PACK_AB_MERGE_C R151, R151, R150, RZ ;  /* 0x000000969797723e */ /* 0x000fe200048060ff */
[----:B------:R-:W3:Y:S01]  /*fc50*/  LDCU UR12, c[0x0][0x398] ;  /* 0x00007300ff0c77ac */ /* 0x000ee20008000800 */
[C---:B-1----:R-:W-:Y:S01]  /*fc60*/  IADD3 R4, P5, PT, R13.reuse, R2, RZ ;  /* 0x000000020d047210 */ /* 0x042fe20007fbe0ff */
[----:B------:R1:W-:Y:S04]  /*fc70*/  @P0 STG.E.U8 desc[UR22][R6.64], R11 ;  /* 0x0000000b06000986 */ /* 0x0003e8000c101116 */
[----:B------:R-:W-:Y:S01]  /*fc80*/  IMAD.X R5, R12, 0x1, R199, P5 ;  /* 0x000000010c057824 */ /* 0x000fe200028e06c7 */
[----:B------:R-:W-:-:S04]  /*fc90*/  IADD3 R8, P5, PT, R13, R196, RZ ;  /* 0x000000c40d087210 */ /* 0x000fc80007fbe0ff */
[----:B------:R2:W-:Y:S01]  /*fca0*/  @P1 STG.E.U8 desc[UR22][R4.64], R15 ;  /* 0x0000000f04001986 */ /* 0x0005e2000c101116 */
[----:B0-----:R-:W-:Y:S01]  /*fcb0*/  ISETP.LT.AND P1, PT, R242, UR9, !P3 ;  /* 0x00000009f2007c0c */ /* 0x001fe2000df21270 */
[----:B------:R-:W0:Y:S01]  /*fcc0*/  LDCU UR9, c[0x0][0x398] ;  /* 0x00007300ff0977ac */ /* 0x000e220008000800 */
[----:B------:R-:W-:Y:S01]  /*fcd0*/  ISETP.GE.AND P0, PT, R9, UR6, PT ;  /* 0x0000000609007c0c */ /* 0x000fe2000bf06270 */
[----:B------:R-:W-:Y:S01]  /*fce0*/  IMAD.X R9, R12, 0x1, R3, P5 ;  /* 0x000000010c097824 */ /* 0x000fe200028e0603 */
[----:B-1----:R-:W-:Y:S01]  /*fcf0*/  SHF.R.S32.HI R11, RZ, 0x8, R10 ;  /* 0x00000008ff0b7819 */ /* 0x002fe2000001140a */
[----:B------:R-:W1:Y:S01]  /*fd00*/  LDCU UR6, c[0x0][0x398] ;  /* 0x00007300ff0677ac */ /* 0x000e620008000800 */
[----:B------:R-:W-:Y:S02]  /*fd10*/  ISETP.GE.AND P4, PT, R16, UR4, PT ;  /* 0x0000000410007c0c */ /* 0x000fe4000bf86270 */
[----:B------:R-:W-:Y:S01]  /*fd20*/  ISETP.LT.AND P3, PT, R241, UR14, !P3 ;  /* 0x0000000ef1007c0c */ /* 0x000fe2000df61270 */
[----:B------:R-:W1:Y:S01]  /*fd30*/  LDCU UR4, c[0x0][0x39c] ;  /* 0x00007380ff0477ac */ /* 0x000e620008000800 */
[----:B--2---:R-:W-:-:S03]  /*fd40*/  PRMT R15, R21, 0x9910, RZ ;  /* 0x00009910150f7816 */ /* 0x004fc600000000ff */
[----:B------:R2:W-:Y:S01]  /*fd50*/  @P1 STG.E.U8 desc[UR22][R8.64], R11 ;  /* 0x0000000b08001986 */ /* 0x0005e2000c101116 */
[C---:B------:R-:W-:Y:S01]  /*fd60*/  IADD3 R4, P1, PT, R13.reuse, R198, RZ ;  /* 0x000000c60d047210 */ /* 0x040fe20007f3e0ff */
[----:B------:R-:W-:Y:S01]  /*fd70*/  VIADD R13, R13, UR30 ;  /* 0x0000001e0d0d7c36 */ /* 0x000fe20008000000 */
[----:B------:R-:W-:Y:S01]  /*fd80*/  SHF.R.S32.HI R15, RZ, 0x8, R15 ;  /* 0x00000008ff0f7819 */ /* 0x000fe2000001140f */
[----:B------:R-:W3:Y:S02]  /*fd90*/  LDCU UR14, c[0x0][0x398] ;  /* 0x00007300ff0e77ac */ /* 0x000ee40008000800 */
[----:B------:R-:W-:Y:S01]  /*fda0*/  IMAD.X R5, R12, 0x1, R197, P1 ;  /* 0x000000010c057824 */ /* 0x000fe200008e06c5 */
[----:B------:R-:W-:Y:S02]  /*fdb0*/  SHF.R.S32.HI R10, RZ, 0x1f, R13 ;  /* 0x0000001fff0a7819 */ /* 0x000fe4000001140d */
[----:B------:R-:W-:Y:S02]  /*fdc0*/  IADD3 R6, P5, PT, R13, R0, RZ ;  /* 0x000000000d067210 */ /* 0x000fe40007fbe0ff */
[----:B0-----:R-:W-:Y:S01]  /*fdd0*/  ISETP.LT.AND P1, PT, R246, UR9, !P6 ;  /* 0x00000009f6007c0c */ /* 0x001fe2000f721270 */
[----:B------:R0:W-:Y:S01]  /*fde0*/  @P3 STG.E.U8 desc[UR22][R4.64], R15 ;  /* 0x0000000f04003986 */ /* 0x0001e2000c101116 */
[----:B------:R-:W-:Y:S01]  /*fdf0*/  ISETP.LT.AND P3, PT, R245, UR10, !P6 ;  /* 0x0000000af5007c0c */ /* 0x000fe2000f761270 */
[----:B------:R-:W-:Y:S01]  /*fe00*/  IMAD.X R7, R10, 0x1, R200, P5 ;  /* 0x000000010a077824 */ /* 0x000fe200028e06c8 */
[----:B-1----:R-:W-:Y:S01]  /*fe10*/  ISETP.GE.AND P2, PT, R14, UR4, PT ;  /* 0x000000040e007c0c */ /* 0x002fe2000bf46270 */
[----:B------:R-:W1:Y:S01]  /*fe20*/  LDCU UR4, c[0x0][0x39c] ;  /* 0x00007380ff0477ac */ /* 0x000e620008000800 */
[----:B--2---:R-:W-:Y:S01]  /*fe30*/  IADD3 R8, P5, PT, R13, R2, RZ ;  /* 0x000000020d087210 */ /* 0x004fe20007fbe0ff */
[----:B------:R-:W2:Y:S04]  /*fe40*/  LDCU UR9, c[0x0][0x398] ;  /* 0x00007300ff0977ac */ /* 0x000ea80008000800 */
[----:B------:R-:W-:Y:S01]  /*fe50*/  IMAD.X R9, R10, 0x1, R199, P5 ;  /* 0x000000010a097824 */ /* 0x000fe200028e06c7 */
[----:B------:R-:W-:Y:S01]  /*fe60*/  ISETP.LT.AND P5, PT, R242, UR6, !P6 ;  /* 0x00000006f2007c0c */ /* 0x000fe2000f7a1270 */
[----:B------:R-:W1:Y:S01]  /*fe70*/  LDCU UR10, c[0x0][0x398] ;  /* 0x00007300ff0a77ac */ /* 0x000e620008000800 */
[----:B------:R-:W-:Y:S01]  /*fe80*/  VIADD R12, R249, 0x16 ;  /* 0x00000016f90c7836 */ /* 0x000fe20000000000 */
[----:B------:R-:W-:Y:S01]  /*fe90*/  F2FP.SATFINITE.E5M2.F32.PACK_AB_MERGE_C R87, R87, R86, RZ ;  /* 0x000000565757723e */ /* 0x000fe200048060ff */
[----:B------:R-:W1:Y:S01]  /*fea0*/  LDCU UR6, c[0x0][0x398] ;  /* 0x00007300ff0677ac */ /* 0x000e620008000800 */
[----:B------:R-:W-:-:S02]  /*feb0*/  F2FP.SATFINITE.E5M2.F32.PACK_AB_MERGE_C R23, R23, R22, RZ ;  /* 0x000000161717723e */ /* 0x000fc400048060ff */
[----:B--2---:R-:W-:Y:S01]  /*fec0*/  ISETP.LT.AND P6, PT, R241, UR9, !P6 ;  /* 0x00000009f1007c0c */ /* 0x004fe2000f7c1270 */
[----:B------:R-:W2:Y:S01]  /*fed0*/  LDCU UR9, c[0x0][0x398] ;  /* 0x00007300ff0977ac */ /* 0x000ea20008000800 */
[----:B0-----:R-:W-:-:S04]  /*fee0*/  PRMT R15, R151, 0x9910, RZ ;  /* 0x00009910970f7816 */ /* 0x001fc800000000ff */
[----:B------:R-:W-:Y:S02]  /*fef0*/  SHF.R.S32.HI R15, RZ, 0x8, R15 ;  /* 0x00000008ff0f7819 */ /* 0x000fe4000001140f */
[----:B------:R-:W-:Y:S02]  /*ff00*/  F2FP.SATFINITE.E5M2.F32.PACK_AB_MERGE_C R153, R153, R152, RZ ;  /* 0x000000989999723e */ /* 0x000fe400048060ff */
[----:B------:R-:W-:Y:S02]  /*ff10*/  F2FP.SATFINITE.E5M2.F32.PACK_AB_MERGE_C R89, R89, R88, RZ ;  /* 0x000000585959723e */ /* 0x000fe400048060ff */
[----:B------:R-:W-:Y:S02]  /*ff20*/  F2FP.SATFINITE.E5M2.F32.PACK_AB_MERGE_C R25, R25, R24, RZ ;  /* 0x000000181919723e */ /* 0x000fe400048060ff */
[----:B------:R-:W-:Y:S02]  /*ff30*/  F2FP.SATFINITE.E5M2.F32.PACK_AB_MERGE_C R155, R155, R154, RZ ;  /* 0x0000009a9b9b723e */ /* 0x000fe400048060ff */
[----:B------:R-:W-:-:S02]  /*ff40*/  F2FP.SATFINITE.E5M2.F32.PACK_AB_MERGE_C R91, R91, R90, RZ ;  /* 0x0000005a5b5b723e */ /* 0x000fc400048060ff */
[----:B----4-:R-:W-:-:S05]  /*ff50*/  F2FP.SATFINITE.E5M2.F32.PACK_AB_MERGE_C R11, R210, R209, RZ ;  /* 0x000000d1d20b723e */ /* 0x010fca00048060ff */
[----:B------:R0:W-:Y:S04]  /*ff60*/  @P1 STG.E.U8 desc[UR22][R6.64], R11 ;  /* 0x0000000b06001986 */ /* 0x0001e8000c101116 */
[----:B------:R4:W-:Y:S01]  /*ff70*/  @P3 STG.E.U8 desc[UR22][R8.64], R151 ;  /* 0x0000009708003986 */ /* 0x0009e2000c101116 */
[C---:B------:R-:W-:Y:S02]  /*ff80*/  IADD3 R4, P3, PT, R13.reuse, R196, RZ ;  /* 0x000000c40d047210 */ /* 0x040fe40007f7e0ff */
[----:B-1----:R-:W-:Y:S01]  /*ff90*/  ISETP.GE.AND P1, PT, R12, UR4, PT ;  /* 0x000000040c007c0c */ /* 0x002fe2000bf26270 */
[----:B------:R-:W1:Y:S02]  /*ffa0*/  LDCU UR4, c[0x0][0x398] ;  /* 0x00007300ff0477ac */ /* 0x000e640008000800 */
[----:B------:R-:W-:Y:S01]  /*ffb0*/  IMAD.X R5, R10, 0x1, R3, P3 ;  /* 0x000000010a057824 */ /* 0x000fe200018e0603 */
[----:B------:R-:W-:Y:S01]  /*ffc0*/  ISETP.LT.AND P3, PT, R246, UR10, !P4 ;  /* 0x0000000af6007c0c */ /* 0x000fe2000e761270 */
[----:B------:R-:W1:Y:S03]  /*ffd0*/  LDCU UR10, c[0x0][0x398] ;  /* 0x00007300ff0a77ac */ /* 0x000e660008000800 */
[----:B------:R1:W-:Y:S01]  /*ffe0*/  @P5 STG.E.U8 desc[UR22][R4.64], R87 ;  /* 0x0000005704005986 */ /* 0x0003e2000c101116 */
[C---:B0-----:R-:W-:Y:S01]  /*fff0*/  IADD3 R6, P5, PT, R13.reuse, R198, RZ ;  /* 0x000000c60d067210 */ /* 0x041fe20007fbe0ff */
[----:B------:R-:W-:Y:S01]  /*10000*/  VIADD R13, R13, UR30 ;  /* 0x0000001e0d0d7c36 */ /* 0x000fe20008000000 */
[----:B------:R-:W-:-:S03]  /*10010*/  PRMT R11, R11, 0x9910, RZ ;  /* 0x000099100b0b7816 */ /* 0x000fc600000000ff */
[----:B------:R-:W-:Y:S01]  /*10020*/  IMAD.X R7, R10, 0x1, R197, P5 ;  /* 0x000000010a077824 */ /* 0x000fe200028e06c5 */
[----:B------:R-:W-:Y:S02]  /*10030*/  SHF.R.S32.HI R12, RZ, 0x1f, R13 ;  /* 0x0000001fff0c7819 */ /* 0x000fe4000001140d */
[C---:B----4-:R-:W-:Y:S02]  /*10040*/  IADD3 R8, P5, PT, R13.reuse, R0, RZ ;  /* 0x000000000d087210 */ /* 0x050fe40007fbe0ff */
[----:B------:R-:W-:Y:S01]  /*10050*/  SHF.R.S32.HI R11, RZ, 0x8, R11 ;  /* 0x00000008ff0b7819 */ /* 0x000fe2000001140b */
[----:B------:R0:W-:Y:S02]  /*10060*/  @P6 STG.E.U8 desc[UR22][R6.64], R23 ;  /* 0x0000001706006986 */ /* 0x0001e4000c101116 */
[----:B------:R-:W-:Y:S01]  /*10070*/  IMAD.X R9, R12, 0x1, R200, P5 ;  /* 0x000000010c097824 */ /* 0x000fe200028e06c8 */
[----:B-1----:R-:W-:Y:S02]  /*10080*/  IADD3 R4, P6, PT, R13, R2, RZ ;  /* 0x000000020d047210 */ /* 0x002fe40007fde0ff */
[----:B------:R-:W-:Y:S01]  /*10090*/  ISETP.LT.AND P5, PT, R245, UR4, !P4 ;  /* 0x00000004f5007c0c */ /* 0x000fe2000e7a1270 */
[----:B------:R-:W1:Y:S01]  /*100a0*/  LDCU UR4, c[0x0][0x39c] ;  /* 0x00007380ff0477ac */ /* 0x000e620008000800 */
[----:B------:R4:W-:Y:S01]  /*100b0*/  @P3 STG.E.U8 desc[UR22][R8.64], R11 ;  /* 0x0000000b08003986 */ /* 0x0009e2000c101116 */
[----:B------:R-:W-:Y:S01]  /*100c0*/  ISETP.LT.AND P3, PT, R242, UR6, !P4 ;  /* 0x00000006f2007c0c */ /* 0x000fe2000e761270 */
[----:B------:R-:W-:Y:S01]  /*100d0*/  IMAD.X R5, R12, 0x1, R199, P6 ;  /* 0x000000010c057824 */ /* 0x000fe200030e06c7 */
[----:B------:R-:W-:Y:S01]  /*100e0*/  PRMT R10, R87, 0x9910, RZ ;  /* 0x00009910570a7816 */ /* 0x000fe200000000ff */
[----:B------:R-:W1:Y:S01]  /*100f0*/  LDCU UR6, c[0x0][0x39c] ;  /* 0x00007380ff0677ac */ /* 0x000e620008000800 */
[----:B0-----:R-:W-:-:S05]  /*10100*/  IADD3 R6, P6, PT, R13, R196, RZ ;  /* 0x000000c40d067210 */ /* 0x001fca0007fde0ff */
[----:B------:R-:W-:Y:S01]  /*10110*/  IMAD.X R7, R12, 0x1, R3, P6 ;  /* 0x000000010c077824 */ /* 0x000fe200030e0603 */
[----:B----4-:R-:W-:Y:S01]  /*10120*/  SHF.R.S32.HI R11, RZ, 0x8, R10 ;  /* 0x00000008ff0b7819 */ /* 0x010fe2000001140a */
[----:B------:R0:W-:Y:S01]  /*10130*/  @P5 STG.E.U8 desc[UR22][R4.64], R15 ;  /* 0x0000000f04005986 */ /* 0x0001e2000c101116 */
[----:B--2---:R-:W-:Y:S01]  /*10140*/  ISETP.LT.AND P6, PT, R241, UR9, !P4 ;  /* 0x00000009f1007c0c */ /* 0x004fe2000e7c1270 */
[----:B------:R-:W2:Y:S02]  /*10150*/  LDCU UR9, c[0x0][0x398] ;  /* 0x00007300ff0977ac */ /* 0x000ea40008000800 */
[----:B------:R4:W-:Y:S01]  /*10160*/  @P3 STG.E.U8 desc[UR22][R6.64], R11 ;  /* 0x0000000b06003986 */ /* 0x0009e2000c101116 */
[----:B------:R-:W-:Y:S02]  /*10170*/  IADD3 R8, P3, PT, R13, R198, RZ ;  /* 0x000000c60d087210 */ /* 0x000fe40007f7e0ff */
[----:B------:R-:W-:Y:S01]  /*10180*/  PRMT R10, R23, 0x9910, RZ ;  /* 0x00009910170a7816 */ /* 0x000fe200000000ff */
[----:B------:R-:W-:-:S02]  /*10190*/  VIADD R13, R13, UR30 ;  /* 0x0000001e0d0d7c36 */ /* 0x000fc40008000000 */
[----:B------:R-:W-:Y:S01]  /*101a0*/  IMAD.X R9, R12, 0x1, R197, P3 ;  /* 0x000000010c097824 */ /* 0x000fe200018e06c5 */
[----:B0-----:R-:W-:Y:S02]  /*101b0*/  SHF.R.S32.HI R15, RZ, 0x8, R10 ;  /* 0x00000008ff0f7819 */ /* 0x001fe4000001140a */
[----:B------:R-:W-:Y:S02]  /*101c0*/  ISETP.LT.AND P4, PT, R246, UR10, !P2 ;  /* 0x0000000af6007c0c */ /* 0x000fe4000d781270 */
[----:B---3--:R-:W-:Y:S01]  /*101d0*/  ISETP.LT.AND P3, PT, R245, UR12, !P2 ;  /* 0x0000000cf5007c0c */ /* 0x008fe2000d761270 */
[----:B------:R0:W-:Y:S01]  /*101e0*/  @P6 STG.E.U8 desc[UR22][R8.64], R15 ;  /* 0x0000000f08006986 */ /* 0x0001e2000c101116 */
[----:B------:R-:W-:Y:S02]  /*101f0*/  SHF.R.S32.HI R12, RZ, 0x1f, R13 ;  /* 0x0000001fff0c7819 */ /* 0x000fe4000001140d */
[----:B------:R-:W-:Y:S01]  /*10200*/  IADD3 R4, P5, PT, R13, R0, RZ ;  /* 0x000000000d047210 */ /* 0x000fe20007fbe0ff */
[----:B------:R-:W-:Y:S01]  /*10210*/  VIADD R10, R249, 0x17 ;  /* 0x00000017f90a7836 */ /* 0x000fe20000000000 */
[----:B----4-:R-:W-:Y:S01]  /*10220*/  IADD3 R6, P6, PT, R13, R2, RZ ;  /* 0x000000020d067210 */ /* 0x010fe20007fde0ff */
[----:B------:R-:W-:Y:S01]  /*10230*/  VIADD R11, R249, 0x18 ;  /* 0x00000018f90b7836 */ /* 0x000fe20000000000 */
[----:B------:R-:W3:Y:S01]  /*10240*/  LDCU UR10, c[0x0][0x398] ;  /* 0x00007300ff0a77ac */ /* 0x000ee20008000800 */
[----:B------:R-:W-:-:S02]  /*10250*/  IMAD.X R5, R12, 0x1, R200, P5 ;  /* 0x000000010c057824 */ /* 0x000fc400028e06c8 */
[----:B------:R-:W-:Y:S01]  /*10260*/  IMAD.X R7, R12, 0x1, R199, P6 ;  /* 0x000000010c077824 */ /* 0x000fe200030e06c7 */
[----:B------:R-:W-:Y:S01]  /*10270*/  ISETP.LT.AND P5, PT, R242, UR14, !P2 ;  /* 0x0000000ef2007c0c */ /* 0x000fe2000d7a1270 */
[----:B------:R-:W4:Y:S01]  /*10280*/  LDCU UR12, c[0x0][0x398] ;  /* 0x00007300ff0c77ac */ /* 0x000f220008000800 */
[----:B------:R2:W-:Y:S01]  /*10290*/  @P4 STG.E.U8 desc[UR22][R4.64], R17 ;  /* 0x0000001104004986 */ /* 0x0005e2000c101116 */
[----:B-1----:R-:W-:Y:S02]  /*102a0*/  ISETP.GE.AND P4, PT, R10, UR4, PT ;  /* 0x000000040a007c0c */ /* 0x002fe4000bf86270 */
[----:B0-----:R-:W-:Y:S01]  /*102b0*/  PRMT R8, R17, 0x9910, RZ ;  /* 0x0000991011087816 */ /* 0x001fe200000000ff */
[----:B------:R0:W-:Y:S01]  /*102c0*/  @P3 STG.E.U8 desc[UR22][R6.64], R153 ;  /* 0x0000009906003986 */ /* 0x0001e2000c101116 */
[----:B------:R-:W-:Y:S01]  /*102d0*/  ISETP.GE.AND P3, PT, R11, UR6, PT ;  /* 0x000000060b007c0c */ /* 0x000fe2000bf66270 */
[----:B------:R-:W1:Y:S01]  /*102e0*/  LDCU UR6, c[0x0][0x398] ;  /* 0x00007300ff0677ac */ /* 0x000e620008000800 */
[----:B------:R-:W-:-:S02]  /*102f0*/  IADD3 R10, P6, PT, R13, R196, RZ ;  /* 0x000000c40d0a7210 */ /* 0x000fc40007fde0ff */
[----:B------:R-:W-:Y:S01]  /*10300*/  ISETP.LT.AND P2, PT, R241, UR16, !P2 ;  /* 0x00000010f1007c0c */ /* 0x000fe2000d741270 */
[----:B------:R-:W3:Y:S02]  /*10310*/  LDCU UR4, c[0x0][0x39c] ;  /* 0x00007380ff0477ac */ /* 0x000ee40008000800 */
[----:B------:R-:W-:Y:S01]  /*10320*/  IMAD.X R11, R12, 0x1, R3, P6 ;  /* 0x000000010c0b7824 */ /* 0x000fe200030e0603 */
[C---:B--2---:R-:W-:Y:S01]  /*10330*/  IADD3 R4, P6, PT, R13.reuse, R198, RZ ;  /* 0x000000c60d047210 */ /* 0x044fe20007fde0ff */
[----:B------:R-:W-:Y:S01]  /*10340*/  VIADD R13, R13, UR30 ;  /* 0x0000001e0d0d7c36 */ /* 0x000fe20008000000 */
[----:B------:R-:W-:Y:S01]  /*10350*/  PRMT R15, R153, 0x9910, RZ ;  /* 0x00009910990f7816 */ /* 0x000fe200000000ff */
[----:B------:R-:W2:Y:S01]  /*10360*/  LDCU UR14, c[0x0][0x398] ;  /* 0x00007300ff0e77ac */ /* 0x000ea20008000800 */
[----:B------:R3:W-:Y:S01]  /*10370*/  @P5 STG.E.U8 desc[UR22][R10.64], R89 ;  /* 0x000000590a005986 */ /* 0x0007e2000c101116 */
[----:B------:R-:W-:Y:S01]  /*10380*/  ISETP.LT.AND P5, PT, R246, UR9, !P0 ;  /* 0x00000009f6007c0c */ /* 0x000fe2000c7a1270 */
[----:B------:R-:W-:Y:S01]  /*10390*/  IMAD.X R5, R12, 0x1, R197, P6 ;  /* 0x000000010c057824 */ /* 0x000fe200030e06c5 */
[----:B------:R-:W-:Y:S01]  /*103a0*/  SHF.R.S32.HI R12, RZ, 0x1f, R13 ;  /* 0x0000001fff0c7819 */ /* 0x000fe2000001140d */
[----:B------:R-:W2:Y:S01]  /*103b0*/  LDCU UR9, c[0x0][0x398] ;  /* 0x00007300ff0977ac */ /* 0x000ea20008000800 */
[----:B0-----:R-:W-:-:S02]  /*103c0*/  IADD3 R6, P6, PT, R13, R0, RZ ;  /* 0x000000000d067210 */ /* 0x001fc40007fde0ff */
[----:B------:R0:W-:Y:S01]  /*103d0*/  @P2 STG.E.U8 desc[UR22][R4.64], R25 ;  /* 0x0000001904002986 */ /* 0x0001e2000c101116 */
[----:B-1----:R-:W-:Y:S01]  /*103e0*/  ISETP.LT.AND P2, PT, R245, UR6, !P0 ;  /* 0x00000006f5007c0c */ /* 0x002fe2000c741270 */
[----:B------:R-:W1:Y:S01]  /*103f0*/  LDCU UR6, c[0x0][0x398] ;  /* 0x00007300ff0677ac */ /* 0x000e620008000800 */
[----:B------:R-:W-:Y:S01]  /*10400*/  IMAD.X R7, R12, 0x1, R200, P6 ;  /* 0x000000010c077824 */ /* 0x000fe200030e06c8 */
[----:B---3--:R-:W-:Y:S01]  /*10410*/  SHF.R.S32.HI R11, RZ, 0x8, R8 ;  /* 0x00000008ff0b7819 */ /* 0x008fe20000011408 */
[----:B------:R-:W3:Y:S01]  /*10420*/  LDCU UR16, c[0x0][0x398] ;  /* 0x00007300ff1077ac */ /* 0x000ee20008000800 */
[----:B------:R-:W-:-:S03]  /*10430*/  IADD3 R8, P6, PT, R13, R2, RZ ;  /* 0x000000020d087210 */ /* 0x000fc60007fde0ff */
[----:B------:R1:W-:Y:S01]  /*10440*/  @P5 STG.E.U8 desc[UR22][R6.64], R11 ;  /* 0x0000000b06005986 */ /* 0x0003e2000c101116 */
[----:B------:R-:W-:Y:S01]  /*10450*/  ISETP.LT.AND P5, PT, R242, UR10, !P0 ;  /* 0x0000000af2007c0c */ /* 0x000fe2000c7a1270 */
[C---:B------:R-:W-:Y:S01]  /*10460*/  IMAD.X R9, R12.reuse, 0x1, R199, P6 ;  /* 0x000000010c097824 */ /* 0x040fe200030e06c7 */
[----:B------:R-:W-:Y:S01]  /*10470*/  SHF.R.S32.HI R15, RZ, 0x8, R15 ;  /* 0x00000008ff0f7819 */ /* 0x000fe2000001140f */
[----:B0-----:R-:W-:Y:S01]  /*10480*/  VIADD R5, R249, 0x19 ;  /* 0x00000019f9057836 */ /* 0x001fe20000000000 */
[----:B------:R-:W-:Y:S01]  /*10490*/  IADD3 R4, P6, PT, R13, R196, RZ ;  /* 0x000000c40d047210 */ /* 0x000fe20007fde0ff */
[----:B------:R-:W0:Y:S01]  /*104a0*/  LDCU UR10, c[0x0][0x398] ;  /* 0x00007300ff0a77ac */ /* 0x000e220008000800 */
[----:B------:R-:W-:Y:S01]  /*104b0*/  PRMT R10, R89, 0x9910, RZ ;  /* 0x00009910590a7816 */ /* 0x000fe200000000ff */
[----:B------:R3:W-:Y:S01]  /*104c0*/  @P2 STG.E.U8 desc[UR22][R8.64], R15 ;  /* 0x0000000f08002986 */ /* 0x0007e2000c101116 */
[----:B------:R-:W-:Y:S01]  /*104d0*/  ISETP.GE.AND P2, PT, R5, UR4, PT ;  /* 0x0000000405007c0c */ /* 0x000fe2000bf46270 */
[----:B------:R-:W-:Y:S01]  /*104e0*/  IMAD.X R5, R12, 0x1, R3, P6 ;  /* 0x000000010c057824 */ /* 0x000fe200030e0603 */
[----:B--2---:R-:W-:Y:S01]  /*104f0*/  ISETP.LT.AND P0, PT, R241, UR9, !P0 ;  /* 0x00000009f1007c0c */ /* 0x004fe2000c701270 */
[----:B------:R-:W2:Y:S01]  /*10500*/  LDCU UR9, c[0x0][0x398] ;  /* 0x00007300ff0977ac */ /* 0x000ea20008000800 */
[----:B-1----:R-:W-:-:S02]  /*10510*/  SHF.R.S32.HI R11, RZ, 0x8, R10 ;  /* 0x00000008ff0b7819 */ /* 0x002fc4000001140a */
[----:B------:R-:W-:Y:S01]  /*10520*/  PRMT R7, R25, 0x9910, RZ ;  /* 0x0000991019077816 */ /* 0x000fe200000000ff */
[----:B------:R-:W1:Y:S01]  /*10530*/  LDCU UR4, c[0x0][0x39c] ;  /* 0x00007380ff0477ac */ /* 0x000e620008000800 */
[C---:B------:R-:W-:Y:S01]  /*10540*/  IADD3 R6, P6, PT, R13.reuse, R198, RZ ;  /* 0x000000c60d067210 */ /* 0x040fe20007fde0ff */
[----:B------:R-:W-:Y:S01]  /*10550*/  VIADD R13, R13, UR30 ;  /* 0x0000001e0d0d7c36 */ /* 0x000fe20008000000 */
[----:B------:R0:W-:Y:S01]  /*10560*/  @P5 STG.E.U8 desc[UR22][R4.64], R11 ;  /* 0x0000000b04005986 */ /* 0x0001e2000c101116 */
[----:B------:R-:W-:Y:S01]  /*10570*/  ISETP.LT.AND P5, PT, R246, UR6, !P1 ;  /* 0x00000006f6007c0c */ /* 0x000fe2000cfa1270 */
[----:B------:R-:W1:Y:S01]  /*10580*/  LDCU UR6, c[0x0][0x398] ;  /* 0x00007300ff0677ac */ /* 0x000e620008000800 */
[----:B---3--:R-:W-:Y:S01]  /*10590*/  SHF.R.S32.HI R15, RZ, 0x8, R7 ;  /* 0x00000008ff0f7819 */ /* 0x008fe20000011407 */
[----:B------:R-:W-:Y:S01]  /*105a0*/  IMAD.X R7, R12, 0x1, R197, P6 ;  /* 0x000000010c077824 */ /* 0x000fe200030e06c5 */
[----:B------:R-:W-:Y:S02]  /*105b0*/  SHF.R.S32.HI R12, RZ, 0x1f, R13 ;  /* 0x0000001fff0c7819 */ /* 0x000fe4000001140d */
[----:B------:R-:W-:-:S02]  /*105c0*/  IADD3 R8, P6, PT, R13, R0, RZ ;  /* 0x000000000d087210 */ /* 0x000fc40007fde0ff */
[----:B------:R-:W-:-:S03]  /*105d0*/  F2FP.SATFINITE.E5M2.F32.PACK_AB_MERGE_C R17, R212, R211, RZ ;  /* 0x000000d3d411723e */ /* 0x000fc600048060ff */
[----:B------:R-:W-:Y:S01]  /*105e0*/  IMAD.X R9, R12, 0x1, R200, P6 ;  /* 0x000000010c097824 */ /* 0x000fe200030e06c8 */
[----:B------:R3:W-:Y:S01]  /*105f0*/  @P0 STG.E.U8 desc[UR22][R6.64], R15 ;  /* 0x0000000f06000986 */ /* 0x0007e2000c101116 */
[----:B0-----:R-:W-:Y:S01]  /*10600*/  ISETP.LT.AND P0, PT, R245, UR10, !P1 ;  /* 0x0000000af5007c0c */ /* 0x001fe2000cf01270 */
[----:B------:R-:W0:Y:S02]  /*10610*/  LDCU UR10, c[0x0][0x398] ;  /* 0x00007300ff0a77ac */ /* 0x000e240008000800 */
[----:B------:R-:W-:Y:S01]  /*10620*/  @P5 STG.E.U8 desc[UR22][R8.64], R17 ;  /* 0x0000001108005986 */ /* 0x000fe2000c101116 */
[----:B--2---:R-:W-:Y:S01]  /*10630*/  ISETP.LT.AND P5, PT, R242, UR9, !P1 ;  /* 0x00000009f2007c0c */ /* 0x004fe2000cfa1270 */
[----:B------:R-:W2:Y:S01]  /*10640*/  LDCU UR9, c[0x0][0x398] ;  /* 0x00007300ff0977ac */ /* 0x000ea20008000800 */
[----:B------:R-:W-:-:S05]  /*10650*/  IADD3 R4, P6, PT, R13, R2, RZ ;  /* 0x000000020d047210 */ /* 0x000fca0007fde0ff */
[----:B------:R-:W-:Y:S01]  /*10660*/  IMAD.X R5, R12, 0x1, R199, P6 ;  /* 0x000000010c057824 */ /* 0x000fe200030e06c7 */
[----:B------:R-:W-:Y:S01]  /*10670*/  IADD3 R10, P6, PT, R13, R196, RZ ;  /* 0x000000c40d0a7210 */ /* 0x000fe20007fde0ff */
[----:B---3--:R-:W-:-:S03]  /*10680*/  VIADD R6, R249, 0x1a ;  /* 0x0000001af9067836 */ /* 0x008fc60000000000 */
[----:B------:R3:W-:Y:S01]  /*10690*/  @P0 STG.E.U8 desc[UR22][R4.64], R155 ;  /* 0x0000009b04000986 */ /* 0x0007e2000c101116 */
[----:B------:R-:W-:Y:S01]  /*106a0*/  IMAD.X R11, R12, 0x1, R3, P6 ;  /* 0x000000010c0b7824 */ /* 0x000fe200030e0603 */
[----:B-1----:R-:W-:Y:S01]  /*106b0*/  ISETP.GE.AND P0, PT, R6, UR4, PT ;  /* 0x0000000406007c0c */ /* 0x002fe2000bf06270 */
[----:B------:R-:W1:Y:S01]  /*106c0*/  LDCU UR4, c[0x0][0x398] ;  /* 0x00007300ff0477ac */ /* 0x000e620008000800 */
[C---:B------:R-:W-:Y:S01]  /*106d0*/  IADD3 R6, P6, PT, R13.reuse, R198, RZ ;  /* 0x000000c60d067210 */ /* 0x040fe20007fde0ff */
[----:B------:R-:W-:Y:S01]  /*106e0*/  VIADD R15, R13, UR30 ;  /* 0x0000001e0d0f7c36 */ /* 0x000fe20008000000 */
[----:B------:R0:W-:Y:S01]  /*106f0*/  @P5 STG.E.U8 desc[UR22][R10.64], R91 ;  /* 0x0000005b0a005986 */ /* 0x0001e2000c101116 */
[----:B------:R-:W-:Y:S01]  /*10700*/  ISETP.LT.AND P1, PT, R241, UR6, !P1 ;  /* 0x00000006f1007c0c */ /* 0x000fe2000cf21270 */
[----:B------:R-:W0:Y:S01]  /*10710*/  LDCU UR6, c[0x0][0x398] ;  /* 0x00007300ff0677ac */ /* 0x000e220008000800 */
[----:B--2---:R-:W-:Y:S01]  /*10720*/  ISETP.LT.AND P5, PT, R246, UR9, !P4 ;  /* 0x00000009f6007c0c */ /* 0x004fe2000e7a1270 */
[----:B------:R-:W-:Y:S01]  /*10730*/  IMAD.X R7, R12, 0x1, R197, P6 ;  /* 0x000000010c077824 */ /* 0x000fe200030e06c5 */
[----:B------:R-:W-:Y:S01]  /*10740*/  SHF.R.S32.HI R14, RZ, 0x1f, R15 ;  /* 0x0000001fff0e7819 */ /* 0x000fe2000001140f */
[----:B------:R-:W2:Y:S01]  /*10750*/  LDCU UR9, c[0x0][0x398] ;  /* 0x00007300ff0977ac */ /* 0x000ea20008000800 */
[----:B---3--:R-:W-:-:S02]  /*10760*/  IADD3 R4, P6, PT, R15, R0, RZ ;  /* 0x000000000f047210 */ /* 0x008fc40007fde0ff */
[----:B------:R-:W-:Y:S02]  /*10770*/  PRMT R13, R17, 0x9910, RZ ;  /* 0x00009910110d7816 */ /* 0x000fe400000000ff */
[----:B------:R-:W-:Y:S01]  /*10780*/  F2FP.SATFINITE.E5M2.F32.PACK_AB_MERGE_C R27, R27, R26, RZ ;  /* 0x0000001a1b1b723e */ /* 0x000fe200048060ff */
[----:B------:R-:W-:Y:S01]  /*10790*/  IMAD.X R5, R14, 0x1, R200, P6 ;  /* 0x000000010e057824 */ /* 0x000fe200030e06c8 */
[----:B------:R-:W-:-:S03]  /*107a0*/  SHF.R.S32.HI R13, RZ, 0x8, R13 ;  /* 0x00000008ff0d7819 */ /* 0x000fc6000001140d */
[----:B------:R3:W-:Y:S01]  /*107b0*/  @P1 STG.E.U8 desc[UR22][R6.64], R27 ;  /* 0x0000001b06001986 */ /* 0x0007e2000c101116 */
[----:B------:R-:W-:-:S03]  /*107c0*/  IADD3 R8, P6, PT, R15, R2, RZ ;  /* 0x000000020f087210 */ /* 0x000fc60007fde0ff */
[----:B------:R2:W-:Y:S01]  /*107d0*/  @P5 STG.E.U8 desc[UR22][R4.64], R13 ;  /* 0x0000000d04005986 */ /* 0x0005e2000c101116 */
[----:B-1----:R-:W-:Y:S02]  /*107e0*/  ISETP.LT.AND P5, PT, R245, UR4, !P4 ;  /* 0x00000004f5007c0c */ /* 0x002fe4000e7a1270 */
[----:B0-----:R-:W-:Y:S02]  /*107f0*/  PRMT R91, R91, 0x9910, RZ ;  /* 0x000099105b5b7816 */ /* 0x001fe400000000ff */
[----:B------:R-:W-:Y:S01]  /*10800*/  ISETP.LT.AND P1, PT, R242, UR10, !P4 ;  /* 0x0000000af2007c0c */ /* 0x000fe2000e721270 */
[C---:B------:R-:W-:Y:S01]  /*10810*/  IMAD.X R9, R14.reuse, 0x1, R199, P6 ;  /* 0x000000010e097824 */ /* 0x040fe200030e06c7 */
[----:B------:R-:W-:Y:S01]  /*10820*/  PRMT R11, R155, 0x9910, RZ ;  /* 0x000099109b0b7816 */ /* 0x000fe200000000ff */
[----:B---3--:R-:W-:Y:S01]  /*10830*/  IMAD.MOV.U32 R6, RZ, RZ, R91 ;  /* 0x000000ffff067224 */ /* 0x008fe200078e005b */
[C---:B------:R-:W-:Y:S01]  /*10840*/  IADD3 R10, P6, PT, R15.reuse, R196, RZ ;  /* 0x000000c40f0a7210 */ /* 0x040fe20007fde0ff */
[----:B------:R-:W-:Y:S01]  /*10850*/  VIADD R17, R15, UR30 ;  /* 0x0000001e0f117c36 */ /* 0x000fe20008000000 */
[----:B------:R-:W-:Y:S01]  /*10860*/  SHF.R.S32.HI R7, RZ, 0x8, R11 ;  /* 0x00000008ff077819 */ /* 0x000fe2000001140b */
[----:B------:R-:W0:Y:S01]  /*10870*/  LDCU UR10, c[0x0][0x398] ;  /* 0x00007300ff0a77ac */ /* 0x000e220008000800 */
[----:B--2---:R-:W-:Y:S01]  /*10880*/  SHF.R.S32.HI R13, RZ, 0x8, R6 ;  /* 0x00000008ff0d7819 */ /* 0x004fe20000011406 */
[----:B------:R-:W-:Y:S01]  /*10890*/  IMAD.X R11, R14, 0x1, R3, P6 ;  /* 0x000000010e0b7824 */ /* 0x000fe200030e0603 */
[----:B------:R-:W-:Y:S01]  /*108a0*/  PRMT R27, R27, 0x9910, RZ ;  /* 0x000099101b1b7816 */ /* 0x000fe200000000ff */
[----:B------:R1:W-:Y:S01]  /*108b0*/  @P5 STG.E.U8 desc[UR22][R8.64], R7 ;  /* 0x0000000708005986 */ /* 0x0003e2000c101116 */
[----:B------:R-:W-:Y:S01]  /*108c0*/  IADD3 R4, P5, PT, R15, R198, RZ ;  /* 0x000000c60f047210 */ /* 0x000fe20007fbe0ff */
[----:B------:R-:W2:Y:S01]  /*108d0*/  LDCU UR4, c[0x0][0x39c] ;  /* 0x00007380ff0477ac */ /* 0x000ea20008000800 */
[----:B------:R-:W-:Y:S01]  /*108e0*/  ISETP.LT.AND P4, PT, R241, UR6, !P4 ;  /* 0x00000006f1007c0c */ /* 0x000fe2000e781270 */
[----:B------:R3:W-:Y:S01]  /*108f0*/  @P1 STG.E.U8 desc[UR22][R10.64], R13 ;  /* 0x0000000d0a001986 */ /* 0x0007e2000c101116 */
[----:B------:R-:W-:-:S02]  /*10900*/  ISETP.LT.AND P1, PT, R246, UR9, !P3 ;  /* 0x00000009f6007c0c */ /* 0x000fc4000df21270 */
[----:B------:R-:W-:Y:S02]  /*10910*/  SHF.R.S32.HI R16, RZ, 0x1f, R17 ;  /* 0x0000001fff107819 */ /* 0x000fe40000011411 */
[----:B------:R-:W-:Y:S01]  /*10920*/  IADD3 R6, P6, PT, R17, R0, RZ ;  /* 0x0000000011067210 */ /* 0x000fe20007fde0ff */
[----:B------:R-:W-:Y:S01]  /*10930*/  IMAD.MOV.U32 R15, RZ, RZ, R27 ;  /* 0x000000ffff0f7224 */ /* 0x000fe200078e001b */
[----:B------:R-:W-:Y:S01]  /*10940*/  F2FP.SATFINITE.E5M2.F32.PACK_AB_MERGE_C R157, R157, R156, RZ ;  /* 0x0000009c9d9d723e */ /* 0x000fe200048060ff */
[----:B------:R-:W-:Y:S01]  /*10950*/  IMAD.X R5, R14, 0x1, R197, P5 ;  /* 0x000000010e057824 */ /* 0x000fe200028e06c5 */
[----:B----4-:R-:W-:Y:S01]  /*10960*/  ISETP.LT.AND P5, PT, R245, UR12, !P3 ;  /* 0x0000000cf5007c0c */ /* 0x010fe2000dfa1270 */
[C---:B-1----:R-:W-:Y:S01]  /*10970*/  IMAD.X R7, R16.reuse, 0x1, R200, P6 ;  /* 0x0000000110077824 */ /* 0x042fe200030e06c8 */
[----:B------:R-:W-:Y:S01]  /*10980*/  IADD3 R8, P6, PT, R17, R2, RZ ;  /* 0x0000000211087210 */ /* 0x000fe20007fde0ff */
[----:B---3--:R-:W-:Y:S01]  /*10990*/  VIADD R10, R249, 0x1b ;  /* 0x0000001bf90a7836 */ /* 0x008fe20000000000 */
[----:B------:R-:W-:Y:S01]  /*109a0*/  SHF.R.S32.HI R15, RZ, 0x8, R15 ;  /* 0x00000008ff0f7819 */ /* 0x000fe2000001140f */
[----:B------:R-:W1:Y:S02]  /*109b0*/  LDCU UR6, c[0x0][0x39c] ;  /* 0x00007380ff0677ac */ /* 0x000e640008000800 */
[----:B------:R-:W-:-:S02]  /*109c0*/  IMAD.X R9, R16, 0x1, R199, P6 ;  /* 0x0000000110097824 */ /* 0x000fc400030e06c7 */
[----:B------:R-:W-:Y:S01]  /*109d0*/  @P4 STG.E.U8 desc[UR22][R4.64], R15 ;  /* 0x0000000f04004986 */ /* 0x000fe2000c101116 */
[----:B--2---:R-:W-:Y:S01]  /*109e0*/  ISETP.GE.AND P4, PT, R10, UR4, PT ;  /* 0x000000040a007c0c */ /* 0x004fe2000bf86270 */
[----:B------:R-:W2:Y:S02]  /*109f0*/  LDCU UR4, c[0x0][0x398] ;  /* 0x00007300ff0477ac */ /* 0x000ea40008000800 */
[----:B------:R3:W-:Y:S01]  /*10a00*/  @P1 STG.E.U8 desc[UR22][R6.64], R19 ;  /* 0x0000001306001986 */ /* 0x0007e2000c101116 */
[----:B0-----:R-:W-:Y:S01]  /*10a10*/  ISETP.LT.AND P1, PT, R242, UR10, !P3 ;  /* 0x0000000af2007c0c */ /* 0x001fe2000df21270 */
[----:B------:R-:W0:Y:S02]  /*10a20*/  LDCU UR9, c[0x0][0x398] ;  /* 0x00007300ff0977ac */ /* 0x000e240008000800 */
[----:B------:R-:W-:Y:S01]  /*10a30*/  @P5 STG.E.U8 desc[UR22][R8.64], R157 ;  /* 0x0000009d08005986 */ /* 0x000fe2000c101116 */
[----:B------:R-:W-:Y:S02]  /*10a40*/  IADD3 R10, P5, PT, R17, R196, RZ ;  /* 0x000000c4110a7210 */ /* 0x000fe40007fbe0ff */
[----:B------:R-:W-:Y:S01]  /*10a50*/  F2FP.SATFINITE.E5M2.F32.PACK_AB_MERGE_C R93, R93, R92, RZ ;  /* 0x0000005c5d5d723e */ /* 0x000fe200048060ff */
[----:B------:R-:W-:Y:S01]  /*10a60*/  VIADD R13, R249, 0x1c ;  /* 0x0000001cf90d7836 */ /* 0x000fe20000000000 */
[----:B------:R-:W-:Y:S01]  /*10a70*/  IADD3 R12, P6, PT, R17, R198, RZ ;  /* 0x000000c6110c7210 */ /* 0x000fe20007fde0ff */
[----:B------:R-:W-:Y:S01]  /*10a80*/  IMAD.X R11, R16, 0x1, R3, P5 ;  /* 0x00000001100b7824 */ /* 0x000fe200028e0603 */
[----:B------:R-:W-:Y:S01]  /*10a90*/  F2FP.SATFINITE.E5M2.F32.PACK_AB_MERGE_C R29, R29, R28, RZ ;  /* 0x0000001c1d1d723e */ /* 0x000fe200048060ff */
[----:B------:R-:W4:Y:S01]  /*10aa0*/  LDCU UR10, c[0x0][0x398] ;  /* 0x00007300ff0a77ac */ /* 0x000f220008000800 */
[----:B---3--:R-:W-:-:S02]  /*10ab0*/  PRMT R19, R19, 0x9910, RZ ;  /* 0x0000991013137816 */ /* 0x008fc400000000ff */
[----:B------:R3:W-:Y:S01]  /*10ac0*/  @P1 STG.E.U8 desc[UR22][R10.64], R93 ;  /* 0x0000005d0a001986 */ /* 0x0007e2000c101116 */
[----:B------:R-:W0:Y:S02]  /*10ad0*/  LDCU UR12, c[0x0][0x398] ;  /* 0x00007300ff0c77ac */ /* 0x000e240008000800 */
[----:B---3--:R-:W-:Y:S01]  /*10ae0*/  IMAD.MOV.U32 R11, RZ, RZ, R19 ;  /* 0x000000ffff0b7224 */ /* 0x008fe200078e0013 */
[----:B------:R-:W-:Y:S02]  /*10af0*/  F2FP.SATFINITE.E5M2.F32.PACK_AB_MERGE_C R19, R238, R213, RZ ;  /* 0x000000d5ee13723e */ /* 0x000fe400048060ff */
[----:B------:R-:W3:Y:S04]  /*10b00*/  LDL.LU R213, [R1+0x70] ;  /* 0x0000700001d57983 */ /* 0x000ee80000300800 */
[----:B------:R-:W3:Y:S01]  /*10b10*/  LDL.LU R238, [R1+0x74] ;  /* 0x0000740001ee7983 */ /* 0x000ee20000300800 */
[----:B------:R-:W-:Y:S01]  /*10b20*/  ISETP.LT.AND P3, PT, R241, UR14, !P3 ;  /* 0x0000000ef1007c0c */ /* 0x000fe2000df61270 */
[----:B------:R-:W-:Y:S01]  /*10b30*/  VIADD R17, R17, UR30 ;  /* 0x0000001e11117c36 */ /* 0x000fe20008000000 */
[----:B-1----:R-:W-:Y:S01]  /*10b40*/  ISETP.GE.AND P5, PT, R13, UR6, PT ;  /* 0x000000060d007c0c */ /* 0x002fe2000bfa6270 */
[----:B------:R-:W-:Y:S01]  /*10b50*/  IMAD.X R13, R16, 0x1, R197, P6 ;  /* 0x00000001100d7824 */ /* 0x000fe200030e06c5 */
[----:B------:R-:W1:Y:S02]  /*10b60*/  LDCU UR6, c[0x0][0x398] ;  /* 0x00007300ff0677ac */ /* 0x000e640008000800 */
[----:B------:R-:W-:-:S02]  /*10b70*/  SHF.R.S32.HI R14, RZ, 0x1f, R17 ;  /* 0x0000001fff0e7819 */ /* 0x000fc40000011411 */
[----:B------:R-:W-:Y:S01]  /*10b80*/  IADD3 R4, P6, PT, R17, R0, RZ ;  /* 0x0000000011047210 */ /* 0x000fe20007fde0ff */
[----:B------:R-:W1:Y:S01]  /*10b90*/  LDCU UR14, c[0x0][0x398] ;  /* 0x00007300ff0e77ac */ /* 0x000e620008000800 */
[----:B0-----:R-:W-:-:S03]  /*10ba0*/  ISETP.LT.AND P1, PT, R245, UR9, !P2 ;  /* 0x00000009f5007c0c */ /* 0x001fc6000d721270 */
[----:B------:R0:W-:Y:S01]  /*10bb0*/  @P3 STG.E.U8 desc[UR22][R12.64], R29 ;  /* 0x0000001d0c003986 */ /* 0x0001e2000c101116 */
[----:B--2---:R-:W-:Y:S01]  /*10bc0*/  ISETP.LT.AND P3, PT, R246, UR4, !P2 ;  /* 0x00000004f6007c0c */ /* 0x004fe2000d761270 */
[C---:B------:R-:W-:Y:S01]  /*10bd0*/  IMAD.X R5, R14.reuse, 0x1, R200, P6 ;  /* 0x000000010e057824 */ /* 0x040fe200030e06c8 */
[----:B------:R-:W-:Y:S01]  /*10be0*/  IADD3 R6, P6, PT, R17, R2, RZ ;  /* 0x0000000211067210 */ /* 0x000fe20007fde0ff */
[----:B------:R-:W2:Y:S01]  /*10bf0*/  LDCU UR9, c[0x0][0x398] ;  /* 0x00007300ff0977ac */ /* 0x000ea20008000800 */
[----:B------:R-:W-:Y:S02]  /*10c00*/  PRMT R15, R157, 0x9910, RZ ;  /* 0x000099109d0f7816 */ /* 0x000fe400000000ff */
[----:B------:R-:W-:Y:S01]  /*10c10*/  SHF.R.S32.HI R11, RZ, 0x8, R11 ;  /* 0x00000008ff0b7819 */ /* 0x000fe2000001140b */
[C---:B------:R-:W-:Y:S01]  /*10c20*/  IMAD.X R7, R14.reuse, 0x1, R199, P6 ;  /* 0x000000010e077824 */ /* 0x040fe200030e06c7 */
[C---:B------:R-:W-:Y:S01]  /*10c30*/  IADD3 R8, P6, PT, R17.reuse, R196, RZ ;  /* 0x000000c411087210 */ /* 0x040fe20007fde0ff */
[----:B------:R-:W2:Y:S01]  /*10c40*/  LDCU UR4, c[0x0][0x39c] ;  /* 0x00007380ff0477ac */ /* 0x000ea20008000800 */
[----:B------:R-:W-:Y:S01]  /*10c50*/  SHF.R.S32.HI R15, RZ, 0x8, R15 ;  /* 0x00000008ff0f7819 */ /* 0x000fe2000001140f */
[----:B0-----:R-:W-:Y:S01]  /*10c60*/  VIADD R13, R17, UR30 ;  /* 0x0000001e110d7c36 */ /* 0x001fe20008000000 */
[----:B------:R-:W-:Y:S01]  /*10c70*/  PRMT R29, R29, 0x9910, RZ ;  /* 0x000099101d1d7816 */ /* 0x000fe200000000ff */
[----:B------:R0:W-:Y:S01]  /*10c80*/  @P3 STG.E.U8 desc[UR22][R4.64], R11 ;  /* 0x0000000b04003986 */ /* 0x0001e2000c101116 */
[----:B------:R-:W-:-:S03]  /*10c90*/  IMAD.X R9, R14, 0x1, R3, P6 ;  /* 0x000000010e097824 */ /* 0x000fc600030e0603 */
[----:B------:R2:W-:Y:S01]  /*10ca0*/  @P1 STG.E.U8 desc[UR22][R6.64], R15 ;  /* 0x0000000f06001986 */ /* 0x0005e2000c101116 */
[----:B-1----:R-:W-:Y:S01]  /*10cb0*/  ISETP.LT.AND P1, PT, R242, UR6, !P2 ;  /* 0x00000006f2007c0c */ /* 0x002fe2000d721270 */
[----:B------:R-:W1:Y:S01]  /*10cc0*/  LDCU UR6, c[0x0][0x39c] ;  /* 0x00007380ff0677ac */ /* 0x000e620008000800 */
[----:B----4-:R-:W-:Y:S02]  /*10cd0*/  ISETP.LT.AND P2, PT, R241, UR10, !P2 ;  /* 0x0000000af1007c0c */ /* 0x010fe4000d741270 */
[----:B------:R-:W-:Y:S01]  /*10ce0*/  ISETP.LT.AND P3, PT, R246, UR12, !P0 ;  /* 0x0000000cf6007c0c */ /* 0x000fe2000c761270 */
[----:B------:R-:W4:Y:S01]  /*10cf0*/  LDCU UR10, c[0x0][0x398] ;  /* 0x00007300ff0a77ac */ /* 0x000f220008000800 */
[----:B0-----:R-:W-:Y:S01]  /*10d00*/  IADD3 R4, P6, PT, R17, R198, RZ ;  /* 0x000000c611047210 */ /* 0x001fe20007fde0ff */
[----:B------:R-:W-:Y:S01]  /*10d10*/  IMAD.MOV.U32 R17, RZ, RZ, R29 ;  /* 0x000000ffff117224 */ /* 0x000fe200078e001d */
[----:B------:R-:W-:Y:S02]  /*10d20*/  PRMT R10, R93, 0x9910, RZ ;  /* 0x000099105d0a7816 */ /* 0x000fe400000000ff */
[----:B------:R-:W-:Y:S01]  /*10d30*/  SHF.R.S32.HI R12, RZ, 0x1f, R13 ;  /* 0x0000001fff0c7819 */ /* 0x000fe2000001140d */
[----:B------:R-:W-:Y:S01]  /*10d40*/  IMAD.X R5, R14, 0x1, R197, P6 ;  /* 0x000000010e057824 */ /* 0x000fe200030e06c5 */
[----:B--2---:R-:W-:Y:S01]  /*10d50*/  IADD3 R6, P6, PT, R13, R0, RZ ;  /* 0x000000000d067210 */ /* 0x004fe20007fde0ff */
[----:B------:R-:W-:Y:S01]  /*10d60*/  VIADD R11, R249, 0x1d ;  /* 0x0000001df90b7836 */ /* 0x000fe20000000000 */
[----:B------:R-:W-:Y:S01]  /*10d70*/  SHF.R.S32.HI R15, RZ, 0x8, R10 ;  /* 0x00000008ff0f7819 */ /* 0x000fe2000001140a */
[----:B------:R-:W0:Y:S01]  /*10d80*/  LDCU UR12, c[0x0][0x398] ;  /* 0x00007300ff0c77ac */ /* 0x000e220008000800 */
[----:B------:R-:W-:Y:S01]  /*10d90*/  SHF.R.S32.HI R17, RZ, 0x8, R17 ;  /* 0x00000008ff117819 */ /* 0x000fe20000011411 */
[----:B------:R-:W-:-:S02]  /*10da0*/  IMAD.X R7, R12, 0x1, R200, P6 ;  /* 0x000000010c077824 */ /* 0x000fc400030e06c8 */
[----:B------:R2:W-:Y:S04]  /*10db0*/  @P1 STG.E.U8 desc[UR22][R8.64], R15 ;  /* 0x0000000f08001986 */ /* 0x0005e8000c101116 */
[----:B------:R0:W-:Y:S04]  /*10dc0*/  @P2 STG.E.U8 desc[UR22][R4.64], R17 ;  /* 0x0000001104002986 */ /* 0x0001e8000c101116 */
[----:B------:R0:W-:Y:S01]  /*10dd0*/  @P3 STG.E.U8 desc[UR22][R6.64], R19 ;  /* 0x0000001306003986 */ /* 0x0001e2000c101116 */
[----:B------:R-:W-:Y:S01]  /*10de0*/  ISETP.LT.AND P3, PT, R245, UR9, !P0 ;  /* 0x00000009f5007c0c */ /* 0x000fe2000c761270 */
[----:B------:R-:W4:Y:S01]  /*10df0*/  LDCU UR9, c[0x0][0x398] ;  /* 0x00007300ff0977ac */ /* 0x000f220008000800 */
[----:B------:R-:W-:-:S02]  /*10e00*/  IADD3 R10, P6, PT, R13, R2, RZ ;  /* 0x000000020d0a7210 */ /* 0x000fc40007fde0ff */
[----:B------:R-:W-:Y:S02]  /*10e10*/  ISETP.LT.AND P2, PT, R242, UR14, !P0 ;  /* 0x0000000ef2007c0c */ /* 0x000fe4000c741270 */
[----:B------:R-:W-:Y:S02]  /*10e20*/  F2FP.SATFINITE.E5M2.F32.PACK_AB_MERGE_C R159, R159, R158, RZ ;  /* 0x0000009e9f9f723e */ /* 0x000fe400048060ff */
[----:B------:R-:W-:Y:S01]  /*10e30*/  F2FP.SATFINITE.E5M2.F32.PACK_AB_MERGE_C R95, R95, R94, RZ ;  /* 0x0000005e5f5f723e */ /* 0x000fe200048060ff */
[----:B--2---:R-:W-:Y:S01]  /*10e40*/  VIADD R15, R13, UR30 ;  /* 0x0000001e0d0f7c36 */ /* 0x004fe20008000000 */
[----:B------:R-:W-:Y:S01]  /*10e50*/  ISETP.GE.AND P1, PT, R11, UR4, PT ;  /* 0x000000040b007c0c */ /* 0x000fe2000bf26270 */
[C---:B------:R-:W-:Y:S01]  /*10e60*/  IMAD.X R11, R12.reuse, 0x1, R199, P6 ;  /* 0x000000010c0b7824 */ /* 0x040fe200030e06c7 */
[----:B0-----:R-:W-:Y:S01]  /*10e70*/  IADD3 R4, P6, PT, R13, R196, RZ ;  /* 0x000000c40d047210 */ /* 0x001fe20007fde0ff */
[----:B------:R-:W-:Y:S01]  /*10e80*/  VIADD R6, R249, 0x1e ;  /* 0x0000001ef9067836 */ /* 0x000fe20000000000 */
[----:B------:R-:W0:Y:S02]  /*10e90*/  LDCU UR4, c[0x0][0x398] ;  /* 0x00007300ff0477ac */ /* 0x000e240008000800 */
[----:B------:R-:W-:Y:S01]  /*10ea0*/  @P3 STG.E.U8 desc[UR22][R10.64], R159 ;  /* 0x0000009f0a003986 */ /* 0x000fe2000c101116 */
[----:B------:R-:W-:Y:S01]  /*10eb0*/  IMAD.X R5, R12, 0x1, R3, P6 ;  /* 0x000000010c057824 */ /* 0x000fe200030e0603 */
[----:B-1----:R-:W-:Y:S01]  /*10ec0*/  ISETP.GE.AND P3, PT, R6, UR6, PT ;  /* 0x0000000606007c0c */ /* 0x002fe2000bf66270 */
[----:B------:R-:W1:Y:S01]  /*10ed0*/  LDCU UR6, c[0x0][0x398] ;  /* 0x00007300ff0677ac */ /* 0x000e620008000800 */
[----:B------:R-:W-:-:S02]  /*10ee0*/  IADD3 R6, P6, PT, R13, R198, RZ ;  /* 0x000000c60d067210 */ /* 0x000fc40007fde0ff */
[----:B------:R2:W-:Y:S01]  /*10ef0*/  @P2 STG.E.U8 desc[UR22][R4.64], R95 ;  /* 0x0000005f04002986 */ /* 0x0005e2000c101116 */
[----:B----4-:R-:W-:Y:S01]  /*10f00*/  ISETP.LT.AND P0, PT, R241, UR9, !P0 ;  /* 0x00000009f1007c0c */ /* 0x010fe2000c701270 */
[----:B------:R-:W4:Y:S01]  /*10f10*/  LDCU UR9, c[0x0][0x398] ;  /* 0x00007300ff0977ac */ /* 0x000f220008000800 */
[----:B------:R-:W-:Y:S01]  /*10f20*/  ISETP.LT.AND P2, PT, R246, UR10, !P4 ;  /* 0x0000000af6007c0c */ /* 0x000fe2000e741270 */
[----:B------:R-:W-:Y:S01]  /*10f30*/  IMAD.X R7, R12, 0x1, R197, P6 ;  /* 0x000000010c077824 */ /* 0x000fe200030e06c5 */
[----:B------:R-:W-:Y:S01]  /*10f40*/  SHF.R.S32.HI R14, RZ, 0x1f, R15 ;  /* 0x0000001fff0e7819 */ /* 0x000fe2000001140f */
[----:B------:R-:W4:Y:S01]  /*10f50*/  LDCU UR10, c[0x0][0x398] ;  /* 0x00007300ff0a77ac */ /* 0x000f220008000800 */
[----:B------:R-:W-:Y:S02]  /*10f60*/  IADD3 R8, P6, PT, R15, R0, RZ ;  /* 0x000000000f087210 */ /* 0x000fe40007fde0ff */
[----:B------:R-:W-:Y:S01]  /*10f70*/  PRMT R13, R19, 0x9910, RZ ;  /* 0x00009910130d7816 */ /* 0x000fe200000000ff */
[----:B------:R-:W3:Y:S01]  /*10f80*/  LDCU UR14, c[0x0][0x398] ;  /* 0x00007300ff0e77ac */ /* 0x000ee20008000800 */
[----:B------:R-:W-:Y:S01]  /*10f90*/  F2FP.SATFINITE.E5M2.F32.PACK_AB_MERGE_C R31, R31, R30, RZ ;  /* 0x0000001e1f1f723e */ /* 0x000fe200048060ff */
[----:B------:R-:W-:Y:S01]  /*10fa0*/  IMAD.X R9, R14, 0x1, R200, P6 ;  /* 0x000000010e097824 */ /* 0x000fe200030e06c8 */
[----:B------:R-:W-:-:S02]  /*10fb0*/  SHF.R.S32.HI R13, RZ, 0x8, R13 ;  /* 0x00000008ff0d7819 */ /* 0x000fc4000001140d */
[----:B--2---:R-:W-:Y:S01]  /*10fc0*/  IADD3 R4, P6, PT, R15, R2, RZ ;  /* 0x000000020f047210 */ /* 0x004fe20007fde0ff */
[----:B------:R-:W-:Y:S01]  /*10fd0*/  @P0 STG.E.U8 desc[UR22][R6.64], R31 ;  /* 0x0000001f06000986 */ /* 0x000fe2000c101116 */
[----:B-1----:R-:W-:Y:S01]  /*10fe0*/  ISETP.LT.AND P0, PT, R242, UR6, !P4 ;  /* 0x00000006f2007c0c */ /* 0x002fe2000e701270 */
[----:B------:R-:W1:Y:S02]  /*10ff0*/  LDCU UR6, c[0x0][0x398] ;  /* 0x00007300ff0677ac */ /* 0x000e640008000800 */
[----:B------:R2:W-:Y:S01]  /*11000*/  @P2 STG.E.U8 desc[UR22][R8.64], R13 ;  /* 0x0000000d08002986 */ /* 0x0005e2000c101116 */
[----:B0-----:R-:W-:Y:S01]  /*11010*/  ISETP.LT.AND P2, PT, R245, UR4, !P4 ;  /* 0x00000004f5007c0c */ /* 0x001fe2000e741270 */
[----:B------:R-:W-:Y:S01]  /*11020*/  IMAD.X R5, R14, 0x1, R199, P6 ;  /* 0x000000010e057824 */ /* 0x000fe200030e06c7 */
[----:B------:R-:W-:Y:S01]  /*11030*/  PRMT R11, R159, 0x9910, RZ ;  /* 0x000099109f0b7816 */ /* 0x000fe200000000ff */
[----:B------:R-:W0:Y:S01]  /*11040*/  LDCU UR4, c[0x0][0x39c] ;  /* 0x00007380ff0477ac */ /* 0x000e220008000800 */
[----:B------:R-:W-:-:S02]  /*11050*/  IADD3 R10, P6, PT, R15, R196, RZ ;  /* 0x000000c40f0a7210 */ /* 0x000fc40007fde0ff */
[----:B------:R-:W-:-:S04]  /*11060*/  PRMT R17, R95, 0x9910, RZ ;  /* 0x000099105f117816 */ /* 0x000fc800000000ff */
[----:B------:R-:W-:Y:S02]  /*11070*/  SHF.R.S32.HI R17, RZ, 0x8, R17 ;  /* 0x00000008ff117819 */ /* 0x000fe40000011411 */
[----:B--2---:R-:W-:Y:S01]  /*11080*/  SHF.R.S32.HI R9, RZ, 0x8, R11 ;  /* 0x00000008ff097819 */ /* 0x004fe2000001140b */
[----:B------:R-:W-:-:S04]  /*11090*/  IMAD.X R11, R14, 0x1, R3, P6 ;  /* 0x000000010e0b7824 */ /* 0x000fc800030e0603 */
[----:B------:R2:W-:Y:S04]  /*110a0*/  @P2 STG.E.U8 desc[UR22][R4.64], R9 ;  /* 0x0000000904002986 */ /* 0x0005e8000c101116 */
[----:B------:R0:W-:Y:S01]  /*110b0*/  @P0 STG.E.U8 desc[UR22][R10.64], R17 ;  /* 0x000000110a000986 */ /* 0x0001e2000c101116 */
[----:B------:R-:W-:Y:S01]  /*110c0*/  PRMT R31, R31, 0x9910, RZ ;  /* 0x000099101f1f7816 */ /* 0x000fe200000000ff */
[----:B------:R-:W-:Y:S01]  /*110d0*/  VIADD R13, R15, UR30 ;  /* 0x0000001e0f0d7c36 */ /* 0x000fe20008000000 */
[----:B----4-:R-:W-:Y:S01]  /*110e0*/  ISETP.LT.AND P0, PT, R241, UR9, !P4 ;  /* 0x00000009f1007c0c */ /* 0x010fe2000e701270 */
[----:B------:R-:W-:Y:S01]  /*110f0*/  VIADD R8, R249, 0x1f ;  /* 0x0000001ff9087836 */ /* 0x000fe20000000000 */
[----:B------:R-:W-:Y:S01]  /*11100*/  ISETP.LT.AND P2, PT, R246, UR10, !P5 ;  /* 0x0000000af6007c0c */ /* 0x000fe2000ef41270 */
[----:B------:R-:W4:Y:S01]  /*11110*/  LDCU UR9, c[0x0][0x398] ;  /* 0x00007300ff0977ac */ /* 0x000f220008000800 */
[----:B------:R-:W-:Y:S01]  /*11120*/  IADD3 R6, P4, PT, R15, R198, RZ ;  /* 0x000000c60f067210 */ /* 0x000fe20007f9e0ff */
[----:B------:R-:W-:Y:S01]  /*11130*/  IMAD.MOV.U32 R15, RZ, RZ, R31 ;  /* 0x000000ffff0f7224 */ /* 0x000fe200078e001f */
[----:B------:R-:W-:Y:S01]  /*11140*/  SHF.R.S32.HI R12, RZ, 0x1f, R13 ;  /* 0x0000001fff0c7819 */ /* 0x000fe2000001140d */
[----:B------:R-:W3:Y:S01]  /*11150*/  LDCU UR10, c[0x0][0x398] ;  /* 0x00007300ff0a77ac */ /* 0x000ee20008000800 */
[----:B--2---:R-:W-:Y:S01]  /*11160*/  IADD3 R4, P6, PT, R13, R0, RZ ;  /* 0x000000000d047210 */ /* 0x004fe20007fde0ff */
[----:B------:R-:W-:Y:S01]  /*11170*/  IMAD.X R7, R14, 0x1, R197, P4 ;  /* 0x000000010e077824 */ /* 0x000fe200020e06c5 */
[----:B------:R-:W-:-:S03]  /*11180*/  SHF.R.S32.HI R15, RZ, 0x8, R15 ;  /* 0x00000008ff0f7819 */ /* 0x000fc6000001140f */
[----:B------:R-:W-:Y:S01]  /*11190*/  IMAD.X R5, R12, 0x1, R200, P6 ;  /* 0x000000010c057824 */ /* 0x000fe200030e06c8 */
[----:B0-----:R-:W-:Y:S01]  /*111a0*/  ISETP.GE.AND P4, PT, R8, UR4, PT ;  /* 0x0000000408007c0c */ /* 0x001fe2000bf86270 */
[----:B------:R-:W-:Y:S01]  /*111b0*/  @P0 STG.E.U8 desc[UR22][R6.64], R15 ;  /* 0x0000000f06000986 */ /* 0x000fe2000c101116 */
[----:B------:R-:W-:Y:S01]  /*111c0*/  IADD3 R8, P6, PT, R13, R2, RZ ;  /* 0x000000020d087210 */ /* 0x000fe20007fde0ff */
[----:B------:R-:W0:Y:S01]  /*111d0*/  LDCU UR4, c[0x0][0x39c] ;  /* 0x00007380ff0477ac */ /* 0x000e220008000800 */
[----:B-1----:R-:W-:-:S03]  /*111e0*/  ISETP.LT.AND P0, PT, R242, UR6, !P5 ;  /* 0x00000006f2007c0c */ /* 0x002fc6000ef01270 */
[C---:B------:R-:W-:Y:S01]  /*111f0*/  IMAD.X R9, R12.reuse, 0x1, R199, P6 ;  /* 0x000000010c097824 */ /* 0x040fe200030e06c7 */
[----:B------:R-:W-:Y:S01]  /*11200*/  IADD3 R10, P6, PT, R13, R196, RZ ;  /* 0x000000c40d0a7210 */ /* 0x000fe20007fde0ff */
[----:B------:R-:W1:Y:S01]  /*11210*/  LDCU UR6, c[0x0][0x39c] ;  /* 0x00007380ff0677ac */ /* 0x000e620008000800 */
[----:B------:R-:W-:Y:S02]  /*11220*/  F2FP.SATFINITE.E5M2.F32.PACK_AB_MERGE_C R161, R161, R160, RZ ;  /* 0x000000a0a1a1723e */ /* 0x000fe400048060ff */
[----:B------:R-:W-:Y:S01]  /*11230*/  F2FP.SATFINITE.E5M2.F32.PACK_AB_MERGE_C R97, R97, R96, RZ ;  /* 0x000000606161723e */ /* 0x000fe200048060ff */
[----:B------:R-:W-:Y:S01]  /*11240*/  IMAD.X R11, R12, 0x1, R3, P6 ;  /* 0x000000010c0b7824 */ /* 0x000fe200030e0603 */
[----:B---3--:R-:W-:Y:S02]  /*11250*/  F2FP.SATFINITE.E5M2.F32.PACK_AB_MERGE_C R17, R238, R213, RZ ;  /* 0x000000d5ee11723e */ /* 0x008fe400048060ff */
[----:B------:R-:W2:Y:S04]  /*11260*/  LDL.LU R213, [R1+0x78] ;  /* 0x0000780001d57983 */ /* 0x000ea80000300800 */
[----:B------:R-:W2:Y:S04]  /*11270*/  LDL.LU R238, [R1+0x7c] ;  /* 0x00007c0001ee7983 */ /* 0x000ea80000300800 */
[----:B------:R3:W-:Y:S01]  /*11280*/  @P2 STG.E.U8 desc[UR22][R4.64], R17 ;  /* 0x0000001104002986 */ /* 0x0007e2000c101116 */
[----:B------:R-:W-:Y:S01]  /*11290*/  ISETP.LT.AND P2, PT, R245, UR12, !P5 ;  /* 0x0000000cf5007c0c */ /* 0x000fe2000ef41270 */
[----:B------:R-:W0:Y:S01]  /*112a0*/  LDCU UR12, c[0x0][0x398] ;  /* 0x00007300ff0c77ac */ /* 0x000e220008000800 */
[----:B---3--:R-:W-:-:S11]  /*112b0*/  PRMT R17, R17, 0x9910, RZ ;  /* 0x0000991011117816 */ /* 0x008fd600000000ff */
[----:B------:R-:W-:Y:S04]  /*112c0*/  @P2 STG.E.U8 desc[UR22][R8.64], R161 ;  /* 0x000000a108002986 */ /* 0x000fe8000c101116 */
[----:B------:R3:W-:Y:S02]  /*112d0*/  @P0 STG.E.U8 desc[UR22][R10.64], R97 ;  /* 0x000000610a000986 */ /* 0x0007e4000c101116 */
[----:B---3--:R-:W-:Y:S01]  /*112e0*/  IMAD.MOV.U32 R11, RZ, RZ, R17 ;  /* 0x000000ffff0b7224 */ /* 0x008fe200078e0011 */
[----:B------:R-:W-:Y:S02]  /*112f0*/  F2FP.SATFINITE.E5M2.F32.PACK_AB_MERGE_C R17, R215, R214, RZ ;  /* 0x000000d6d711723e */ /* 0x000fe400048060ff */
[----:B------:R-:W3:Y:S04]  /*11300*/  LDL.LU R214, [R1+0x88] ;  /* 0x0000880001d67983 */ /* 0x000ee80000300800 */
[----:B------:R-:W3:Y:S01]  /*11310*/  LDL.LU R215, [R1+0x8c] ;  /* 0x00008c0001d77983 */ /* 0x000ee20000300800 */
[----:B------:R-:W-:-:S03]  /*11320*/  F2FP.SATFINITE.E5M2.F32.PACK_AB_MERGE_C R19, R202, R201, RZ ;  /* 0x000000c9ca13723e */ /* 0x000fc600048060ff */
[----:B------:R-:W3:Y:S04]  /*11330*/  LDL.LU R201, [R1+0x98] ;  /* 0x0000980001c97983 */ /* 0x000ee80000300800 */
[----:B------:R-:W3:Y:S01]  /*11340*/  LDL.LU R202, [R1+0x9c] ;  /* 0x00009c0001ca7983 */ /* 0x000ee20000300800 */
[----:B------:R-:W-:Y:S01]  /*11350*/  ISETP.LT.AND P5, PT, R241, UR14, !P5 ;  /* 0x0000000ef1007c0c */ /* 0x000fe2000efa1270 */
[----:B------:R-:W0:Y:S01]  /*11360*/  LDCU UR14, c[0x0][0x398] ;  /* 0x00007300ff0e77ac */ /* 0x000e220008000800 */
[----:B------:R-:W-:Y:S02]  /*11370*/  IADD3 R4, P6, PT, R13, R198, RZ ;  /* 0x000000c60d047210 */ /* 0x000fe40007fde0ff */
[----:B------:R-:W-:-:S03]  /*11380*/  F2FP.SATFINITE.E5M2.F32.PACK_AB_MERGE_C R33, R33, R32, RZ ;  /* 0x000000202121723e */ /* 0x000fc600048060ff */
[----:B------:R-:W-:Y:S02]  /*11390*/  IMAD.X R5, R12, 0x1, R197, P6 ;  /* 0x000000010c057824 */ /* 0x000fe400030e06c5 */
[----:B------:R-:W-:Y:S01]  /*113a0*/  VIADD R13, R13, UR30 ;  /* 0x0000001e0d0d7c36 */ /* 0x000fe20008000000 */
[----:B----4-:R-:W-:Y:S02]  /*113b0*/  ISETP.LT.AND P0, PT, R246, UR9, !P1 ;  /* 0x00000009f6007c0c */ /* 0x010fe4000cf01270 */
[----:B------:R-:W-:Y:S01]  /*113c0*/  PRMT R15, R161, 0x9910, RZ ;  /* 0x00009910a10f7816 */ /* 0x000fe200000000ff */
[----:B------:R4:W-:Y:S01]  /*113d0*/  @P5 STG.E.U8 desc[UR22][R4.64], R33 ;  /* 0x0000002104005986 */ /* 0x0009e2000c101116 */
[----:B------:R-:W-:Y:S01]  /*113e0*/  ISETP.LT.AND P5, PT, R245, UR10, !P1 ;  /* 0x0000000af5007c0c */ /* 0x000fe2000cfa1270 */
[----:B------:R-:W-:Y:S01]  /*113f0*/  VIADD R9, R249, 0x21 ;  /* 0x00000021f9097836 */ /* 0x000fe20000000000 */
[----:B------:R-:W-:Y:S01]  /*11400*/  SHF.R.S32.HI R12, RZ, 0x1f, R13 ;  /* 0x0000001fff0c7819 */ /* 0x000fe2000001140d */
[----:B------:R-:W0:Y:S01]  /*11410*/  LDCU UR9, c[0x0][0x398] ;  /* 0x00007300ff0977ac */ /* 0x000e220008000800 */
[----:B------:R-:W-:-:S02]  /*11420*/  IADD3 R6, P2, PT, R13, R0, RZ ;  /* 0x000000000d067210 */ /* 0x000fc40007f5e0ff */
[----:B------:R-:W-:Y:S01]  /*11430*/  SHF.R.S32.HI R11, RZ, 0x8, R11 ;  /* 0x00000008ff0b7819 */ /* 0x000fe2000001140b */
[----:B------:R-:W1:Y:S01]  /*11440*/  LDCU UR10, c[0x0][0x398] ;  /* 0x00007300ff0a77ac */ /* 0x000e620008000800 */
[----:B----4-:R-:W-:Y:S01]  /*11450*/  IADD3 R4, P6, PT, R13, R2, RZ ;  /* 0x000000020d047210 */ /* 0x010fe20007fde0ff */
[----:B------:R-:W-:Y:S01]  /*11460*/  IMAD.X R7, R12, 0x1, R200, P2 ;  /* 0x000000010c077824 */ /* 0x000fe200010e06c8 */
[----:B------:R-:W-:-:S03]  /*11470*/  SHF.R.S32.HI R15, RZ, 0x8, R15 ;  /* 0x00000008ff0f7819 */ /* 0x000fc6000001140f */
[----:B------:R-:W-:Y:S01]  /*11480*/  IMAD.X R5, R12, 0x1, R199, P6 ;  /* 0x000000010c057824 */ /* 0x000fe200030e06c7 */
[----:B------:R-:W-:Y:S04]  /*11490*/  @P0 STG.E.U8 desc[UR22][R6.64], R11 ;  /* 0x0000000b06000986 */ /* 0x000fe8000c101116 */
[----:B------:R4:W-:Y:S01]  /*114a0*/  @P5 STG.E.U8 desc[UR22][R4.64], R15 ;  /* 0x0000000f04005986 */ /* 0x0009e2000c101116 */
[----:B------:R-:W-:Y:S02]  /*114b0*/  IADD3 R8, P5, PT, R13, R196, RZ ;  /* 0x000000c40d087210 */ /* 0x000fe40007fbe0ff */
[----:B0-----:R-:W-:Y:S01]  /*114c0*/  ISETP.LT.AND P6, PT, R242, UR12, !P1 ;  /* 0x0000000cf2007c0c */ /* 0x001fe2000cfc1270 */
[----:B------:R-:W-:Y:S01]  /*114d0*/  VIADD R14, R249, 0x20 ;  /* 0x00000020f90e7836 */ /* 0x000fe20000000000 */
[----:B-1----:R-:W-:Y:S01]  /*114e0*/  ISETP.GE.AND P0, PT, R9, UR6, PT ;  /* 0x0000000609007c0c */ /* 0x002fe2000bf06270 */
[----:B------:R-:W-:Y:S01]  /*114f0*/  IMAD.X R9, R12, 0x1, R3, P5 ;  /* 0x000000010c097824 */ /* 0x000fe200028e0603 */
[----:B------:R-:W-:Y:S01]  /*11500*/  ISETP.LT.AND P5, PT, R241, UR14, !P1 ;  /* 0x0000000ef1007c0c */ /* 0x000fe2000cfa1270 */
[----:B------:R-:W0:Y:S01]  /*11510*/  LDCU UR6, c[0x0][0x398] ;  /* 0x00007300ff0677ac */ /* 0x000e220008000800 */
[----:B------:R-:W-:-:S02]  /*11520*/  PRMT R10, R97, 0x9910, RZ ;  /* 0x00009910610a7816 */ /* 0x000fc400000000ff */
[----:B----4-:R-:W-:Y:S02]  /*11530*/  IADD3 R4, P1, PT, R13, R198, RZ ;  /* 0x000000c60d047210 */ /* 0x010fe40007f3e0ff */
[----:B------:R-:W-:Y:S01]  /*11540*/  PRMT R15, R33, 0x9910, RZ ;  /* 0x00009910210f7816 */ /* 0x000fe200000000ff */
[----:B------:R-:W-:Y:S01]  /*11550*/  VIADD R13, R13, UR30 ;  /* 0x0000001e0d0d7c36 */ /* 0x000fe20008000000 */
[----:B------:R-:W-:Y:S01]  /*11560*/  SHF.R.S32.HI R11, RZ, 0x8, R10 ;  /* 0x00000008ff0b7819 */ /* 0x000fe2000001140a */
[----:B------:R-:W-:Y:S01]  /*11570*/  IMAD.X R5, R12, 0x1, R197, P1 ;  /* 0x000000010c057824 */ /* 0x000fe200008e06c5 */
[----:B------:R-:W-:Y:S01]  /*11580*/  SHF.R.S32.HI R15, RZ, 0x8, R15 ;  /* 0x00000008ff0f7819 */ /* 0x000fe2000001140f */
[----:B------:R-:W1:Y:S01]  /*11590*/  LDCU UR12, c[0x0][0x398] ;  /* 0x00007300ff0c77ac */ /* 0x000e620008000800 */
[----:B------:R-:W-:Y:S01]  /*115a0*/  SHF.R.S32.HI R10, RZ, 0x1f, R13 ;  /* 0x0000001fff0a7819 */ /* 0x000fe2000001140d */
[----:B------:R4:W-:Y:S01]  /*115b0*/  @P6 STG.E.U8 desc[UR22][R8.64], R11 ;  /* 0x0000000b08006986 */ /* 0x0009e2000c101116 */
[----:B------:R-:W-:Y:S01]  /*115c0*/  IADD3 R6, P6, PT, R13, R0, RZ ;  /* 0x000000000d067210 */ /* 0x000fe20007fde0ff */
[----:B------:R-:W1:Y:S01]  /*115d0*/  LDCU UR14, c[0x0][0x398] ;  /* 0x00007300ff0e77ac */ /* 0x000e620008000800 */
[----:B------:R-:W-:Y:S01]  /*115e0*/  ISETP.LT.AND P1, PT, R246, UR9, !P3 ;  /* 0x00000009f6007c0c */ /* 0x000fe2000df21270 */
[----:B------:R0:W-:Y:S01]  /*115f0*/  @P5 STG.E.U8 desc[UR22][R4.64], R15 ;  /* 0x0000000f04005986 */ /* 0x0001e2000c101116 */
[----:B------:R-:W-:Y:S01]  /*11600*/  ISETP.GE.AND P2, PT, R14, UR4, PT ;  /* 0x000000040e007c0c */ /* 0x000fe2000bf46270 */
[----:B------:R-:W1:Y:S01]  /*11610*/  LDCU UR4, c[0x0][0x39c] ;  /* 0x00007380ff0477ac */ /* 0x000e620008000800 */
[----:B------:R-:W-:Y:S01]  /*11620*/  ISETP.LT.AND P5, PT, R245, UR10, !P3 ;  /* 0x0000000af5007c0c */ /* 0x000fe2000dfa1270 */
[----:B------:R-:W-:Y:S01]  /*11630*/  IMAD.X R7, R10, 0x1, R200, P6 ;  /* 0x000000010a077824 */ /* 0x000fe200030e06c8 */
[----:B------:R-:W1:Y:S01]  /*11640*/  LDCU UR9, c[0x0][0x398] ;  /* 0x00007300ff0977ac */ /* 0x000e620008000800 */
[----:B----4-:R-:W-:-:S02]  /*11650*/  IADD3 R8, P6, PT, R13, R2, RZ ;  /* 0x000000020d087210 */ /* 0x010fc40007fde0ff */
[----:B------:R-:W-:Y:S01]  /*11660*/  F2FP.SATFINITE.E5M2.F32.PACK_AB_MERGE_C R163, R163, R162, RZ ;  /* 0x000000a2a3a3723e */ /* 0x000fe200048060ff */
[----:B------:R-:W-:Y:S01]  /*11670*/  VIADD R12, R249, 0x22 ;  /* 0x00000022f90c7836 */ /* 0x000fe20000000000 */
[----:B------:R-:W4:Y:S01]  /*11680*/  LDCU UR10, c[0x0][0x398] ;  /* 0x00007300ff0a77ac */ /* 0x000f220008000800 */
[----:B------:R-:W-:Y:S01]  /*11690*/  IMAD.X R9, R10, 0x1, R199, P6 ;  /* 0x000000010a097824 */ /* 0x000fe200030e06c7 */
[----:B0-----:R-:W-:Y:S02]  /*116a0*/  ISETP.LT.AND P6, PT, R242, UR6, !P3 ;  /* 0x00000006f2007c0c */ /* 0x001fe4000dfc1270 */
[----:B------:R-:W-:Y:S01]  /*116b0*/  F2FP.SATFINITE.E5M2.F32.PACK_AB_MERGE_C R99, R99, R98, RZ ;  /* 0x000000626363723e */ /* 0x000fe200048060ff */
[----:B------:R-:W0:Y:S01]  /*116c0*/  LDCU UR6, c[0x0][0x398] ;  /* 0x00007300ff0677ac */ /* 0x000e220008000800 */
[----:B-1----:R-:W-:Y:S01]  /*116d0*/  ISETP.LT.AND P3, PT, R241, UR9, !P3 ;  /* 0x00000009f1007c0c */ /* 0x002fe2000df61270 */
[----:B------:R-:W1:Y:S01]  /*116e0*/  LDCU UR9, c[0x0][0x398] ;  /* 0x00007300ff0977ac */ /* 0x000e620008000800 */
[----:B------:R-:W-:-:S02]  /*116f0*/  F2FP.SATFINITE.E5M2.F32.PACK_AB_MERGE_C R35, R35, R34, RZ ;  /* 0x000000222323723e */ /* 0x000fc400048060ff */
[----:B------:R-:W-:-:S04]  /*11700*/  PRMT R15, R163, 0x9910, RZ ;  /* 0x00009910a30f7816 */ /* 0x000fc800000000ff */
[----:B------:R-:W-:Y:S02]  /*11710*/  SHF.R.S32.HI R15, RZ, 0x8, R15 ;  /* 0x00000008ff0f7819 */ /* 0x000fe4000001140f */
[----:B------:R-:W-:Y:S02]  /*11720*/  F2FP.SATFINITE.E5M2.F32.PACK_AB_MERGE_C R165, R165, R164, RZ ;  /* 0x000000a4a5a5723e */ /* 0x000fe400048060ff */
[----:B------:R-:W-:Y:S02]  /*11730*/  F2FP.SATFINITE.E5M2.F32.PACK_AB_MERGE_C R101, R101, R100, RZ ;  /* 0x000000646565723e */ /* 0x000fe400048060ff */
[----:B------:R-:W-:Y:S02]  /*11740*/  F2FP.SATFINITE.E5M2.F32.PACK_AB_MERGE_C R37, R37, R36, RZ ;  /* 0x000000242525723e */ /* 0x000fe400048060ff */
[----:B------:R-:W-:Y:S02]  /*11750*/  F2FP.SATFINITE.E5M2.F32.PACK_AB_MERGE_C R167, R167, R166, RZ ;  /* 0x000000a6a7a7723e */ /* 0x000fe400048060ff */
[----:B------:R-:W-:-:S02]  /*11760*/  F2FP.SATFINITE.E5M2.F32.PACK_AB_MERGE_C R103, R103, R102, RZ ;  /* 0x000000666767723e */ /* 0x000fc400048060ff */
[----:B--2---:R-:W-:-:S05]  /*11770*/  F2FP.SATFINITE.E5M2.F32.PACK_AB_MERGE_C R11, R238, R213, RZ ;  /* 0x000000d5ee0b723e */ /* 0x004fca00048060ff */
[----:B------:R2:W-:Y:S04]  /*11780*/  @P1 STG.E.U8 desc[UR22][R6.64], R11 ;  /* 0x0000000b06001986 */ /* 0x0005e8000c101116 */
[----:B------:R0:W-:Y:S01]  /*11790*/  @P5 STG.E.U8 desc[UR22][R8.64], R163 ;  /* 0x000000a308005986 */ /* 0x0001e2000c101116 */
[----:B------:R-:W-:Y:S02]  /*117a0*/  IADD3 R4, P5, PT, R13, R196, RZ ;  /* 0x000000c40d047210 */ /* 0x000fe40007fbe0ff */
[----:B------:R-:W-:Y:S01]  /*117b0*/  ISETP.GE.AND P1, PT, R12, UR4, PT ;  /* 0x000000040c007c0c */ /* 0x000fe2000bf26270 */
[----:B------:R-:W1:Y:S02]  /*117c0*/  LDCU UR4, c[0x0][0x398] ;  /* 0x00007300ff0477ac */ /* 0x000e640008000800 */
[----:B------:R-:W-:-:S05]  /*117d0*/  IMAD.X R5, R10, 0x1, R3, P5 ;  /* 0x000000010a057824 */ /* 0x000fca00028e0603 */
[----:B------:R1:W-:Y:S01]  /*117e0*/  @P6 STG.E.U8 desc[UR22][R4.64], R99 ;  /* 0x0000006304006986 */ /* 0x0003e2000c101116 */
[C---:B--2---:R-:W-:Y:S01]  /*117f0*/  IADD3 R6, P6, PT, R13.reuse, R198, RZ ;  /* 0x000000c60d067210 */ /* 0x044fe20007fde0ff */
[----:B------:R-:W-:-:S04]  /*11800*/  VIADD R13, R13, UR30 ;  /* 0x0000001e0d0d7c36 */ /* 0x000fc80008000000 */
[----:B------:R-:W-:Y:S01]  /*11810*/  IMAD.X R7, R10, 0x1, R197, P6 ;  /* 0x000000010a077824 */ /* 0x000fe200030e06c5 */
[----:B------:R-:W-:Y:S02]  /*11820*/  SHF.R.S32.HI R12, RZ, 0x1f, R13 ;  /* 0x0000001fff0c7819 */ /* 0x000fe4000001140d */
[C---:B0-----:R-:W-:Y:S02]  /*11830*/  IADD3 R8, P6, PT, R13.reuse, R0, RZ ;  /* 0x000000000d087210 */ /* 0x041fe40007fde0ff */
[----:B----4-:R-:W-:Y:S01]  /*11840*/  ISETP.LT.AND P5, PT, R246, UR10, !P4 ;  /* 0x0000000af6007c0c */ /* 0x010fe2000e7a1270 */
[----:B------:R0:W-:Y:S02]  /*11850*/  @P3 STG.E.U8 desc[UR22][R6.64], R35 ;  /* 0x0000002306003986 */ /* 0x0001e4000c101116 */
[----:B------:R-:W-:Y:S01]  /*11860*/  IMAD.X R9, R12, 0x1, R200, P6 ;  /* 0x000000010c097824 */ /* 0x000fe200030e06c8 */
[----:B-1----:R-:W-:Y:S01]  /*11870*/  IADD3 R4, P6, PT, R13, R2, RZ ;  /* 0x000000020d047210 */ /* 0x002fe20007fde0ff */
[----:B------:R-:W1:Y:S01]  /*11880*/  LDCU UR10, c[0x0][0x398] ;  /* 0x00007300ff0a77ac */ /* 0x000e620008000800 */
[----:B------:R-:W-:-:S02]  /*11890*/  PRMT R11, R11, 0x9910, RZ ;  /* 0x000099100b0b7816 */ /* 0x000fc400000000ff */
[----:B------:R-:W-:Y:S01]  /*118a0*/  ISETP.LT.AND P3, PT, R245, UR4, !P4 ;  /* 0x00000004f5007c0c */ /* 0x000fe2000e761270 */
[----:B------:R-:W-:Y:S01]  /*118b0*/  IMAD.X R5, R12, 0x1, R199, P6 ;  /* 0x000000010c057824 */ /* 0x000fe200030e06c7 */
[----:B------:R-:W-:Y:S01]  /*118c0*/  SHF.R.S32.HI R11, RZ, 0x8, R11 ;  /* 0x00000008ff0b7819 */ /* 0x000fe2000001140b */
[----:B------:R-:W2:Y:S01]  /*118d0*/  LDCU UR4, c[0x0][0x39c] ;  /* 0x00007380ff0477ac */ /* 0x000ea20008000800 */
[----:B0-----:R-:W-:-:S03]  /*118e0*/  IADD3 R6, P6, PT, R13, R196, RZ ;  /* 0x000000c40d067210 */ /* 0x001fc60007fde0ff */
[----:B------:R0:W-:Y:S01]  /*118f0*/  @P5 STG.E.U8 desc[UR22][R8.64], R11 ;  /* 0x0000000b08005986 */ /* 0x0001e2000c101116 */
[----:B------:R-:W-:Y:S01]  /*11900*/  ISETP.LT.AND P5, PT, R242, UR6, !P4 ;  /* 0x00000006f2007c0c */ /* 0x000fe2000e7a1270 */
[----:B------:R-:W4:Y:S01]  /*11910*/  LDCU UR6, c[0x0][0x39c] ;  /* 0x00007380ff0677ac */ /* 0x000f220008000800 */
[----:B------:R-:W-:Y:S01]  /*11920*/  PRMT R10, R99, 0x9910, RZ ;  /* 0x00009910630a7816 */ /* 0x000fe200000000ff */
[----:B------:R-:W-:Y:S01]  /*11930*/  IMAD.X R7, R12, 0x1, R3, P6 ;  /* 0x000000010c077824 */ /* 0x000fe200030e0603 */
[----:B------:R-:W-:Y:S01]  /*11940*/  ISETP.LT.AND P6, PT, R241, UR9, !P4 ;  /* 0x00000009f1007c0c */ /* 0x000fe2000e7c1270 */
[----:B------:R1:W-:Y:S01]  /*11950*/  @P3 STG.E.U8 desc[UR22][R4.64], R15 ;  /* 0x0000000f04003986 */ /* 0x0003e2000c101116 */
[----:B------:R-:W2:Y:S01]  /*11960*/  LDCU UR9, c[0x0][0x398] ;  /* 0x00007300ff0977ac */ /* 0x000ea20008000800 */
[----:B0-----:R-:W-:Y:S02]  /*11970*/  SHF.R.S32.HI R11, RZ, 0x8, R10 ;  /* 0x00000008ff0b7819 */ /* 0x001fe4000001140a */
[----:B------:R-:W-:-:S02]  /*11980*/  IADD3 R8, P3, PT, R13, R198, RZ ;  /* 0x000000c60d087210 */ /* 0x000fc40007f7e0ff */
[----:B------:R-:W-:Y:S01]  /*11990*/  PRMT R10, R35, 0x9910, RZ ;  /* 0x00009910230a7816 */ /* 0x000fe200000000ff */
[----:B------:R-:W-:Y:S02]  /*119a0*/  VIADD R13, R13, UR30 ;  /* 0x0000001e0d0d7c36 */ /* 0x000fe40008000000 */
[----:B------:R-:W-:Y:S01]  /*119b0*/  IMAD.X R9, R12, 0x1, R197, P3 ;  /* 0x000000010c097824 */ /* 0x000fe200018e06c5 */
[----:B-1----:R-:W-:Y:S02]  /*119c0*/  SHF.R.S32.HI R15, RZ, 0x8, R10 ;  /* 0x00000008ff0f7819 */ /* 0x002fe4000001140a */
[----:B------:R-:W-:Y:S01]  /*119d0*/  ISETP.LT.AND P4, PT, R246, UR10, !P2 ;  /* 0x0000000af6007c0c */ /* 0x000fe2000d781270 */
[----:B------:R0:W-:Y:S01]  /*119e0*/  @P5 STG.E.U8 desc[UR22][R6.64], R11 ;  /* 0x0000000b06005986 */ /* 0x0001e2000c101116 */
[----:B------:R-:W-:Y:S02]  /*119f0*/  ISETP.LT.AND P3, PT, R245, UR12, !P2 ;  /* 0x0000000cf5007c0c */ /* 0x000fe4000d761270 */
[----:B------:R-:W-:Y:S01]  /*11a00*/  SHF.R.S32.HI R12, RZ, 0x1f, R13 ;  /* 0x0000001fff0c7819 */ /* 0x000fe2000001140d */
[----:B------:R-:W-:Y:S01]  /*11a10*/  @P6 STG.E.U8 desc[UR22][R8.64], R15 ;  /* 0x0000000f08006986 */ /* 0x000fe2000c101116 */
[----:B------:R-:W-:Y:S01]  /*11a20*/  IADD3 R4, P5, PT, R13, R0, RZ ;  /* 0x000000000d047210 */ /* 0x000fe20007fbe0ff */
[----:B------:R-:W-:Y:S01]  /*11a30*/  VIADD R10, R249, 0x23 ;  /* 0x00000023f90a7836 */ /* 0x000fe20000000000 */
[----:B------:R-:W1:Y:S01]  /*11a40*/  LDCU UR10, c[0x0][0x398] ;  /* 0x00007300ff0a77ac */ /* 0x000e620008000800 */
[----:B------:R-:W-:Y:S01]  /*11a50*/  F2FP.SATFINITE.E5M2.F32.PACK_AB_MERGE_C R39, R39, R38, RZ ;  /* 0x000000262727723e */ /* 0x000fe200048060ff */
[----:B------:R-:W1:Y:S01]  /*11a60*/  LDCU UR12, c[0x0][0x398] ;  /* 0x00007300ff0c77ac */ /* 0x000e620008000800 */
[----:B0-----:R-:W-:Y:S01]  /*11a70*/  IADD3 R6, P6, PT, R13, R2, RZ ;  /* 0x000000020d067210 */ /* 0x001fe20007fde0ff */
[----:B------:R-:W-:-:S02]  /*11a80*/  IMAD.X R5, R12, 0x1, R200, P5 ;  /* 0x000000010c057824 */ /* 0x000fc400028e06c8 */
[----:B------:R-:W-:Y:S02]  /*11a90*/  VIADD R11, R249, 0x24 ;  /* 0x00000024f90b7836 */ /* 0x000fe40000000000 */
[----:B------:R-:W-:Y:S01]  /*11aa0*/  IMAD.X R7, R12, 0x1, R199, P6 ;  /* 0x000000010c077824 */ /* 0x000fe200030e06c7 */
[----:B------:R-:W-:Y:S01]  /*11ab0*/  ISETP.LT.AND P5, PT, R242, UR14, !P2 ;  /* 0x0000000ef2007c0c */ /* 0x000fe2000d7a1270 */
[----:B------:R0:W-:Y:S01]  /*11ac0*/  @P4 STG.E.U8 desc[UR22][R4.64], R17 ;  /* 0x0000001104004986 */ /* 0x0001e2000c101116 */
[----:B--2---:R-:W-:Y:S01]  /*11ad0*/  ISETP.GE.AND P4, PT, R10, UR4, PT ;  /* 0x000000040a007c0c */ /* 0x004fe2000bf86270 */
[----:B------:R-:W2:Y:S02]  /*11ae0*/  LDCU UR4, c[0x0][0x39c] ;  /* 0x00007380ff0477ac */ /* 0x000ea40008000800 */
[----:B------:R1:W-:Y:S01]  /*11af0*/  @P3 STG.E.U8 desc[UR22][R6.64], R165 ;  /* 0x000000a506003986 */ /* 0x0003e2000c101116 */
[----:B----4-:R-:W-:Y:S01]  /*11b00*/  ISETP.GE.AND P3, PT, R11, UR6, PT ;  /* 0x000000060b007c0c */ /* 0x010fe2000bf66270 */
[----:B------:R-:W4:Y:S01]  /*11b10*/  LDCU UR6, c[0x0][0x398] ;  /* 0x00007300ff0677ac */ /* 0x000f220008000800 */
[----:B------:R-:W-:-:S02]  /*11b20*/  IADD3 R10, P6, PT, R13, R196, RZ ;  /* 0x000000c40d0a7210 */ /* 0x000fc40007fde0ff */
[----:B------:R-:W-:Y:S01]  /*11b30*/  ISETP.LT.AND P2, PT, R241, UR16, !P2 ;  /* 0x00000010f1007c0c */ /* 0x000fe2000d741270 */
[----:B------:R-:W2:Y:S02]  /*11b40*/  LDCU UR14, c[0x0][0x398] ;  /* 0x00007300ff0e77ac */ /* 0x000ea40008000800 */
[----:B------:R-:W-:Y:S01]  /*11b50*/  IMAD.X R11, R12, 0x1, R3, P6 ;  /* 0x000000010c0b7824 */ /* 0x000fe200030e0603 */
[C---:B0-----:R-:W-:Y:S01]  /*11b60*/  IADD3 R4, P6, PT, R13.reuse, R198, RZ ;  /* 0x000000c60d047210 */ /* 0x041fe20007fde0ff */
[----:B------:R-:W-:Y:S01]  /*11b70*/  VIADD R13, R13, UR30 ;  /* 0x0000001e0d0d7c36 */ /* 0x000fe20008000000 */
[----:B------:R-:W-:Y:S01]  /*11b80*/  PRMT R8, R17, 0x9910, RZ ;  /* 0x0000991011087816 */ /* 0x000fe200000000ff */
[----:B------:R-:W0:Y:S01]  /*11b90*/  LDCU UR16, c[0x0][0x398] ;  /* 0x00007300ff1077ac */ /* 0x000e220008000800 */
[----:B------:R2:W-:Y:S01]  /*11ba0*/  @P5 STG.E.U8 desc[UR22][R10.64], R101 ;  /* 0x000000650a005986 */ /* 0x0005e2000c101116 */
[----:B------:R-:W-:Y:S01]  /*11bb0*/  ISETP.LT.AND P5, PT, R246, UR9, !P0 ;  /* 0x00000009f6007c0c */ /* 0x000fe2000c7a1270 */
[----:B------:R-:W-:Y:S01]  /*11bc0*/  IMAD.X R5, R12, 0x1, R197, P6 ;  /* 0x000000010c057824 */ /* 0x000fe200030e06c5 */
[----:B------:R-:W-:Y:S01]  /*11bd0*/  SHF.R.S32.HI R12, RZ, 0x1f, R13 ;  /* 0x0000001fff0c7819 */ /* 0x000fe2000001140d */
[----:B------:R-:W0:Y:S01]  /*11be0*/  LDCU UR9, c[0x0][0x398] ;  /* 0x00007300ff0977ac */ /* 0x000e220008000800 */
[----:B-1----:R-:W-:-:S02]  /*11bf0*/  IADD3 R6, P6, PT, R13, R0, RZ ;  /* 0x000000000d067210 */ /* 0x002fc40007fde0ff */
[----:B------:R1:W-:Y:S01]  /*11c00*/  @P2 STG.E.U8 desc[UR22][R4.64], R37 ;  /* 0x0000002504002986 */ /* 0x0003e2000c101116 */
[----:B----4-:R-:W-:Y:S01]  /*11c10*/  ISETP.LT.AND P2, PT, R245, UR6, !P0 ;  /* 0x00000006f5007c0c */ /* 0x010fe2000c741270 */
[----:B------:R-:W4:Y:S01]  /*11c20*/  LDCU UR6, c[0x0][0x398] ;  /* 0x00007300ff0677ac */ /* 0x000f220008000800 */
[----:B------:R-:W-:Y:S01]  /*11c30*/  IMAD.X R7, R12, 0x1, R200, P6 ;  /* 0x000000010c077824 */ /* 0x000fe200030e06c8 */
[----:B--2---:R-:W-:Y:S02]  /*11c40*/  SHF.R.S32.HI R11, RZ, 0x8, R8 ;  /* 0x00000008ff0b7819 */ /* 0x004fe40000011408 */
[----:B------:R-:W-:Y:S02]  /*11c50*/  IADD3 R8, P6, PT, R13, R2, RZ ;  /* 0x000000020d087210 */ /* 0x000fe40007fde0ff */
[----:B------:R-:W-:Y:S01]  /*11c60*/  PRMT R15, R165, 0x9910, RZ ;  /* 0x00009910a50f7816 */ /* 0x000fe200000000ff */
[----:B------:R2:W-:Y:S01]  /*11c70*/  @P5 STG.E.U8 desc[UR22][R6.64], R11 ;  /* 0x0000000b06005986 */ /* 0x0005e2000c101116 */
[----:B------:R-:W-:Y:S01]  /*11c80*/  ISETP.LT.AND P5, PT, R242, UR10, !P0 ;  /* 0x0000000af2007c0c */ /* 0x000fe2000c7a1270 */
[C---:B------:R-:W-:Y:S01]  /*11c90*/  IMAD.X R9, R12.reuse, 0x1, R199, P6 ;  /* 0x000000010c097824 */ /* 0x040fe200030e06c7 */
[----:B------:R-:W-:Y:S01]  /*11ca0*/  SHF.R.S32.HI R15, RZ, 0x8, R15 ;  /* 0x00000008ff0f7819 */ /* 0x000fe2000001140f */
[----:B-1----:R-:W-:Y:S01]  /*11cb0*/  VIADD R5, R249, 0x25 ;  /* 0x00000025f9057836 */ /* 0x002fe20000000000 */
[----:B------:R-:W-:Y:S01]  /*11cc0*/  IADD3 R4, P6, PT, R13, R196, RZ ;  /* 0x000000c40d047210 */ /* 0x000fe20007fde0ff */
[----:B------:R-:W1:Y:S01]  /*11cd0*/  LDCU UR10, c[0x0][0x398] ;  /* 0x00007300ff0a77ac */ /* 0x000e620008000800 */
[----:B------:R-:W-:Y:S01]  /*11ce0*/  PRMT R10, R101, 0x9910, RZ ;  /* 0x00009910650a7816 */ /* 0x000fe200000000ff */
[----:B------:R3:W-:Y:S01]  /*11cf0*/  @P2 STG.E.U8 desc[UR22][R8.64], R15 ;  /* 0x0000000f08002986 */ /* 0x0007e2000c101116 */
[----:B------:R-:W-:Y:S01]  /*11d00*/  ISETP.GE.AND P2, PT, R5, UR4, PT ;  /* 0x0000000405007c0c */ /* 0x000fe2000bf46270 */
[----:B------:R-:W-:Y:S01]  /*11d10*/  IMAD.X R5, R12, 0x1, R3, P6 ;  /* 0x000000010c057824 */ /* 0x000fe200030e0603 */
[----:B0-----:R-:W-:Y:S01]  /*11d20*/  ISETP.LT.AND P0, PT, R241, UR9, !P0 ;  /* 0x00000009f1007c0c */ /* 0x001fe2000c701270 */
[----:B------:R-:W0:Y:S01]  /*11d30*/  LDCU UR9, c[0x0][0x398] ;  /* 0x00007300ff0977ac */ /* 0x000e220008000800 */
[----:B--2---:R-:W-:-:S02]  /*11d40*/  SHF.R.S32.HI R11, RZ, 0x8, R10 ;  /* 0x00000008ff0b7819 */ /* 0x004fc4000001140a */
[----:B------:R-:W-:Y:S01]  /*11d50*/  PRMT R7, R37, 0x9910, RZ ;  /* 0x0000991025077816 */ /* 0x000fe200000000ff */
[----:B------:R-:W2:Y:S01]  /*11d60*/  LDCU UR4, c[0x0][0x39c] ;  /* 0x00007380ff0477ac */ /* 0x000ea20008000800 */
[C---:B------:R-:W-:Y:S01]  /*11d70*/  IADD3 R6, P6, PT, R13.reuse, R198, RZ ;  /* 0x000000c60d067210 */ /* 0x040fe20007fde0ff */
[----:B------:R-:W-:Y:S01]  /*11d80*/  VIADD R13, R13, UR30 ;  /* 0x0000001e0d0d7c36 */ /* 0x000fe20008000000 */
[----:B------:R0:W-:Y:S01]  /*11d90*/  @P5 STG.E.U8 desc[UR22][R4.64], R11 ;  /* 0x0000000b04005986 */ /* 0x0001e2000c101116 */
[----:B----4-:R-:W-:Y:S01]  /*11da0*/  ISETP.LT.AND P5, PT, R246, UR6, !P1 ;  /* 0x00000006f6007c0c */ /* 0x010fe2000cfa1270 */
[----:B------:R-:W4:Y:S01]  /*11db0*/  LDCU UR6, c[0x0][0x398] ;  /* 0x00007300ff0677ac */ /* 0x000f220008000800 */
[----:B---3--:R-:W-:Y:S01]  /*11dc0*/  SHF.R.S32.HI R15, RZ, 0x8, R7 ;  /* 0x00000008ff0f7819 */ /* 0x008fe20000011407 */
[----:B------:R-:W-:Y:S01]  /*11dd0*/  IMAD.X R7, R12, 0x1, R197, P6 ;  /* 0x000000010c077824 */ /* 0x000fe200030e06c5 */
[----:B------:R-:W-:Y:S02]  /*11de0*/  SHF.R.S32.HI R12, RZ, 0x1f, R13 ;  /* 0x0000001fff0c7819 */ /* 0x000fe4000001140d */
[----:B------:R-:W-:-:S02]  /*11df0*/  IADD3 R8, P6, PT, R13, R0, RZ ;  /* 0x000000000d087210 */ /* 0x000fc40007fde0ff */
[----:B------:R-:W-:-:S03]  /*11e00*/  F2FP.SATFINITE.E5M2.F32.PACK_AB_MERGE_C R17, R215, R214, RZ ;  /* 0x000000d6d711723e */ /* 0x000fc600048060ff */
[----:B------:R-:W-:Y:S01]  /*11e10*/  IMAD.X R9, R12, 0x1, R200, P6 ;  /* 0x000000010c097824 */ /* 0x000fe200030e06c8 */
[----:B------:R3:W-:Y:S01]  /*11e20*/  @P0 STG.E.U8 desc[UR22][R6.64], R15 ;  /* 0x0000000f06000986 */ /* 0x0007e2000c101116 */
[----:B-1----:R-:W-:Y:S01]  /*11e30*/  ISETP.LT.AND P0, PT, R245, UR10, !P1 ;  /* 0x0000000af5007c0c */ /* 0x002fe2000cf01270 */
[----:B------:R-:W1:Y:S02]  /*11e40*/  LDCU UR10, c[0x0][0x398] ;  /* 0x00007300ff0a77ac */ /* 0x000e640008000800 */
[----:B------:R-:W-:Y:S01]  /*11e50*/  @P5 STG.E.U8 desc[UR22][R8.64], R17 ;  /* 0x0000001108005986 */ /* 0x000fe2000c101116 */
[----:B0-----:R-:W-:Y:S01]  /*11e60*/  ISETP.LT.AND P5, PT, R242, UR9, !P1 ;  /* 0x00000009f2007c0c */ /* 0x001fe2000cfa1270 */
[----:B------:R-:W0:Y:S01]  /*11e70*/  LDCU UR9, c[0x0][0x398] ;  /* 0x00007300ff0977ac */ /* 0x000e220008000800 */
[----:B------:R-:W-:-:S05]  /*11e80*/  IADD3 R4, P6, PT, R13, R2, RZ ;  /* 0x000000020d047210 */ /* 0x000fca0007fde0ff */
[----:B------:R-:W-:Y:S01]  /*11e90*/  IMAD.X R5, R12, 0x1, R199, P6 ;  /* 0x000000010c057824 */ /* 0x000fe200030e06c7 */
[----:B------:R-:W-:Y:S01]  /*11ea0*/  IADD3 R10, P6, PT, R13, R196, RZ ;  /* 0x000000c40d0a7210 */ /* 0x000fe20007fde0ff */
[----:B---3--:R-:W-:-:S03]  /*11eb0*/  VIADD R6, R249, 0x26 ;  /* 0x00000026f9067836 */ /* 0x008fc60000000000 */
[----:B------:R3:W-:Y:S01]  /*11ec0*/  @P0 STG.E.U8 desc[UR22][R4.64], R167 ;  /* 0x000000a704000986 */ /* 0x0007e2000c101116 */
[----:B------:R-:W-:Y:S01]  /*11ed0*/  IMAD.X R11, R12, 0x1, R3, P6 ;  /* 0x000000010c0b7824 */ /* 0x000fe200030e0603 */
[----:B--2---:R-:W-:Y:S01]  /*11ee0*/  ISETP.GE.AND P0, PT, R6, UR4, PT ;  /* 0x0000000406007c0c */ /* 0x004fe2000bf06270 */
[----:B------:R-:W2:Y:S01]  /*11ef0*/  LDCU UR4, c[0x0][0x398] ;  /* 0x00007300ff0477ac */ /* 0x000ea20008000800 */
[C---:B------:R-:W-:Y:S01]  /*11f00*/  IADD3 R6, P6, PT, R13.reuse, R198, RZ ;  /* 0x000000c60d067210 */ /* 0x040fe20007fde0ff */
[----:B------:R-:W-:Y:S01]  /*11f10*/  VIADD R15, R13, UR30 ;  /* 0x0000001e0d0f7c36 */ /* 0x000fe20008000000 */
[----:B------:R1:W-:Y:S01]  /*11f20*/  @P5 STG.E.U8 desc[UR22][R10.64], R103 ;  /* 0x000000670a005986 */ /* 0x0003e2000c101116 */
[----:B----4-:R-:W-:Y:S01]  /*11f30*/  ISETP.LT.AND P1, PT, R241, UR6, !P1 ;  /* 0x00000006f1007c0c */ /* 0x010fe2000cf21270 */
[----:B------:R-:W4:Y:S01]  /*11f40*/  LDCU UR6, c[0x0][0x398] ;  /* 0x00007300ff0677ac */ /* 0x000f220008000800 */
[----:B0-----:R-:W-:Y:S01]  /*11f50*/  ISETP.LT.AND P5, PT, R246, UR9, !P4 ;  /* 0x00000009f6007c0c */ /* 0x001fe2000e7a1270 */
[----:B------:R-:W-:Y:S01]  /*11f60*/  IMAD.X R7, R12, 0x1, R197, P6 ;  /* 0x000000010c077824 */ /* 0x000fe200030e06c5 */
[----:B------:R-:W-:Y:S01]  /*11f70*/  SHF.R.S32.HI R14, RZ, 0x1f, R15 ;  /* 0x0000001fff0e7819 */ /* 0x000fe2000001140f */
[----:B------:R-:W0:Y:S01]  /*11f80*/  LDCU UR9, c[0x0][0x398] ;  /* 0x00007300ff0977ac */ /* 0x000e220008000800 */
[----:B---3--:R-:W-:-:S02]  /*11f90*/  IADD3 R4, P6, PT, R15, R0, RZ ;  /* 0x000000000f047210 */ /* 0x008fc40007fde0ff */
[----:B------:R-:W-:-:S03]  /*11fa0*/  PRMT R13, R17, 0x9910, RZ ;  /* 0x00009910110d7816 */ /* 0x000fc600000000ff */
[----:B------:R-:W-:Y:S01]  /*11fb0*/  IMAD.X R5, R14, 0x1, R200, P6 ;  /* 0x000000010e057824 */ /* 0x000fe200030e06c8 */
[----:B------:R-:W-:Y:S01]  /*11fc0*/  SHF.R.S32.HI R13, RZ, 0x8, R13 ;  /* 0x00000008ff0d7819 */ /* 0x000fe2000001140d */
[----:B------:R3:W-:Y:S01]  /*11fd0*/  @P1 STG.E.U8 desc[UR22][R6.64], R39 ;  /* 0x0000002706001986 */ /* 0x0007e2000c101116 */
[----:B------:R-:W-:-:S03]  /*11fe0*/  IADD3 R8, P6, PT, R15, R2, RZ ;  /* 0x000000020f087210 */ /* 0x000fc60007fde0ff */
[----:B------:R0:W-:Y:S01]  /*11ff0*/  @P5 STG.E.U8 desc[UR22][R4.64], R13 ;  /* 0x0000000d04005986 */ /* 0x0001e2000c101116 */
[----:B--2---:R-:W-:Y:S02]  /*12000*/  ISETP.LT.AND P5, PT, R245, UR4, !P4 ;  /* 0x00000004f5007c0c */ /* 0x004fe4000e7a1270 */
[----:B-1----:R-:W-:Y:S02]  /*12010*/  PRMT R103, R103, 0x9910, RZ ;  /* 0x0000991067677816 */ /* 0x002fe400000000ff */
[----:B------:R-:W-:Y:S01]  /*12020*/  ISETP.LT.AND P1, PT, R242, UR10, !P4 ;  /* 0x0000000af2007c0c */ /* 0x000fe2000e721270 */
[C---:B------:R-:W-:Y:S01]  /*12030*/  IMAD.X R9, R14.reuse, 0x1, R199, P6 ;  /* 0x000000010e097824 */ /* 0x040fe200030e06c7 */
[----:B------:R-:W-:Y:S01]  /*12040*/  PRMT R11, R167, 0x9910, RZ ;  /* 0x00009910a70b7816 */ /* 0x000fe200000000ff */
[----:B---3--:R-:W-:Y:S01]  /*12050*/  IMAD.MOV.U32 R6, RZ, RZ, R103 ;  /* 0x000000ffff067224 */ /* 0x008fe200078e0067 */
[C---:B------:R-:W-:Y:S01]  /*12060*/  IADD3 R10, P6, PT, R15.reuse, R196, RZ ;  /* 0x000000c40f0a7210 */ /* 0x040fe20007fde0ff */
[----:B------:R-:W-:Y:S01]  /*12070*/  VIADD R17, R15, UR30 ;  /* 0x0000001e0f117c36 */ /* 0x000fe20008000000 */
[----:B------:R-:W-:Y:S01]  /*12080*/  SHF.R.S32.HI R7, RZ, 0x8, R11 ;  /* 0x00000008ff077819 */ /* 0x000fe2000001140b */
[----:B------:R-:W1:Y:S01]  /*12090*/  LDCU UR10, c[0x0][0x398] ;  /* 0x00007300ff0a77ac */ /* 0x000e620008000800 */
[----:B0-----:R-:W-:Y:S01]  /*120a0*/  SHF.R.S32.HI R13, RZ, 0x8, R6 ;  /* 0x00000008ff0d7819 */ /* 0x001fe20000011406 */
[----:B------:R-:W-:Y:S01]  /*120b0*/  IMAD.X R11, R14, 0x1, R3, P6 ;  /* 0x000000010e0b7824 */ /* 0x000fe200030e0603 */
[----:B------:R-:W-:Y:S01]  /*120c0*/  PRMT R39, R39, 0x9910, RZ ;  /* 0x0000991027277816 */ /* 0x000fe200000000ff */
[----:B------:R0:W-:Y:S01]  /*120d0*/  @P5 STG.E.U8 desc[UR22][R8.64], R7 ;  /* 0x0000000708005986 */ /* 0x0001e2000c101116 */
[----:B------:R-:W-:Y:S01]  /*120e0*/  IADD3 R4, P5, PT, R15, R198, RZ ;  /* 0x000000c60f047210 */ /* 0x000fe20007fbe0ff */
[----:B------:R-:W2:Y:S01]  /*120f0*/  LDCU UR4, c[0x0][0x39c] ;  /* 0x00007380ff0477ac */ /* 0x000ea20008000800 */
[----:B----4-:R-:W-:Y:S01]  /*12100*/  ISETP.LT.AND P4, PT, R241, UR6, !P4 ;  /* 0x00000006f1007c0c */ /* 0x010fe2000e781270 */
[----:B------:R3:W-:Y:S01]  /*12110*/  @P1 STG.E.U8 desc[UR22][R10.64], R13 ;  /* 0x0000000d0a001986 */ /* 0x0007e2000c101116 */
[----:B------:R-:W-:-:S02]  /*12120*/  ISETP.LT.AND P1, PT, R246, UR9, !P3 ;  /* 0x00000009f6007c0c */ /* 0x000fc4000df21270 */
[----:B------:R-:W-:Y:S02]  /*12130*/  SHF.R.S32.HI R16, RZ, 0x1f, R17 ;  /* 0x0000001fff107819 */ /* 0x000fe40000011411 */
[----:B------:R-:W-:Y:S01]  /*12140*/  IADD3 R6, P6, PT, R17, R0, RZ ;  /* 0x0000000011067210 */ /* 0x000fe20007fde0ff */
[----:B------:R-:W-:Y:S01]  /*12150*/  IMAD.MOV.U32 R15, RZ, RZ, R39 ;  /* 0x000000ffff0f7224 */ /* 0x000fe200078e0027 */
[----:B------:R-:W-:Y:S01]  /*12160*/  F2FP.SATFINITE.E5M2.F32.PACK_AB_MERGE_C R169, R169, R168, RZ ;  /* 0x000000a8a9a9723e */ /* 0x000fe200048060ff */
[----:B------:R-:W-:Y:S01]  /*12170*/  IMAD.X R5, R14, 0x1, R197, P5 ;  /* 0x000000010e057824 */ /* 0x000fe200028e06c5 */
[----:B------:R-:W-:Y:S01]  /*12180*/  ISETP.LT.AND P5, PT, R245, UR12, !P3 ;  /* 0x0000000cf5007c0c */ /* 0x000fe2000dfa1270 */
[C---:B0-----:R-:W-:Y:S01]  /*12190*/  IMAD.X R7, R16.reuse, 0x1, R200, P6 ;  /* 0x0000000110077824 */ /* 0x041fe200030e06c8 */
[----:B------:R-:W-:Y:S01]  /*121a0*/  IADD3 R8, P6, PT, R17, R2, RZ ;  /* 0x0000000211087210 */ /* 0x000fe20007fde0ff */
[----:B---3--:R-:W-:Y:S01]  /*121b0*/  VIADD R10, R249, 0x27 ;  /* 0x00000027f90a7836 */ /* 0x008fe20000000000 */
[----:B------:R-:W-:Y:S01]  /*121c0*/  SHF.R.S32.HI R15, RZ, 0x8, R15 ;  /* 0x00000008ff0f7819 */ /* 0x000fe2000001140f */
[----:B------:R-:W0:Y:S02]  /*121d0*/  LDCU UR6, c[0x0][0x39c] ;  /* 0x00007380ff0677ac */ /* 0x000e240008000800 */
[----:B------:R-:W-:-:S02]  /*121e0*/  IMAD.X R9, R16, 0x1, R199, P6 ;  /* 0x0000000110097824 */ /* 0x000fc400030e06c7 */
[----:B------:R-:W-:Y:S01]  /*121f0*/  @P4 STG.E.U8 desc[UR22][R4.64], R15 ;  /* 0x0000000f04004986 */ /* 0x000fe2000c101116 */
[----:B--2---:R-:W-:Y:S01]  /*12200*/  ISETP.GE.AND P4, PT, R10, UR4, PT ;  /* 0x000000040a007c0c */ /* 0x004fe2000bf86270 */
[----:B------:R-:W2:Y:S02]  /*12210*/  LDCU UR4, c[0x0][0x398] ;  /* 0x00007300ff0477ac */ /* 0x000ea40008000800 */
[----:B------:R3:W-:Y:S01]  /*12220*/  @P1 STG.E.U8 desc[UR22][R6.64], R19 ;  /* 0x0000001306001986 */ /* 0x0007e2000c101116 */
[----:B-1----:R-:W-:Y:S01]  /*12230*/  ISETP.LT.AND P1, PT, R242, UR10, !P3 ;  /* 0x0000000af2007c0c */ /* 0x002fe2000df21270 */
[----:B------:R-:W1:Y:S02]  /*12240*/  LDCU UR9, c[0x0][0x398] ;  /* 0x00007300ff0977ac */ /* 0x000e640008000800 */
        /* <DEDUP_REMOVED lines=17> */
[----:B0-----:R-:W-:Y:S01]  /*12360*/  ISETP.GE.AND P5, PT, R13, UR6, PT ;  /* 0x000000060d007c0c */ /* 0x001fe2000bfa6270 */
[----:B------:R-:W-:Y:S01]  /*12370*/  IMAD.X R13, R16, 0x1, R197, P6 ;  /* 0x00000001100d7824 */ /* 0x000fe200030e06c5 */
[----:B------:R-:W0:Y:S02]  /*12380*/  LDCU UR6, c[0x0][0x398] ;  /* 0x00007300ff0677ac */ /* 0x000e240008000800 */
[----:B------:R-:W-:-:S02]  /*12390*/  SHF.R.S32.HI R14, RZ, 0x1f, R17 ;  /* 0x0000001fff0e7819 */ /* 0x000fc40000011411 */
[----:B------:R-:W-:Y:S01]  /*123a0*/  IADD3 R4, P6, PT, R17, R0, RZ ;  /* 0x0000000011047210 */ /* 0x000fe20007fde0ff */
[----:B------:R-:W0:Y:S01]  /*123b0*/  LDCU UR14, c[0x0][0x398] ;  /* 0x00007300ff0e77ac */ /* 0x000e220008000800 */
[----:B-1----:R-:W-:-:S03]  /*123c0*/  ISETP.LT.AND P1, PT, R245, UR9, !P2 ;  /* 0x00000009f5007c0c */ /* 0x002fc6000d721270 */
        /* <DEDUP_REMOVED lines=11> */
[----:B-1----:R-:W-:Y:S01]  /*12480*/  VIADD R13, R17, UR30 ;  /* 0x0000001e110d7c36 */ /* 0x002fe20008000000 */
[----:B------:R-:W-:Y:S01]  /*12490*/  PRMT R41, R41, 0x9910, RZ ;  /* 0x0000991029297816 */ /* 0x000fe200000000ff */
[----:B------:R1:W-:Y:S01]  /*124a0*/  @P3 STG.E.U8 desc[UR22][R4.64], R11 ;  /* 0x0000000b04003986 */ /* 0x0003e2000c101116 */
[----:B------:R-:W-:-:S03]  /*124b0*/  IMAD.X R9, R14, 0x1, R3, P6 ;  /* 0x000000010e097824 */ /* 0x000fc600030e0603 */
[----:B------:R2:W-:Y:S01]  /*124c0*/  @P1 STG.E.U8 desc[UR22][R6.64], R15 ;  /* 0x0000000f06001986 */ /* 0x0005e2000c101116 */
[----:B0-----:R-:W-:Y:S01]  /*124d0*/  ISETP.LT.AND P1, PT, R242, UR6, !P2 ;  /* 0x00000006f2007c0c */ /* 0x001fe2000d721270 */
[----:B------:R-:W0:Y:S01]  /*124e0*/  LDCU UR6, c[0x0][0x39c] ;  /* 0x00007380ff0677ac */ /* 0x000e220008000800 */
[----:B----4-:R-:W-:Y:S02]  /*124f0*/  ISETP.LT.AND P2, PT, R241, UR10, !P2 ;  /* 0x0000000af1007c0c */ /* 0x010fe4000d741270 */
[----:B------:R-:W-:Y:S01]  /*12500*/  ISETP.LT.AND P3, PT, R246, UR12, !P0 ;  /* 0x0000000cf6007c0c */ /* 0x000fe2000c761270 */
[----:B------:R-:W4:Y:S01]  /*12510*/  LDCU UR10, c[0x0][0x398] ;  /* 0x00007300ff0a77ac */ /* 0x000f220008000800 */
[----:B-1----:R-:W-:Y:S01]  /*12520*/  IADD3 R4, P6, PT, R17, R198, RZ ;  /* 0x000000c611047210 */ /* 0x002fe20007fde0ff */
[----:B------:R-:W-:Y:S01]  /*12530*/  IMAD.MOV.U32 R17, RZ, RZ, R41 ;  /* 0x000000ffff117224 */ /* 0x000fe200078e0029 */
[----:B------:R-:W-:Y:S02]  /*12540*/  PRMT R10, R105, 0x9910, RZ ;  /* 0x00009910690a7816 */ /* 0x000fe400000000ff */
[----:B------:R-:W-:Y:S01]  /*12550*/  SHF.R.S32.HI R12, RZ, 0x1f, R13 ;  /* 0x0000001fff0c7819 */ /* 0x000fe2000001140d */
[----:B------:R-:W-:Y:S01]  /*12560*/  IMAD.X R5, R14, 0x1, R197, P6 ;  /* 0x000000010e057824 */ /* 0x000fe200030e06c5 */
[----:B--2---:R-:W-:Y:S01]  /*12570*/  IADD3 R6, P6, PT, R13, R0, RZ ;  /* 0x000000000d067210 */ /* 0x004fe20007fde0ff */
[----:B------:R-:W-:Y:S01]  /*12580*/  VIADD R11, R249, 0x29 ;  /* 0x00000029f90b7836 */ /* 0x000fe20000000000 */
[----:B------:R-:W-:Y:S01]  /*12590*/  SHF.R.S32.HI R15, RZ, 0x8, R10 ;  /* 0x00000008ff0f7819 */ /* 0x000fe2000001140a */
[----:B------:R-:W1:Y:S01]  /*125a0*/  LDCU UR12, c[0x0][0x398] ;  /* 0x00007300ff0c77ac */ /* 0x000e620008000800 */
[----:B------:R-:W-:Y:S01]  /*125b0*/  SHF.R.S32.HI R17, RZ, 0x8, R17 ;  /* 0x00000008ff117819 */ /* 0x000fe20000011411 */
[----:B------:R-:W-:-:S02]  /*125c0*/  IMAD.X R7, R12, 0x1, R200, P6 ;  /* 0x000000010c077824 */ /* 0x000fc400030e06c8 */
[----:B------:R2:W-:Y:S04]  /*125d0*/  @P1 STG.E.U8 desc[UR22][R8.64], R15 ;  /* 0x0000000f08001986 */ /* 0x0005e8000c101116 */
[----:B------:R0:W-:Y:S04]  /*125e0*/  @P2 STG.E.U8 desc[UR22][R4.64], R17 ;  /* 0x0000001104002986 */ /* 0x0001e8000c101116 */
[----:B------:R0:W-:Y:S01]  /*125f0*/  @P3 STG.E.U8 desc[UR22][R6.64], R19 ;  /* 0x0000001306003986 */ /* 0x0001e2000c101116 */
[----:B------:R-:W-:Y:S01]  /*12600*/  ISETP.LT.AND P3, PT, R245, UR9, !P0 ;  /* 0x00000009f5007c0c */ /* 0x000fe2000c761270 */
[----:B------:R-:W1:Y:S01]  /*12610*/  LDCU UR9, c[0x0][0x398] ;  /* 0x00007300ff0977ac */ /* 0x000e620008000800 */
        /* <DEDUP_REMOVED lines=12> */
[----:B------:R-:W-:Y:S01]  /*126e0*/  ISETP.GE.AND P3, PT, R6, UR6, PT ;  /* 0x0000000606007c0c */ /* 0x000fe2000bf66270 */
[----:B------:R-:W2:Y:S01]  /*126f0*/  LDCU UR6, c[0x0][0x398] ;  /* 0x00007300ff0677ac */ /* 0x000ea20008000800 */
[----:B------:R-:W-:-:S02]  /*12700*/  IADD3 R6, P6, PT, R13, R198, RZ ;  /* 0x000000c60d067210 */ /* 0x000fc40007fde0ff */
[----:B------:R0:W-:Y:S01]  /*12710*/  @P2 STG.E.U8 desc[UR22][R4.64], R107 ;  /* 0x0000006b04002986 */ /* 0x0001e2000c101116 */
[----:B-1----:R-:W-:Y:S01]  /*12720*/  ISETP.LT.AND P0, PT, R241, UR9, !P0 ;  /* 0x00000009f1007c0c */ /* 0x002fe2000c701270 */
[----:B------:R-:W1:Y:S01]  /*12730*/  LDCU UR9, c[0x0][0x398] ;  /* 0x00007300ff0977ac */ /* 0x000e620008000800 */
[----:B----4-:R-:W-:Y:S01]  /*12740*/  ISETP.LT.AND P2, PT, R246, UR10, !P4 ;  /* 0x0000000af6007c0c */ /* 0x010fe2000e741270 */
[----:B------:R-:W-:Y:S01]  /*12750*/  IMAD.X R7, R12, 0x1, R197, P6 ;  /* 0x000000010c077824 */ /* 0x000fe200030e06c5 */
[----:B------:R-:W-:Y:S01]  /*12760*/  SHF.R.S32.HI R14, RZ, 0x1f, R15 ;  /* 0x0000001fff0e7819 */ /* 0x000fe2000001140f */
[----:B------:R-:W4:Y:S01]  /*12770*/  LDCU UR10, c[0x0][0x398] ;  /* 0x00007300ff0a77ac */ /* 0x000f220008000800 */
[----:B------:R-:W-:Y:S02]  /*12780*/  IADD3 R8, P6, PT, R15, R0, RZ ;  /* 0x000000000f087210 */ /* 0x000fe40007fde0ff */
[----:B------:R-:W-:Y:S01]  /*12790*/  PRMT R13, R19, 0x9910, RZ ;  /* 0x00009910130d7816 */ /* 0x000fe200000000ff */
[----:B------:R-:W1:Y:S01]  /*127a0*/  LDCU UR14, c[0x0][0x398] ;  /* 0x00007300ff0e77ac */ /* 0x000e620008000800 */
[----:B------:R-:W-:Y:S01]  /*127b0*/  F2FP.SATFINITE.E5M2.F32.PACK_AB_MERGE_C R43, R43, R42, RZ ;  /* 0x0000002a2b2b723e */ /* 0x000fe200048060ff */
[----:B------:R-:W-:Y:S01]  /*127c0*/  IMAD.X R9, R14, 0x1, R200, P6 ;  /* 0x000000010e097824 */ /* 0x000fe200030e06c8 */
[----:B------:R-:W-:-:S02]  /*127d0*/  SHF.R.S32.HI R13, RZ, 0x8, R13 ;  /* 0x00000008ff0d7819 */ /* 0x000fc4000001140d */
[----:B0-----:R-:W-:Y:S01]  /*127e0*/  IADD3 R4, P6, PT, R15, R2, RZ ;  /* 0x000000020f047210 */ /* 0x001fe20007fde0ff */
[----:B------:R-:W-:Y:S01]  /*127f0*/  @P0 STG.E.U8 desc[UR22][R6.64], R43 ;  /* 0x0000002b06000986 */ /* 0x000fe2000c101116 */
[----:B--2---:R-:W-:Y:S01]  /*12800*/  ISETP.LT.AND P0, PT, R242, UR6, !P4 ;  /* 0x00000006f2007c0c */ /* 0x004fe2000e701270 */
[----:B------:R-:W0:Y:S02]  /*12810*/  LDCU UR6, c[0x0][0x398] ;  /* 0x00007300ff0677ac */ /* 0x000e240008000800 */
[----:B------:R2:W-:Y:S01]  /*12820*/  @P2 STG.E.U8 desc[UR22][R8.64], R13 ;  /* 0x0000000d08002986 */ /* 0x0005e2000c101116 */
[----:B------:R-:W-:Y:S01]  /*12830*/  ISETP.LT.AND P2, PT, R245, UR4, !P4 ;  /* 0x00000004f5007c0c */ /* 0x000fe2000e741270 */
        /* <DEDUP_REMOVED lines=12> */
[----:B-1----:R-:W-:Y:S01]  /*12900*/  ISETP.LT.AND P0, PT, R241, UR9, !P4 ;  /* 0x00000009f1007c0c */ /* 0x002fe2000e701270 */
[----:B------:R-:W-:Y:S01]  /*12910*/  VIADD R8, R249, 0x2b ;  /* 0x0000002bf9087836 */ /* 0x000fe20000000000 */
[----:B----4-:R-:W-:Y:S01]  /*12920*/  ISETP.LT.AND P2, PT, R246, UR10, !P5 ;  /* 0x0000000af6007c0c */ /* 0x010fe2000ef41270 */
[----:B------:R-:W1:Y:S01]  /*12930*/  LDCU UR9, c[0x0][0x398] ;  /* 0x00007300ff0977ac */ /* 0x000e620008000800 */
[----:B------:R-:W-:Y:S01]  /*12940*/  IADD3 R6, P4, PT, R15, R198, RZ ;  /* 0x000000c60f067210 */ /* 0x000fe20007f9e0ff */
[----:B------:R-:W-:Y:S01]  /*12950*/  IMAD.MOV.U32 R15, RZ, RZ, R43 ;  /* 0x000000ffff0f7224 */ /* 0x000fe200078e002b */
[----:B------:R-:W-:Y:S01]  /*12960*/  SHF.R.S32.HI R12, RZ, 0x1f, R13 ;  /* 0x0000001fff0c7819 */ /* 0x000fe2000001140d */
[----:B------:R-:W4:Y:S01]  /*12970*/  LDCU UR10, c[0x0][0x398] ;  /* 0x00007300ff0a77ac */ /* 0x000f220008000800 */
        /* <DEDUP_REMOVED lines=8> */
[----:B------:R-:W-:-:S03]  /*12a00*/  ISETP.LT.AND P0, PT, R242, UR6, !P5 ;  /* 0x00000006f2007c0c */ /* 0x000fc6000ef01270 */
[C---:B------:R-:W-:Y:S01]  /*12a10*/  IMAD.X R9, R12.reuse, 0x1, R199, P6 ;  /* 0x000000010c097824 */ /* 0x040fe200030e06c7 */
[----:B------:R-:W-:Y:S01]  /*12a20*/  IADD3 R10, P6, PT, R13, R196, RZ ;  /* 0x000000c40d0a7210 */ /* 0x000fe20007fde0ff */
[----:B------:R-:W2:Y:S01]  /*12a30*/  LDCU UR6, c[0x0][0x39c] ;  /* 0x00007380ff0677ac */ /* 0x000ea20008000800 */
[----:B------:R-:W-:Y:S02]  /*12a40*/  F2FP.SATFINITE.E5M2.F32.PACK_AB_MERGE_C R173, R173, R172, RZ ;  /* 0x000000acadad723e */ /* 0x000fe400048060ff */
[----:B------:R-:W-:Y:S01]  /*12a50*/  F2FP.SATFINITE.E5M2.F32.PACK_AB_MERGE_C R109, R109, R108, RZ ;  /* 0x0000006c6d6d723e */ /* 0x000fe200048060ff */
[----:B------:R-:W-:Y:S01]  /*12a60*/  IMAD.X R11, R12, 0x1, R3, P6 ;  /* 0x000000010c0b7824 */ /* 0x000fe200030e0603 */
[----:B---3--:R-:W-:Y:S02]  /*12a70*/  F2FP.SATFINITE.E5M2.F32.PACK_AB_MERGE_C R17, R202, R201, RZ ;  /* 0x000000c9ca11723e */ /* 0x008fe400048060ff */
[----:B------:R-:W3:Y:S04]  /*12a80*/  LDL.LU R201, [R1+0xa8] ;  /* 0x0000a80001c97983 */ /* 0x000ee80000300800 */
[----:B------:R-:W3:Y:S04]  /*12a90*/  LDL.LU R202, [R1+0xac] ;  /* 0x0000ac0001ca7983 */ /* 0x000ee80000300800 */
[----:B------:R0:W-:Y:S01]  /*12aa0*/  @P2 STG.E.U8 desc[UR22][R4.64], R17 ;  /* 0x0000001104002986 */ /* 0x0001e2000c101116 */
[----:B------:R-:W-:Y:S01]  /*12ab0*/  ISETP.LT.AND P2, PT, R245, UR12, !P5 ;  /* 0x0000000cf5007c0c */ /* 0x000fe2000ef41270 */
[----:B------:R-:W1:Y:S01]  /*12ac0*/  LDCU UR12, c[0x0][0x398] ;  /* 0x00007300ff0c77ac */ /* 0x000e620008000800 */
[----:B0-----:R-:W-:-:S11]  /*12ad0*/  PRMT R17, R17, 0x9910, RZ ;  /* 0x0000991011117816 */ /* 0x001fd600000000ff */
[----:B------:R-:W-:Y:S04]  /*12ae0*/  @P2 STG.E.U8 desc[UR22][R8.64], R173 ;  /* 0x000000ad08002986 */ /* 0x000fe8000c101116 */
[----:B------:R0:W-:Y:S02]  /*12af0*/  @P0 STG.E.U8 desc[UR22][R10.64], R109 ;  /* 0x0000006d0a000986 */ /* 0x0001e4000c101116 */
[----:B0-----:R-:W-:Y:S01]  /*12b00*/  IMAD.MOV.U32 R11, RZ, RZ, R17 ;  /* 0x000000ffff0b7224 */ /* 0x001fe200078e0011 */
        /* <DEDUP_REMOVED lines=12> */
[----:B-1----:R-:W-:Y:S02]  /*12bd0*/  ISETP.LT.AND P0, PT, R246, UR9, !P1 ;  /* 0x00000009f6007c0c */ /* 0x002fe4000cf01270 */
[----:B------:R-:W-:Y:S01]  /*12be0*/  PRMT R15, R173, 0x9910, RZ ;  /* 0x00009910ad0f7816 */ /* 0x000fe200000000ff */
[----:B------:R1:W-:Y:S01]  /*12bf0*/  @P5 STG.E.U8 desc[UR22][R4.64], R45 ;  /* 0x0000002d04005986 */ /* 0x0003e2000c101116 */
[----:B----4-:R-:W-:Y:S01]  /*12c00*/  ISETP.LT.AND P5, PT, R245, UR10, !P1 ;  /* 0x0000000af5007c0c */ /* 0x010fe2000cfa1270 */
[----:B------:R-:W-:Y:S01]  /*12c10*/  VIADD R9, R249, 0x2d ;  /* 0x0000002df9097836 */ /* 0x000fe20000000000 */
[----:B------:R-:W-:Y:S01]  /*12c20*/  SHF.R.S32.HI R12, RZ, 0x1f, R13 ;  /* 0x0000001fff0c7819 */ /* 0x000fe2000001140d */
[----:B------:R-:W4:Y:S01]  /*12c30*/  LDCU UR9, c[0x0][0x398] ;  /* 0x00007300ff0977ac */ /* 0x000f220008000800 */
[----:B------:R-:W-:-:S02]  /*12c40*/  IADD3 R6, P2, PT, R13, R0, RZ ;  /* 0x000000000d067210 */ /* 0x000fc40007f5e0ff */
[----:B------:R-:W-:Y:S01]  /*12c50*/  SHF.R.S32.HI R11, RZ, 0x8, R11 ;  /* 0x00000008ff0b7819 */ /* 0x000fe2000001140b */
[----:B------:R-:W0:Y:S01]  /*12c60*/  LDCU UR10, c[0x0][0x398] ;  /* 0x00007300ff0a77ac */ /* 0x000e220008000800 */
[----:B-1----:R-:W-:Y:S01]  /*12c70*/  IADD3 R4, P6, PT, R13, R2, RZ ;  /* 0x000000020d047210 */ /* 0x002fe20007fde0ff */
[----:B------:R-:W-:Y:S01]  /*12c80*/  IMAD.X R7, R12, 0x1, R200, P2 ;  /* 0x000000010c077824 */ /* 0x000fe200010e06c8 */
[----:B------:R-:W-:-:S03]  /*12c90*/  SHF.R.S32.HI R15, RZ, 0x8, R15 ;  /* 0x00000008ff0f7819 */ /* 0x000fc6000001140f */
[----:B------:R-:W-:Y:S01]  /*12ca0*/  IMAD.X R5, R12, 0x1, R199, P6 ;  /* 0x000000010c057824 */ /* 0x000fe200030e06c7 */
[----:B------:R-:W-:Y:S04]  /*12cb0*/  @P0 STG.E.U8 desc[UR22][R6.64], R11 ;  /* 0x0000000b06000986 */ /* 0x000fe8000c101116 */
[----:B------:R1:W-:Y:S01]  /*12cc0*/  @P5 STG.E.U8 desc[UR22][R4.64], R15 ;  /* 0x0000000f04005986 */ /* 0x0003e2000c101116 */
[----:B------:R-:W-:Y:S02]  /*12cd0*/  IADD3 R8, P5, PT, R13, R196, RZ ;  /* 0x000000c40d087210 */ /* 0x000fe40007fbe0ff */
[----:B------:R-:W-:Y:S01]  /*12ce0*/  ISETP.LT.AND P6, PT, R242, UR12, !P1 ;  /* 0x0000000cf2007c0c */ /* 0x000fe2000cfc1270 */
[----:B------:R-:W-:Y:S01]  /*12cf0*/  VIADD R14, R249, 0x2c ;  /* 0x0000002cf90e7836 */ /* 0x000fe20000000000 */
[----:B--2---:R-:W-:Y:S01]  /*12d00*/  ISETP.GE.AND P0, PT, R9, UR6, PT ;  /* 0x0000000609007c0c */ /* 0x004fe2000bf06270 */
[----:B------:R-:W-:Y:S01]  /*12d10*/  IMAD.X R9, R12, 0x1, R3, P5 ;  /* 0x000000010c097824 */ /* 0x000fe200028e0603 */
[----:B0-----:R-:W-:Y:S01]  /*12d20*/  ISETP.LT.AND P5, PT, R241, UR14, !P1 ;  /* 0x0000000ef1007c0c */ /* 0x001fe2000cfa1270 */
[----:B------:R-:W0:Y:S01]  /*12d30*/  LDCU UR6, c[0x0][0x398] ;  /* 0x00007300ff0677ac */ /* 0x000e220008000800 */
[----:B------:R-:W-:-:S02]  /*12d40*/  PRMT R10, R109, 0x9910, RZ ;  /* 0x000099106d0a7816 */ /* 0x000fc400000000ff */
[----:B-1----:R-:W-:Y:S02]  /*12d50*/  IADD3 R4, P1, PT, R13, R198, RZ ;  /* 0x000000c60d047210 */ /* 0x002fe40007f3e0ff */
        /* <DEDUP_REMOVED lines=10> */
[----:B----4-:R-:W-:Y:S01]  /*12e00*/  ISETP.LT.AND P1, PT, R246, UR9, !P3 ;  /* 0x00000009f6007c0c */ /* 0x010fe2000df21270 */
[----:B------:R4:W-:Y:S01]  /*12e10*/  @P5 STG.E.U8 desc[UR22][R4.64], R15 ;  /* 0x0000000f04005986 */ /* 0x0009e2000c101116 */
[----:B------:R-:W-:Y:S01]  /*12e20*/  ISETP.GE.AND P2, PT, R14, UR4, PT ;  /* 0x000000040e007c0c */ /* 0x000fe2000bf46270 */
[----:B------:R-:W1:Y:S01]  /*12e30*/  LDCU UR4, c[0x0][0x39c] ;  /* 0x00007380ff0477ac */ /* 0x000e620008000800 */
[----:B------:R-:W-:Y:S01]  /*12e40*/  ISETP.LT.AND P5, PT, R245, UR10, !P3 ;  /* 0x0000000af5007c0c */ /* 0x000fe2000dfa1270 */
[----:B------:R-:W-:Y:S01]  /*12e50*/  IMAD.X R7, R10, 0x1, R200, P6 ;  /* 0x000000010a077824 */ /* 0x000fe200030e06c8 */
[----:B------:R-:W1:Y:S01]  /*12e60*/  LDCU UR9, c[0x0][0x398] ;  /* 0x00007300ff0977ac */ /* 0x000e620008000800 */
[----:B--2---:R-:W-:-:S02]  /*12e70*/  IADD3 R8, P6, PT, R13, R2, RZ ;  /* 0x000000020d087210 */ /* 0x004fc40007fde0ff */
[----:B------:R-:W-:Y:S01]  /*12e80*/  F2FP.SATFINITE.E5M2.F32.PACK_AB_MERGE_C R175, R175, R174, RZ ;  /* 0x000000aeafaf723e */ /* 0x000fe200048060ff */
[----:B------:R-:W-:Y:S01]  /*12e90*/  VIADD R12, R249, 0x2e ;  /* 0x0000002ef90c7836 */ /* 0x000fe20000000000 */
[----:B------:R-:W2:Y:S01]  /*12ea0*/  LDCU UR10, c[0x0][0x398] ;  /* 0x00007300ff0a77ac */ /* 0x000ea20008000800 */
[----:B------:R-:W-:Y:S01]  /*12eb0*/  IMAD.X R9, R10, 0x1, R199, P6 ;  /* 0x000000010a097824 */ /* 0x000fe200030e06c7 */
[----:B0-----:R-:W-:Y:S02]  /*12ec0*/  ISETP.LT.AND P6, PT, R242, UR6, !P3 ;  /* 0x00000006f2007c0c */ /* 0x001fe4000dfc1270 */
[----:B------:R-:W-:Y:S01]  /*12ed0*/  F2FP.SATFINITE.E5M2.F32.PACK_AB_MERGE_C R111, R111, R110, RZ ;  /* 0x0000006e6f6f723e */ /* 0x000fe200048060ff */
[----:B------:R-:W0:Y:S01]  /*12ee0*/  LDCU UR6, c[0x0][0x398] ;  /* 0x00007300ff0677ac */ /* 0x000e220008000800 */
[----:B-1----:R-:W-:Y:S01]  /*12ef0*/  ISETP.LT.AND P3, PT, R241, UR9, !P3 ;  /* 0x00000009f1007c0c */ /* 0x002fe2000df61270 */
[----:B------:R-:W1:Y:S01]  /*12f00*/  LDCU UR9, c[0x0][0x398] ;  /* 0x00007300ff0977ac */ /* 0x000e620008000800 */
[----:B------:R-:W-:-:S02]  /*12f10*/  F2FP.SATFINITE.E5M2.F32.PACK_AB_MERGE_C R47, R47, R46, RZ ;  /* 0x0000002e2f2f723e */ /* 0x000fc400048060ff */
[----:B----4-:R-:W-:-:S04]  /*12f20*/  PRMT R15, R175, 0x9910, RZ ;  /* 0x00009910af0f7816 */ /* 0x010fc800000000ff */
[----:B------:R-:W-:Y:S02]  /*12f30*/  SHF.R.S32.HI R15, RZ, 0x8, R15 ;  /* 0x00000008ff0f7819 */ /* 0x000fe4000001140f */
[----:B------:R-:W-:Y:S02]  /*12f40*/  F2FP.SATFINITE.E5M2.F32.PACK_AB_MERGE_C R177, R177, R176, RZ ;  /* 0x000000b0b1b1723e */ /* 0x000fe400048060ff */
[----:B------:R-:W-:Y:S02]  /*12f50*/  F2FP.SATFINITE.E5M2.F32.PACK_AB_MERGE_C R113, R113, R112, RZ ;  /* 0x000000707171723e */ /* 0x000fe400048060ff */
[----:B------:R-:W-:Y:S02]  /*12f60*/  F2FP.SATFINITE.E5M2.F32.PACK_AB_MERGE_C R49, R49, R48, RZ ;  /* 0x000000303131723e */ /* 0x000fe400048060ff */
[----:B------:R-:W-:Y:S02]  /*12f70*/  F2FP.SATFINITE.E5M2.F32.PACK_AB_MERGE_C R179, R179, R178, RZ ;  /* 0x000000b2b3b3723e */ /* 0x000fe400048060ff */
[----:B------:R-:W-:-:S02]  /*12f80*/  F2FP.SATFINITE.E5M2.F32.PACK_AB_MERGE_C R115, R115, R114, RZ ;  /* 0x000000727373723e */ /* 0x000fc400048060ff */
[----:B---3--:R-:W-:-:S05]  /*12f90*/  F2FP.SATFINITE.E5M2.F32.PACK_AB_MERGE_C R11, R202, R201, RZ ;  /* 0x000000c9ca0b723e */ /* 0x008fca00048060ff */
[----:B------:R3:W-:Y:S04]  /*12fa0*/  @P1 STG.E.U8 desc[UR22][R6.64], R11 ;  /* 0x0000000b06001986 */ /* 0x0007e8000c101116 */
[----:B------:R4:W-:Y:S01]  /*12fb0*/  @P5 STG.E.U8 desc[UR22][R8.64], R175 ;  /* 0x000000af08005986 */ /* 0x0009e2000c101116 */
[----:B------:R-:W-:Y:S02]  /*12fc0*/  IADD3 R4, P5, PT, R13, R196, RZ ;  /* 0x000000c40d047210 */ /* 0x000fe40007fbe0ff */
[----:B------:R-:W-:Y:S01]  /*12fd0*/  ISETP.GE.AND P1, PT, R12, UR4, PT ;  /* 0x000000040c007c0c */ /* 0x000fe2000bf26270 */
[----:B------:R-:W0:Y:S02]  /*12fe0*/  LDCU UR4, c[0x0][0x398] ;  /* 0x00007300ff0477ac */ /* 0x000e240008000800 */
[----:B------:R-:W-:-:S05]  /*12ff0*/  IMAD.X R5, R10, 0x1, R3, P5 ;  /* 0x000000010a057824 */ /* 0x000fca00028e0603 */
[----:B------:R0:W-:Y:S01]  /*13000*/  @P6 STG.E.U8 desc[UR22][R4.64], R111 ;  /* 0x0000006f04006986 */ /* 0x0001e2000c101116 */
[C---:B---3--:R-:W-:Y:S01]  /*13010*/  IADD3 R6, P6, PT, R13.reuse, R198, RZ ;  /* 0x000000c60d067210 */ /* 0x048fe20007fde0ff */
[----:B------:R-:W-:-:S04]  /*13020*/  VIADD R13, R13, UR30 ;  /* 0x0000001e0d0d7c36 */ /* 0x000fc80008000000 */
[----:B------:R-:W-:Y:S01]  /*13030*/  IMAD.X R7, R10, 0x1, R197, P6 ;  /* 0x000000010a077824 */ /* 0x000fe200030e06c5 */
[----:B------:R-:W-:Y:S02]  /*13040*/  SHF.R.S32.HI R12, RZ, 0x1f, R13 ;  /* 0x0000001fff0c7819 */ /* 0x000fe4000001140d */
[C---:B----4-:R-:W-:Y:S02]  /*13050*/  IADD3 R8, P6, PT, R13.reuse, R0, RZ ;  /* 0x000000000d087210 */ /* 0x050fe40007fde0ff */
[----:B--2---:R-:W-:Y:S01]  /*13060*/  ISETP.LT.AND P5, PT, R246, UR10, !P4 ;  /* 0x0000000af6007c0c */ /* 0x004fe2000e7a1270 */
[----:B------:R2:W-:Y:S02]  /*13070*/  @P3 STG.E.U8 desc[UR22][R6.64], R47 ;  /* 0x0000002f06003986 */ /* 0x0005e4000c101116 */
[----:B------:R-:W-:Y:S01]  /*13080*/  IMAD.X R9, R12, 0x1, R200, P6 ;  /* 0x000000010c097824 */ /* 0x000fe200030e06c8 */
[----:B0-----:R-:W-:Y:S01]  /*13090*/  IADD3 R4, P6, PT, R13, R2, RZ ;  /* 0x000000020d047210 */ /* 0x001fe20007fde0ff */
[----:B------:R-:W0:Y:S01]  /*130a0*/  LDCU UR10, c[0x0][0x398] ;  /* 0x00007300ff0a77ac */ /* 0x000e220008000800 */
[----:B------:R-:W-:-:S02]  /*130b0*/  PRMT R11, R11, 0x9910, RZ ;  /* 0x000099100b0b7816 */ /* 0x000fc400000000ff */
[----:B------:R-:W-:Y:S01]  /*130c0*/  ISETP.LT.AND P3, PT, R245, UR4, !P4 ;  /* 0x00000004f5007c0c */ /* 0x000fe2000e761270 */
[----:B------:R-:W-:Y:S01]  /*130d0*/  IMAD.X R5, R12, 0x1, R199, P6 ;  /* 0x000000010c057824 */ /* 0x000fe200030e06c7 */
[----:B------:R-:W-:Y:S01]  /*130e0*/  SHF.R.S32.HI R11, RZ, 0x8, R11 ;  /* 0x00000008ff0b7819 */ /* 0x000fe2000001140b */
[----:B------:R-:W3:Y:S01]  /*130f0*/  LDCU UR4, c[0x0][0x39c] ;  /* 0x00007380ff0477ac */ /* 0x000ee20008000800 */
[----:B--2---:R-:W-:-:S03]  /*13100*/  IADD3 R6, P6, PT, R13, R196, RZ ;  /* 0x000000c40d067210 */ /* 0x004fc60007fde0ff */
[----:B------:R2:W-:Y:S01]  /*13110*/  @P5 STG.E.U8 desc[UR22][R8.64], R11 ;  /* 0x0000000b08005986 */ /* 0x0005e2000c101116 */
[----:B------:R-:W-:Y:S01]  /*13120*/  ISETP.LT.AND P5, PT, R242, UR6, !P4 ;  /* 0x00000006f2007c0c */ /* 0x000fe2000e7a1270 */
[----:B------:R-:W4:Y:S01]  /*13130*/  LDCU UR6, c[0x0][0x39c] ;  /* 0x00007380ff0677ac */ /* 0x000f220008000800 */
[----:B------:R-:W-:Y:S01]  /*13140*/  PRMT R10, R111, 0x9910, RZ ;  /* 0x000099106f0a7816 */ /* 0x000fe200000000ff */
[----:B------:R-:W-:Y:S01]  /*13150*/  IMAD.X R7, R12, 0x1, R3, P6 ;  /* 0x000000010c077824 */ /* 0x000fe200030e0603 */
[----:B-1----:R-:W-:Y:S01]  /*13160*/  ISETP.LT.AND P6, PT, R241, UR9, !P4 ;  /* 0x00000009f1007c0c */ /* 0x002fe2000e7c1270 */
[----:B------:R1:W-:Y:S01]  /*13170*/  @P3 STG.E.U8 desc[UR22][R4.64], R15 ;  /* 0x0000000f04003986 */ /* 0x0003e2000c101116 */
[----:B------:R-:W3:Y:S01]  /*13180*/  LDCU UR9, c[0x0][0x398] ;  /* 0x00007300ff0977ac */ /* 0x000ee20008000800 */
[----:B--2---:R-:W-:Y:S02]  /*13190*/  SHF.R.S32.HI R11, RZ, 0x8, R10 ;  /* 0x00000008ff0b7819 */ /* 0x004fe4000001140a */
[----:B------:R-:W-:-:S02]  /*131a0*/  IADD3 R8, P3, PT, R13, R198, RZ ;  /* 0x000000c60d087210 */ /* 0x000fc40007f7e0ff */
[----:B------:R-:W-:Y:S01]  /*131b0*/  PRMT R10, R47, 0x9910, RZ ;  /* 0x000099102f0a7816 */ /* 0x000fe200000000ff */
[----:B------:R-:W-:Y:S02]  /*131c0*/  VIADD R13, R13, UR30 ;  /* 0x0000001e0d0d7c36 */ /* 0x000fe40008000000 */
[----:B------:R-:W-:Y:S01]  /*131d0*/  IMAD.X R9, R12, 0x1, R197, P3 ;  /* 0x000000010c097824 */ /* 0x000fe200018e06c5 */
[----:B-1----:R-:W-:Y:S02]  /*131e0*/  SHF.R.S32.HI R15, RZ, 0x8, R10 ;  /* 0x00000008ff0f7819 */ /* 0x002fe4000001140a */
[----:B0-----:R-:W-:Y:S01]  /*131f0*/  ISETP.LT.AND P4, PT, R246, UR10, !P2 ;  /* 0x0000000af6007c0c */ /* 0x001fe2000d781270 */
[----:B------:R0:W-:Y:S01]  /*13200*/  @P5 STG.E.U8 desc[UR22][R6.64], R11 ;  /* 0x0000000b06005986 */ /* 0x0001e2000c101116 */
[----:B------:R-:W-:Y:S02]  /*13210*/  ISETP.LT.AND P3, PT, R245, UR12, !P2 ;  /* 0x0000000cf5007c0c */ /* 0x000fe4000d761270 */
[----:B------:R-:W-:Y:S01]  /*13220*/  SHF.R.S32.HI R12, RZ, 0x1f, R13 ;  /* 0x0000001fff0c7819 */ /* 0x000fe2000001140d */
[----:B------:R-:W-:Y:S01]  /*13230*/  @P6 STG.E.U8 desc[UR22][R8.64], R15 ;  /* 0x0000000f08006986 */ /* 0x000fe2000c101116 */
[----:B------:R-:W-:Y:S01]  /*13240*/  IADD3 R4, P5, PT, R13, R0, RZ ;  /* 0x000000000d047210 */ /* 0x000fe20007fbe0ff */
[----:B------:R-:W-:Y:S01]  /*13250*/  VIADD R10, R249, 0x2f ;  /* 0x0000002ff90a7836 */ /* 0x000fe20000000000 */
[----:B------:R-:W1:Y:S01]  /*13260*/  LDCU UR10, c[0x0][0x398] ;  /* 0x00007300ff0a77ac */ /* 0x000e620008000800 */
[----:B------:R-:W-:-:S02]  /*13270*/  F2FP.SATFINITE.E5M2.F32.PACK_AB_MERGE_C R51, R51, R50, RZ ;  /* 0x000000323333723e */ /* 0x000fc400048060ff */
[----:B------:R-:W-:Y:S01]  /*13280*/  F2FP.SATFINITE.E5M2.F32.PACK_AB_MERGE_C R181, R181, R180, RZ ;  /* 0x000000b4b5b5723e */ /* 0x000fe200048060ff */
[----:B------:R-:W2:Y:S01]  /*13290*/  LDCU UR12, c[0x0][0x398] ;  /* 0x00007300ff0c77ac */ /* 0x000ea20008000800 */
[----:B0-----:R-:W-:Y:S01]  /*132a0*/  IADD3 R6, P6, PT, R13, R2, RZ ;  /* 0x000000020d067210 */ /* 0x001fe20007fde0ff */
[C---:B------:R-:W-:Y:S02]  /*132b0*/  IMAD.X R5, R12.reuse, 0x1, R200, P5 ;  /* 0x000000010c057824 */ /* 0x040fe400028e06c8 */
[----:B------:R-:W-:Y:S02]  /*132c0*/  VIADD R11, R249, 0x30 ;  /* 0x00000030f90b7836 */ /* 0x000fe40000000000 */
[----:B------:R-:W-:Y:S01]  /*132d0*/  IMAD.X R7, R12, 0x1, R199, P6 ;  /* 0x000000010c077824 */ /* 0x000fe200030e06c7 */
[----:B------:R-:W-:Y:S01]  /*132e0*/  ISETP.LT.AND P5, PT, R242, UR14, !P2 ;  /* 0x0000000ef2007c0c */ /* 0x000fe2000d7a1270 */
[----:B------:R0:W-:Y:S01]  /*132f0*/  @P4 STG.E.U8 desc[UR22][R4.64], R17 ;  /* 0x0000001104004986 */ /* 0x0001e2000c101116 */
[----:B---3--:R-:W-:Y:S01]  /*13300*/  ISETP.GE.AND P4, PT, R10, UR4, PT ;  /* 0x000000040a007c0c */ /* 0x008fe2000bf86270 */
[----:B------:R-:W3:Y:S02]  /*13310*/  LDCU UR4, c[0x0][0x39c] ;  /* 0x00007380ff0477ac */ /* 0x000ee40008000800 */
[----:B------:R1:W-:Y:S01]  /*13320*/  @P3 STG.E.U8 desc[UR22][R6.64], R177 ;  /* 0x000000b106003986 */ /* 0x0003e2000c101116 */
[----:B----4-:R-:W-:Y:S01]  /*13330*/  ISETP.GE.AND P3, PT, R11, UR6, PT ;  /* 0x000000060b007c0c */ /* 0x010fe2000bf66270 */
[----:B------:R-:W4:Y:S01]  /*13340*/  LDCU UR6, c[0x0][0x398] ;  /* 0x00007300ff0677ac */ /* 0x000f220008000800 */
[----:B------:R-:W-:-:S02]  /*13350*/  IADD3 R10, P6, PT, R13, R196, RZ ;  /* 0x000000c40d0a7210 */ /* 0x000fc40007fde0ff */
[----:B------:R-:W-:-:S03]  /*13360*/  ISETP.LT.AND P2, PT, R241, UR16, !P2 ;  /* 0x00000010f1007c0c */ /* 0x000fc6000d741270 */
[----:B------:R-:W-:Y:S01]  /*13370*/  IMAD.X R11, R12, 0x1, R3, P6 ;  /* 0x000000010c0b7824 */ /* 0x000fe200030e0603 */
[C---:B0-----:R-:W-:Y:S01]  /*13380*/  IADD3 R4, P6, PT, R13.reuse, R198, RZ ;  /* 0x000000c60d047210 */ /* 0x041fe20007fde0ff */
[----:B------:R-:W-:-:S03]  /*13390*/  VIADD R13, R13, UR30 ;  /* 0x0000001e0d0d7c36 */ /* 0x000fc60008000000 */
[----:B------:R0:W-:Y:S01]  /*133a0*/  @P5 STG.E.U8 desc[UR22][R10.64], R113 ;  /* 0x000000710a005986 */ /* 0x0001e2000c101116 */
[----:B------:R-:W-:Y:S01]  /*133b0*/  ISETP.LT.AND P5, PT, R246, UR9, !P0 ;  /* 0x00000009f6007c0c */ /* 0x000fe2000c7a1270 */
[----:B------:R-:W-:Y:S01]  /*133c0*/  IMAD.X R5, R12, 0x1, R197, P6 ;  /* 0x000000010c057824 */ /* 0x000fe200030e06c5 */
[----:B------:R-:W-:Y:S01]  /*133d0*/  SHF.R.S32.HI R12, RZ, 0x1f, R13 ;  /* 0x0000001fff0c7819 */ /* 0x000fe2000001140d */
[----:B------:R-:W2:Y:S01]  /*133e0*/  LDCU UR9, c[0x0][0x398] ;  /* 0x00007300ff0977ac */ /* 0x000ea20008000800 */
[----:B-1----:R-:W-:Y:S02]  /*133f0*/  IADD3 R6, P6, PT, R13, R0, RZ ;  /* 0x000000000d067210 */ /* 0x002fe40007fde0ff */
[----:B------:R-:W-:Y:S01]  /*13400*/  PRMT R8, R17, 0x9910, RZ ;  /* 0x0000991011087816 */ /* 0x000fe200000000ff */
[----:B------:R1:W-:Y:S01]  /*13410*/  @P2 STG.E.U8 desc[UR22][R4.64], R49 ;  /* 0x0000003104002986 */ /* 0x0003e2000c101116 */
[----:B----4-:R-:W-:Y:S01]  /*13420*/  ISETP.LT.AND P2, PT, R245, UR6, !P0 ;  /* 0x00000006f5007c0c */ /* 0x010fe2000c741270 */
[----:B------:R-:W-:Y:S01]  /*13430*/  IMAD.X R7, R12, 0x1, R200, P6 ;  /* 0x000000010c077824 */ /* 0x000fe200030e06c8 */
[----:B------:R-:W4:Y:S01]  /*13440*/  LDCU UR6, c[0x0][0x398] ;  /* 0x00007300ff0677ac */ /* 0x000f220008000800 */
[----:B0-----:R-:W-:-:S02]  /*13450*/  SHF.R.S32.HI R11, RZ, 0x8, R8 ;  /* 0x00000008ff0b7819 */ /* 0x001fc40000011408 */
        /* <DEDUP_REMOVED lines=11> */
[----:B---3--:R-:W-:Y:S01]  /*13510*/  ISETP.GE.AND P2, PT, R5, UR4, PT ;  /* 0x0000000405007c0c */ /* 0x008fe2000bf46270 */
[----:B------:R-:W-:Y:S01]  /*13520*/  IMAD.X R5, R12, 0x1, R3, P6 ;  /* 0x000000010c057824 */ /* 0x000fe200030e0603 */
[----:B--2---:R-:W-:Y:S01]  /*13530*/  ISETP.LT.AND P0, PT, R241, UR9, !P0 ;  /* 0x00000009f1007c0c */ /* 0x004fe2000c701270 */
[----:B------:R-:W2:Y:S01]  /*13540*/  LDCU UR9, c[0x0][0x398] ;  /* 0x00007300ff0977ac */ /* 0x000ea20008000800 */
[----:B0-----:R-:W-:-:S02]  /*13550*/  SHF.R.S32.HI R11, RZ, 0x8, R10 ;  /* 0x00000008ff0b7819 */ /* 0x001fc4000001140a */
[----:B------:R-:W-:Y:S01]  /*13560*/  PRMT R7, R49, 0x9910, RZ ;  /* 0x0000991031077816 */ /* 0x000fe200000000ff */
[----:B------:R-:W0:Y:S01]  /*13570*/  LDCU UR4, c[0x0][0x39c] ;  /* 0x00007380ff0477ac */ /* 0x000e220008000800 */
[C---:B------:R-:W-:Y:S01]  /*13580*/  IADD3 R6, P6, PT, R13.reuse, R198, RZ ;  /* 0x000000c60d067210 */ /* 0x040fe20007fde0ff */
[----:B------:R-:W-:Y:S01]  /*13590*/  VIADD R13, R13, UR30 ;  /* 0x0000001e0d0d7c36 */ /* 0x000fe20008000000 */
[----:B------:R3:W-:Y:S01]  /*135a0*/  @P5 STG.E.U8 desc[UR22][R4.64], R11 ;  /* 0x0000000b04005986 */ /* 0x0007e2000c101116 */
[----:B----4-:R-:W-:Y:S01]  /*135b0*/  ISETP.LT.AND P5, PT, R246, UR6, !P1 ;  /* 0x00000006f6007c0c */ /* 0x010fe2000cfa1270 */
[----:B------:R-:W4:Y:S01]  /*135c0*/  LDCU UR6, c[0x0][0x398] ;  /* 0x00007300ff0677ac */ /* 0x000f220008000800 */
[----:B------:R-:W-:Y:S01]  /*135d0*/  SHF.R.S32.HI R15, RZ, 0x8, R7 ;  /* 0x00000008ff0f7819 */ /* 0x000fe20000011407 */
        /* <DEDUP_REMOVED lines=9> */
[----:B--2---:R-:W-:Y:S01]  /*13670*/  ISETP.LT.AND P5, PT, R242, UR9, !P1 ;  /* 0x00000009f2007c0c */ /* 0x004fe2000cfa1270 */
[----:B------:R-:W2:Y:S01]  /*13680*/  LDCU UR9, c[0x0][0x398] ;  /* 0x00007300ff0977ac */ /* 0x000ea20008000800 */
[----:B---3--:R-:W-:-:S05]  /*13690*/  IADD3 R4, P6, PT, R13, R2, RZ ;  /* 0x000000020d047210 */ /* 0x008fca0007fde0ff */
[----:B------:R-:W-:Y:S01]  /*136a0*/  IMAD.X R5, R12, 0x1, R199, P6 ;  /* 0x000000010c057824 */ /* 0x000fe200030e06c7 */
[----:B------:R-:W-:Y:S01]  /*136b0*/  IADD3 R10, P6, PT, R13, R196, RZ ;  /* 0x000000c40d0a7210 */ /* 0x000fe20007fde0ff */
[----:B0-----:R-:W-:-:S03]  /*136c0*/  VIADD R6, R249, 0x32 ;  /* 0x00000032f9067836 */ /* 0x001fc60000000000 */
[----:B------:R0:W-:Y:S01]  /*136d0*/  @P0 STG.E.U8 desc[UR22][R4.64], R179 ;  /* 0x000000b304000986 */ /* 0x0001e2000c101116 */
[----:B------:R-:W-:Y:S01]  /*136e0*/  IMAD.X R11, R12, 0x1, R3, P6 ;  /* 0x000000010c0b7824 */ /* 0x000fe200030e0603 */
[----:B------:R-:W-:Y:S01]  /*136f0*/  ISETP.GE.AND P0, PT, R6, UR4, PT ;  /* 0x0000000406007c0c */ /* 0x000fe2000bf06270 */
[----:B------:R-:W3:Y:S01]  /*13700*/  LDCU UR4, c[0x0][0x398] ;  /* 0x00007300ff0477ac */ /* 0x000ee20008000800 */
[C---:B------:R-:W-:Y:S01]  /*13710*/  IADD3 R6, P6, PT, R13.reuse, R198, RZ ;  /* 0x000000c60d067210 */ /* 0x040fe20007fde0ff */
[----:B------:R-:W-:Y:S01]  /*13720*/  VIADD R15, R13, UR30 ;  /* 0x0000001e0d0f7c36 */ /* 0x000fe20008000000 */
[----:B------:R1:W-:Y:S01]  /*13730*/  @P5 STG.E.U8 desc[UR22][R10.64], R115 ;  /* 0x000000730a005986 */ /* 0x0003e2000c101116 */
[----:B----4-:R-:W-:Y:S01]  /*13740*/  ISETP.LT.AND P1, PT, R241, UR6, !P1 ;  /* 0x00000006f1007c0c */ /* 0x010fe2000cf21270 */
[----:B------:R-:W4:Y:S01]  /*13750*/  LDCU UR6, c[0x0][0x398] ;  /* 0x00007300ff0677ac */ /* 0x000f220008000800 */
[----:B--2---:R-:W-:Y:S01]  /*13760*/  ISETP.LT.AND P5, PT, R246, UR9, !P4 ;  /* 0x00000009f6007c0c */ /* 0x004fe2000e7a1270 */
[----:B------:R-:W-:Y:S01]  /*13770*/  IMAD.X R7, R12, 0x1, R197, P6 ;  /* 0x000000010c077824 */ /* 0x000fe200030e06c5 */
[----:B------:R-:W-:Y:S01]  /*13780*/  SHF.R.S32.HI R14, RZ, 0x1f, R15 ;  /* 0x0000001fff0e7819 */ /* 0x000fe2000001140f */
[----:B------:R-:W2:Y:S01]  /*13790*/  LDCU UR9, c[0x0][0x398] ;  /* 0x00007300ff0977ac */ /* 0x000ea20008000800 */
[----:B0-----:R-:W-:-:S02]  /*137a0*/  IADD3 R4, P6, PT, R15, R0, RZ ;  /* 0x000000000f047210 */ /* 0x001fc40007fde0ff */
[----:B------:R-:W-:-:S03]  /*137b0*/  PRMT R13, R17, 0x9910, RZ ;  /* 0x00009910110d7816 */ /* 0x000fc600000000ff */
[----:B------:R-:W-:Y:S01]  /*137c0*/  IMAD.X R5, R14, 0x1, R200, P6 ;  /* 0x000000010e057824 */ /* 0x000fe200030e06c8 */
[----:B------:R-:W-:Y:S01]  /*137d0*/  SHF.R.S32.HI R13, RZ, 0x8, R13 ;  /* 0x00000008ff0d7819 */ /* 0x000fe2000001140d */
[----:B------:R0:W-:Y:S01]  /*137e0*/  @P1 STG.E.U8 desc[UR22][R6.64], R51 ;  /* 0x0000003306001986 */ /* 0x0001e2000c101116 */
[----:B------:R-:W-:-:S03]  /*137f0*/  IADD3 R8, P6, PT, R15, R2, RZ ;  /* 0x000000020f087210 */ /* 0x000fc60007fde0ff */
[----:B------:R-:W-:Y:S01]  /*13800*/  @P5 STG.E.U8 desc[UR22][R4.64], R13 ;  /* 0x0000000d04005986 */ /* 0x000fe2000c101116 */
[----:B---3--:R-:W-:Y:S02]  /*13810*/  ISETP.LT.AND P5, PT, R245, UR4, !P4 ;  /* 0x00000004f5007c0c */ /* 0x008fe4000e7a1270 */
[----:B-1----:R-:W-:Y:S01]  /*13820*/  ISETP.LT.AND P1, PT, R242, UR10, !P4 ;  /* 0x0000000af2007c0c */ /* 0x002fe2000e721270 */
[C---:B------:R-:W-:Y:S01]  /*13830*/  IMAD.X R9, R14.reuse, 0x1, R199, P6 ;  /* 0x000000010e097824 */ /* 0x040fe200030e06c7 */
[----:B------:R-:W-:Y:S01]  /*13840*/  PRMT R11, R179, 0x9910, RZ ;  /* 0x00009910b30b7816 */ /* 0x000fe200000000ff */
[----:B------:R-:W1:Y:S01]  /*13850*/  LDCU UR10, c[0x0][0x398] ;  /* 0x00007300ff0a77ac */ /* 0x000e620008000800 */
[----:B------:R-:W-:Y:S02]  /*13860*/  IADD3 R10, P6, PT, R15, R196, RZ ;  /* 0x000000c40f0a7210 */ /* 0x000fe40007fde0ff */
[----:B------:R-:W-:Y:S01]  /*13870*/  PRMT R17, R115, 0x9910, RZ ;  /* 0x0000991073117816 */ /* 0x000fe200000000ff */
[----:B------:R-:W3:Y:S01]  /*13880*/  LDCU UR4, c[0x0][0x39c] ;  /* 0x00007380ff0477ac */ /* 0x000ee20008000800 */
[----:B0-----:R-:W-:Y:S01]  /*13890*/  SHF.R.S32.HI R7, RZ, 0x8, R11 ;  /* 0x00000008ff077819 */ /* 0x001fe2000001140b */
[----:B------:R-:W-:Y:S01]  /*138a0*/  IMAD.X R11, R14, 0x1, R3, P6 ;  /* 0x000000010e0b7824 */ /* 0x000fe200030e0603 */
[----:B------:R-:W-:-:S03]  /*138b0*/  SHF.R.S32.HI R17, RZ, 0x8, R17 ;  /* 0x00000008ff117819 */ /* 0x000fc60000011411 */
[----:B------:R-:W-:Y:S04]  /*138c0*/  @P5 STG.E.U8 desc[UR22][R8.64], R7 ;  /* 0x0000000708005986 */ /* 0x000fe8000c101116 */
[----:B------:R0:W-:Y:S02]  /*138d0*/  @P1 STG.E.U8 desc[UR22][R10.64], R17 ;  /* 0x000000110a001986 */ /* 0x0001e4000c101116 */
[----:B0-----:R-:W-:Y:S02]  /*138e0*/  F2FP.SATFINITE.E5M2.F32.PACK_AB_MERGE_C R17, R205, R204, RZ ;  /* 0x000000cccd11723e */ /* 0x001fe400048060ff */
[----:B------:R-:W3:Y:S04]  /*138f0*/  LDL.LU R204, [R1+0xd0] ;  /* 0x0000d00001cc7983 */ /* 0x000ee80000300800 */
[----:B------:R-:W3:Y:S01]  /*13900*/  LDL.LU R205, [R1+0xd4] ;  /* 0x0000d40001cd7983 */ /* 0x000ee20000300800 */
[----:B------:R-:W-:-:S02]  /*13910*/  PRMT R51, R51, 0x9910, RZ ;  /* 0x0000991033337816 */ /* 0x000fc400000000ff */
[----:B----4-:R-:W-:Y:S01]  /*13920*/  ISETP.LT.AND P1, PT, R241, UR6, !P4 ;  /* 0x00000006f1007c0c */ /* 0x010fe2000e721270 */
[C---:B------:R-:W-:Y:S01]  /*13930*/  VIADD R13, R15.reuse, UR30 ;  /* 0x0000001e0f0d7c36 */ /* 0x040fe20008000000 */
[----:B------:R-:W-:Y:S01]  /*13940*/  IADD3 R4, P4, PT, R15, R198, RZ ;  /* 0x000000c60f047210 */ /* 0x000fe20007f9e0ff */
[----:B------:R-:W-:Y:S01]  /*13950*/  IMAD.MOV.U32 R15, RZ, RZ, R51 ;  /* 0x000000ffff0f7224 */ /* 0x000fe200078e0033 */
[----:B--2---:R-:W-:Y:S01]  /*13960*/  ISETP.LT.AND P5, PT, R246, UR9, !P3 ;  /* 0x00000009f6007c0c */ /* 0x004fe2000dfa1270 */
[----:B------:R-:W0:Y:S02]  /*13970*/  LDCU UR6, c[0x0][0x39c] ;  /* 0x00007380ff0677ac */ /* 0x000e240008000800 */
[----:B------:R-:W-:Y:S01]  /*13980*/  IMAD.X R5, R14, 0x1, R197, P4 ;  /* 0x000000010e057824 */ /* 0x000fe200020e06c5 */
[----:B------:R-:W-:Y:S01]  /*13990*/  SHF.R.S32.HI R15, RZ, 0x8, R15 ;  /* 0x00000008ff0f7819 */ /* 0x000fe2000001140f */
[----:B------:R-:W2:Y:S01]  /*139a0*/  LDCU UR9, c[0x0][0x398] ;  /* 0x00007300ff0977ac */ /* 0x000ea20008000800 */
[----:B-1----:R-:W-:-:S02]  /*139b0*/  ISETP.LT.AND P4, PT, R245, UR10, !P3 ;  /* 0x0000000af5007c0c */ /* 0x002fc4000df81270 */
[----:B------:R-:W-:Y:S01]  /*139c0*/  SHF.R.S32.HI R12, RZ, 0x1f, R13 ;  /* 0x0000001fff0c7819 */ /* 0x000fe2000001140d */
[----:B------:R-:W-:Y:S01]  /*139d0*/  @P1 STG.E.U8 desc[UR22][R4.64], R15 ;  /* 0x0000000f04001986 */ /* 0x000fe2000c101116 */
[C---:B------:R-:W-:Y:S01]  /*139e0*/  IADD3 R6, P6, PT, R13.reuse, R0, RZ ;  /* 0x000000000d067210 */ /* 0x040fe20007fde0ff */
[----:B------:R-:W1:Y:S01]  /*139f0*/  LDCU UR10, c[0x0][0x398] ;  /* 0x00007300ff0a77ac */ /* 0x000e620008000800 */
[----:B------:R-:W-:-:S03]  /*13a00*/  IADD3 R8, P1, PT, R13, R2, RZ ;  /* 0x000000020d087210 */ /* 0x000fc60007f3e0ff */
[C---:B------:R-:W-:Y:S02]  /*13a10*/  IMAD.X R7, R12.reuse, 0x1, R200, P6 ;  /* 0x000000010c077824 */ /* 0x040fe400030e06c8 */
[----:B------:R-:W-:-:S03]  /*13a20*/  IMAD.X R9, R12, 0x1, R199, P1 ;  /* 0x000000010c097824 */ /* 0x000fc600008e06c7 */
[----:B------:R-:W-:Y:S04]  /*13a30*/  @P5 STG.E.U8 desc[UR22][R6.64], R19 ;  /* 0x0000001306005986 */ /* 0x000fe8000c101116 */
[----:B------:R4:W-:Y:S02]  /*13a40*/  @P4 STG.E.U8 desc[UR22][R8.64], R181 ;  /* 0x000000b508004986 */ /* 0x0009e4000c101116 */
[----:B----4-:R-:W-:Y:S01]  /*13a50*/  PRMT R8, R19, 0x9910, RZ ;  /* 0x0000991013087816 */ /* 0x010fe200000000ff */
[C---:B------:R-:W-:Y:S01]  /*13a60*/  VIADD R10, R249.reuse, 0x33 ;  /* 0x00000033f90a7836 */ /* 0x040fe20000000000 */
[----:B------:R-:W-:Y:S01]  /*13a70*/  ISETP.LT.AND P1, PT, R242, UR12, !P3 ;  /* 0x0000000cf2007c0c */ /* 0x000fe2000df21270 */
[----:B------:R-:W-:-:S03]  /*13a80*/  VIADD R11, R249, 0x34 ;  /* 0x00000034f90b7836 */ /* 0x000fc60000000000 */
[----:B---3--:R-:W-:Y:S01]  /*13a90*/  ISETP.GE.AND P5, PT, R10, UR4, PT ;  /* 0x000000040a007c0c */ /* 0x008fe2000bfa6270 */
[----:B------:R-:W3:Y:S01]  /*13aa0*/  LDCU UR4, c[0x0][0x398] ;  /* 0x00007300ff0477ac */ /* 0x000ee20008000800 */
[----:B------:R-:W-:Y:S02]  /*13ab0*/  IADD3 R10, P6, PT, R13, R196, RZ ;  /* 0x000000c40d0a7210 */ /* 0x000fe40007fde0ff */
[----:B0-----:R-:W-:Y:S01]  /*13ac0*/  ISETP.GE.AND P4, PT, R11, UR6, PT ;  /* 0x000000060b007c0c */ /* 0x001fe2000bf86270 */
[----:B------:R-:W0:Y:S01]  /*13ad0*/  LDCU UR6, c[0x0][0x398] ;  /* 0x00007300ff0677ac */ /* 0x000e220008000800 */
[----:B------:R-:W-:Y:S01]  /*13ae0*/  F2FP.SATFINITE.E5M2.F32.PACK_AB_MERGE_C R117, R117, R116, RZ ;  /* 0x000000747575723e */ /* 0x000fe200048060ff */
[----:B------:R-:W-:Y:S01]  /*13af0*/  IMAD.X R11, R12, 0x1, R3, P6 ;  /* 0x000000010c0b7824 */ /* 0x000fe200030e0603 */
[C---:B------:R-:W-:Y:S01]  /*13b00*/  IADD3 R4, P6, PT, R13.reuse, R198, RZ ;  /* 0x000000c60d047210 */ /* 0x040fe20007fde0ff */
[----:B------:R-:W-:Y:S01]  /*13b10*/  VIADD R13, R13, UR30 ;  /* 0x0000001e0d0d7c36 */ /* 0x000fe20008000000 */
[----:B--2---:R-:W-:Y:S01]  /*13b20*/  ISETP.LT.AND P3, PT, R241, UR9, !P3 ;  /* 0x00000009f1007c0c */ /* 0x004fe2000df61270 */
[----:B------:R-:W2:Y:S01]  /*13b30*/  LDCU UR9, c[0x0][0x398] ;  /* 0x00007300ff0977ac */ /* 0x000ea20008000800 */
[----:B------:R4:W-:Y:S01]  /*13b40*/  @P1 STG.E.U8 desc[UR22][R10.64], R117 ;  /* 0x000000750a001986 */ /* 0x0009e2000c101116 */
[----:B-1----:R-:W-:Y:S01]  /*13b50*/  ISETP.LT.AND P1, PT, R246, UR10, !P2 ;  /* 0x0000000af6007c0c */ /* 0x002fe2000d721270 */
[----:B------:R-:W-:Y:S01]  /*13b60*/  IMAD.X R5, R12, 0x1, R197, P6 ;  /* 0x000000010c057824 */ /* 0x000fe200030e06c5 */
[----:B------:R-:W-:Y:S01]  /*13b70*/  SHF.R.S32.HI R12, RZ, 0x1f, R13 ;  /* 0x0000001fff0c7819 */ /* 0x000fe2000001140d */
[----:B------:R-:W1:Y:S01]  /*13b80*/  LDCU UR10, c[0x0][0x398] ;  /* 0x00007300ff0a77ac */ /* 0x000e620008000800 */
[----:B------:R-:W-:-:S02]  /*13b90*/  IADD3 R6, P6, PT, R13, R0, RZ ;  /* 0x000000000d067210 */ /* 0x000fc40007fde0ff */
[----:B------:R-:W-:-:S03]  /*13ba0*/  F2FP.SATFINITE.E5M2.F32.PACK_AB_MERGE_C R53, R53, R52, RZ ;  /* 0x000000343535723e */ /* 0x000fc600048060ff */
[----:B------:R-:W-:Y:S01]  /*13bb0*/  IMAD.X R7, R12, 0x1, R200, P6 ;  /* 0x000000010c077824 */ /* 0x000fe200030e06c8 */
[----:B----4-:R-:W-:Y:S01]  /*13bc0*/  SHF.R.S32.HI R11, RZ, 0x8, R8 ;  /* 0x00000008ff0b7819 */ /* 0x010fe20000011408 */
[----:B------:R4:W-:Y:S01]  /*13bd0*/  @P3 STG.E.U8 desc[UR22][R4.64], R53 ;  /* 0x0000003504003986 */ /* 0x0009e2000c101116 */
[----:B------:R-:W-:Y:S02]  /*13be0*/  IADD3 R8, P6, PT, R13, R2, RZ ;  /* 0x000000020d087210 */ /* 0x000fe40007fde0ff */
[----:B---3--:R-:W-:Y:S01]  /*13bf0*/  ISETP.LT.AND P3, PT, R245, UR4, !P2 ;  /* 0x00000004f5007c0c */ /* 0x008fe2000d761270 */
[----:B------:R3:W-:Y:S01]  /*13c00*/  @P1 STG.E.U8 desc[UR22][R6.64], R11 ;  /* 0x0000000b06001986 */ /* 0x0007e2000c101116 */
[----:B------:R-:W1:Y:S01]  /*13c10*/  LDCU UR4, c[0x0][0x398] ;  /* 0x00007300ff0477ac */ /* 0x000e620008000800 */
[----:B0-----:R-:W-:Y:S01]  /*13c20*/  ISETP.LT.AND P1, PT, R242, UR6, !P2 ;  /* 0x00000006f2007c0c */ /* 0x001fe2000d721270 */
[----:B------:R-:W-:Y:S01]  /*13c30*/  IMAD.X R9, R12, 0x1, R199, P6 ;  /* 0x000000010c097824 */ /* 0x000fe200030e06c7 */
[----:B------:R-:W-:Y:S01]  /*13c40*/  PRMT R15, R181, 0x9910, RZ ;  /* 0x00009910b50f7816 */ /* 0x000fe200000000ff */
[----:B------:R-:W0:Y:S01]  /*13c50*/  LDCU UR6, c[0x0][0x398] ;  /* 0x00007300ff0677ac */ /* 0x000e220008000800 */
[----:B------:R-:W-:-:S02]  /*13c60*/  PRMT R10, R117, 0x9910, RZ ;  /* 0x00009910750a7816 */ /* 0x000fc400000000ff */
[----:B----4-:R-:W-:Y:S02]  /*13c70*/  IADD3 R4, P6, PT, R13, R196, RZ ;  /* 0x000000c40d047210 */ /* 0x010fe40007fde0ff */
[----:B------:R-:W-:Y:S02]  /*13c80*/  SHF.R.S32.HI R15, RZ, 0x8, R15 ;  /* 0x00000008ff0f7819 */ /* 0x000fe4000001140f */
[----:B---3--:R-:W-:Y:S01]  /*13c90*/  SHF.R.S32.HI R11, RZ, 0x8, R10 ;  /* 0x00000008ff0b7819 */ /* 0x008fe2000001140a */
[----:B------:R-:W-:Y:S01]  /*13ca0*/  IMAD.X R5, R12, 0x1, R3, P6 ;  /* 0x000000010c057824 */ /* 0x000fe200030e0603 */
[----:B--2---:R-:W-:Y:S01]  /*13cb0*/  ISETP.LT.AND P6, PT, R241, UR9, !P2 ;  /* 0x00000009f1007c0c */ /* 0x004fe2000d7c1270 */
[----:B------:R2:W-:Y:S01]  /*13cc0*/  @P3 STG.E.U8 desc[UR22][R8.64], R15 ;  /* 0x0000000f08003986 */ /* 0x0005e2000c101116 */
[----:B------:R-:W-:Y:S01]  /*13cd0*/  PRMT R10, R53, 0x9910, RZ ;  /* 0x00009910350a7816 */ /* 0x000fe200000000ff */
[----:B------:R-:W3:Y:S02]  /*13ce0*/  LDCU UR9, c[0x0][0x398] ;  /* 0x00007300ff0977ac */ /* 0x000ee40008000800 */
[----:B------:R4:W-:Y:S01]  /*13cf0*/  @P1 STG.E.U8 desc[UR22][R4.64], R11 ;  /* 0x0000000b04001986 */ /* 0x0009e2000c101116 */
[C---:B------:R-:W-:Y:S01]  /*13d00*/  IADD3 R6, P1, PT, R13.reuse, R198, RZ ;  /* 0x000000c60d067210 */ /* 0x040fe20007f3e0ff */
[----:B------:R-:W-:Y:S01]  /*13d10*/  VIADD R13, R13, UR30 ;  /* 0x0000001e0d0d7c36 */ /* 0x000fe20008000000 */
[----:B-1----:R-:W-:Y:S01]  /*13d20*/  ISETP.LT.AND P2, PT, R246, UR4, !P0 ;  /* 0x00000004f6007c0c */ /* 0x002fe2000c741270 */
[----:B------:R-:W1:Y:S02]  /*13d30*/  LDCU UR4, c[0x0][0x398] ;  /* 0x00007300ff0477ac */ /* 0x000e640008000800 */
[----:B------:R-:W-:Y:S01]  /*13d40*/  IMAD.X R7, R12, 0x1, R197, P1 ;  /* 0x000000010c077824 */ /* 0x000fe200008e06c5 */
[----:B------:R-:W-:-:S02]  /*13d50*/  SHF.R.S32.HI R12, RZ, 0x1f, R13 ;  /* 0x0000001fff0c7819 */ /* 0x000fc4000001140d */
[----:B--2---:R-:W-:Y:S02]  /*13d60*/  SHF.R.S32.HI R15, RZ, 0x8, R10 ;  /* 0x00000008ff0f7819 */ /* 0x004fe4000001140a */
[----:B------:R-:W-:Y:S02]  /*13d70*/  IADD3 R8, P3, PT, R13, R0, RZ ;  /* 0x000000000d087210 */ /* 0x000fe40007f7e0ff */
[----:B------:R-:W-:Y:S02]  /*13d80*/  F2FP.SATFINITE.E5M2.F32.PACK_AB_MERGE_C R19, R205, R204, RZ ;  /* 0x000000cccd13723e */ /* 0x000fe400048060ff */
[----:B------:R-:W2:Y:S04]  /*13d90*/  LDL.LU R204, [R1+0xd8] ;  /* 0x0000d80001cc7983 */ /* 0x000ea80000300800 */
[----:B------:R-:W2:Y:S01]  /*13da0*/  LDL.LU R205, [R1+0xdc] ;  /* 0x0000dc0001cd7983 */ /* 0x000ea20000300800 */
[----:B0-----:R-:W-:Y:S01]  /*13db0*/  ISETP.LT.AND P1, PT, R245, UR6, !P0 ;  /* 0x00000006f5007c0c */ /* 0x001fe2000c721270 */
[----:B------:R-:W-:-:S02]  /*13dc0*/  IMAD.X R9, R12, 0x1, R200, P3 ;  /* 0x000000010c097824 */ /* 0x000fc400018e06c8 */
[----:B------:R0:W-:Y:S01]  /*13dd0*/  @P6 STG.E.U8 desc[UR22][R6.64], R15 ;  /* 0x0000000f06006986 */ /* 0x0001e2000c101116 */
[----:B----4-:R-:W-:Y:S01]  /*13de0*/  IADD3 R4, P6, PT, R13, R2, RZ ;  /* 0x000000020d047210 */ /* 0x010fe20007fde0ff */
[----:B------:R-:W-:Y:S01]  /*13df0*/  VIADD R10, R249, 0x35 ;  /* 0x00000035f90a7836 */ /* 0x000fe20000000000 */
[----:B------:R-:W-:Y:S01]  /*13e00*/  F2FP.SATFINITE.E5M2.F32.PACK_AB_MERGE_C R183, R183, R182, RZ ;  /* 0x000000b6b7b7723e */ /* 0x000fe200048060ff */
[----:B------:R-:W-:Y:S01]  /*13e10*/  @P2 STG.E.U8 desc[UR22][R8.64], R17 ;  /* 0x0000001108002986 */ /* 0x000fe2000c101116 */
[----:B------:R-:W-:Y:S01]  /*13e20*/  ISETP.LT.AND P3, PT, R242, UR10, !P0 ;  /* 0x0000000af2007c0c */ /* 0x000fe2000c761270 */
[----:B------:R-:W-:Y:S01]  /*13e30*/  IMAD.X R5, R12, 0x1, R199, P6 ;  /* 0x000000010c057824 */ /* 0x000fe200030e06c7 */
[----:B------:R-:W-:Y:S01]  /*13e40*/  ISETP.GE.AND P2, PT, R10, UR5, PT ;  /* 0x000000050a007c0c */ /* 0x000fe2000bf46270 */
[----:B------:R-:W-:Y:S01]  /*13e50*/  VIADD R11, R249, 0x36 ;  /* 0x00000036f90b7836 */ /* 0x000fe20000000000 */
[----:B------:R-:W4:Y:S01]  /*13e60*/  LDCU UR5, c[0x0][0x398] ;  /* 0x00007300ff0577ac */ /* 0x000f220008000800 */
[----:B------:R-:W-:Y:S01]  /*13e70*/  IADD3 R10, P6, PT, R13, R196, RZ ;  /* 0x000000c40d0a7210 */ /* 0x000fe20007fde0ff */
[----:B------:R1:W-:Y:S01]  /*13e80*/  @P1 STG.E.U8 desc[UR22][R4.64], R183 ;  /* 0x000000b704001986 */ /* 0x0003e2000c101116 */
[----:B---3--:R-:W-:Y:S01]  /*13e90*/  ISETP.LT.AND P0, PT, R241, UR9, !P0 ;  /* 0x00000009f1007c0c */ /* 0x008fe2000c701270 */
[----:B------:R-:W3:Y:S01]  /*13ea0*/  LDCU UR6, c[0x0][0x398] ;  /* 0x00007300ff0677ac */ /* 0x000ee20008000800 */
[----:B------:R-:W-:Y:S01]  /*13eb0*/  ISETP.GE.AND P1, PT, R11, UR7, PT ;  /* 0x000000070b007c0c */ /* 0x000fe2000bf26270 */
[----:B------:R-:W-:Y:S01]  /*13ec0*/  IMAD.X R11, R12, 0x1, R3, P6 ;  /* 0x000000010c0b7824 */ /* 0x000fe200030e0603 */
[----:B------:R-:W-:Y:S01]  /*13ed0*/  F2FP.SATFINITE.E5M2.F32.PACK_AB_MERGE_C R119, R119, R118, RZ ;  /* 0x000000767777723e */ /* 0x000fe200048060ff */
[----:B------:R-:W3:Y:S01]  /*13ee0*/  LDCU UR7, c[0x0][0x398] ;  /* 0x00007300ff0777ac */ /* 0x000ee20008000800 */
[C---:B0-----:R-:W-:Y:S01]  /*13ef0*/  IADD3 R6, P6, PT, R13.reuse, R198, RZ ;  /* 0x000000c60d067210 */ /* 0x041fe20007fde0ff */
[----:B------:R-:W-:Y:S01]  /*13f00*/  VIADD R13, R13, UR30 ;  /* 0x0000001e0d0d7c36 */ /* 0x000fe20008000000 */
[----:B------:R-:W-:Y:S01]  /*13f10*/  F2FP.SATFINITE.E5M2.F32.PACK_AB_MERGE_C R55, R55, R54, RZ ;  /* 0x000000363737723e */ /* 0x000fe200048060ff */
[----:B------:R0:W-:Y:S01]  /*13f20*/  @P3 STG.E.U8 desc[UR22][R10.64], R119 ;  /* 0x000000770a003986 */ /* 0x0001e2000c101116 */
[----:B-1----:R-:W-:Y:S01]  /*13f30*/  ISETP.LT.AND P3, PT, R246, UR4, !P5 ;  /* 0x00000004f6007c0c */ /* 0x002fe2000ef61270 */
[----:B------:R-:W-:Y:S01]  /*13f40*/  IMAD.X R7, R12, 0x1, R197, P6 ;  /* 0x000000010c077824 */ /* 0x000fe200030e06c5 */
[----:B------:R-:W-:Y:S01]  /*13f50*/  SHF.R.S32.HI R12, RZ, 0x1f, R13 ;  /* 0x0000001fff0c7819 */ /* 0x000fe2000001140d */
[----:B------:R-:W1:Y:S01]  /*13f60*/  LDCU UR4, c[0x0][0x398] ;  /* 0x00007300ff0477ac */ /* 0x000e620008000800 */
[----:B------:R-:W-:-:S02]  /*13f70*/  IADD3 R4, P6, PT, R13, R0, RZ ;  /* 0x000000000d047210 */ /* 0x000fc40007fde0ff */
[----:B------:R-:W-:Y:S01]  /*13f80*/  PRMT R8, R17, 0x9910, RZ ;  /* 0x0000991011087816 */ /* 0x000fe200000000ff */
[----:B------:R1:W-:Y:S01]  /*13f90*/  @P0 STG.E.U8 desc[UR22][R6.64], R55 ;  /* 0x0000003706000986 */ /* 0x0003e2000c101116 */
[----:B----4-:R-:W-:Y:S01]  /*13fa0*/  ISETP.LT.AND P0, PT, R245, UR5, !P5 ;  /* 0x00000005f5007c0c */ /* 0x010fe2000ef01270 */
[----:B------:R-:W4:Y:S01]  /*13fb0*/  LDCU UR5, c[0x0][0x398] ;  /* 0x00007300ff0577ac */ /* 0x000f220008000800 */
[----:B------:R-:W-:Y:S01]  /*13fc0*/  IMAD.X R5, R12, 0x1, R200, P6 ;  /* 0x000000010c057824 */ /* 0x000fe200030e06c8 */
[----:B0-----:R-:W-:Y:S02]  /*13fd0*/  SHF.R.S32.HI R11, RZ, 0x8, R8 ;  /* 0x00000008ff0b7819 */ /* 0x001fe40000011408 */
[----:B------:R-:W-:Y:S01]  /*13fe0*/  IADD3 R8, P6, PT, R13, R2, RZ ;  /* 0x000000020d087210 */ /* 0x000fe20007fde0ff */
[----:B------:R-:W0:Y:S01]  /*13ff0*/  LDCU UR9, c[0x0][0x398] ;  /* 0x00007300ff0977ac */ /* 0x000e220008000800 */
[----:B------:R-:W-:Y:S01]  /*14000*/  PRMT R15, R183, 0x9910, RZ ;  /* 0x00009910b70f7816 */ /* 0x000fe200000000ff */
[----:B------:R4:W-:Y:S01]  /*14010*/  @P3 STG.E.U8 desc[UR22][R4.64], R11 ;  /* 0x0000000b04003986 */ /* 0x0009e2000c101116 */
[----:B---3--:R-:W-:Y:S01]  /*14020*/  ISETP.LT.AND P3, PT, R242, UR6, !P5 ;  /* 0x00000006f2007c0c */ /* 0x008fe2000ef61270 */
[----:B------:R-:W-:Y:S01]  /*14030*/  IMAD.X R9, R12, 0x1, R199, P6 ;  /* 0x000000010c097824 */ /* 0x000fe200030e06c7 */
[----:B------:R-:W-:Y:S01]  /*14040*/  SHF.R.S32.HI R15, RZ, 0x8, R15 ;  /* 0x00000008ff0f7819 */ /* 0x000fe2000001140f */
[----:B------:R-:W3:Y:S01]  /*14050*/  LDCU UR6, c[0x0][0x398] ;  /* 0x00007300ff0677ac */ /* 0x000ee20008000800 */
[----:B-1----:R-:W-:-:S02]  /*14060*/  IADD3 R6, P6, PT, R13, R196, RZ ;  /* 0x000000c40d067210 */ /* 0x002fc40007fde0ff */
[----:B------:R-:W-:Y:S01]  /*14070*/  PRMT R10, R119, 0x9910, RZ ;  /* 0x00009910770a7816 */ /* 0x000fe200000000ff */
[----:B------:R1:W-:Y:S01]  /*14080*/  @P0 STG.E.U8 desc[UR22][R8.64], R15 ;  /* 0x0000000f08000986 */ /* 0x0003e2000c101116 */
[----:B------:R-:W-:Y:S01]  /*14090*/  ISETP.LT.AND P5, PT, R241, UR4, !P5 ;  /* 0x00000004f1007c0c */ /* 0x000fe2000efa1270 */
[----:B------:R-:W-:Y:S01]  /*140a0*/  IMAD.X R7, R12, 0x1, R3, P6 ;  /* 0x000000010c077824 */ /* 0x000fe200030e0603 */
[----:B------:R-:W-:Y:S01]  /*140b0*/  F2FP.SATFINITE.E5M2.F32.PACK_AB_MERGE_C R185, R185, R184, RZ ;  /* 0x000000b8b9b9723e */ /* 0x000fe200048060ff */
[----:B------:R-:W0:Y:S01]  /*140c0*/  LDCU UR4, c[0x0][0x398] ;  /* 0x00007300ff0477ac */ /* 0x000e220008000800 */
[C---:B----4-:R-:W-:Y:S01]  /*140d0*/  IADD3 R4, P0, PT, R13.reuse, R198, RZ ;  /* 0x000000c60d047210 */ /* 0x050fe20007f1e0ff */
[----:B------:R-:W-:Y:S01]  /*140e0*/  VIADD R13, R13, UR30 ;  /* 0x0000001e0d0d7c36 */ /* 0x000fe20008000000 */
[----:B------:R-:W-:Y:S01]  /*140f0*/  ISETP.LT.AND P6, PT, R246, UR5, !P4 ;  /* 0x00000005f6007c0c */ /* 0x000fe2000e7c1270 */
[----:B------:R-:W4:Y:S01]  /*14100*/  LDCU UR5, c[0x0][0x398] ;  /* 0x00007300ff0577ac */ /* 0x000f220008000800 */
[----:B------:R-:W-:Y:S01]  /*14110*/  SHF.R.S32.HI R11, RZ, 0x8, R10 ;  /* 0x00000008ff0b7819 */ /* 0x000fe2000001140a */
[----:B------:R-:W-:Y:S01]  /*14120*/  IMAD.X R5, R12, 0x1, R197, P0 ;  /* 0x000000010c057824 */ /* 0x000fe200000e06c5 */
[----:B------:R-:W-:-:S02]  /*14130*/  PRMT R10, R55, 0x9910, RZ ;  /* 0x00009910370a7816 */ /* 0x000fc400000000ff */
[----:B------:R-:W-:Y:S02]  /*14140*/  F2FP.SATFINITE.E5M2.F32.PACK_AB_MERGE_C R121, R121, R120, RZ ;  /* 0x000000787979723e */ /* 0x000fe400048060ff */
[----:B------:R-:W-:Y:S02]  /*14150*/  F2FP.SATFINITE.E5M2.F32.PACK_AB_MERGE_C R57, R57, R56, RZ ;  /* 0x000000383939723e */ /* 0x000fe400048060ff */
[----:B------:R-:W-:Y:S02]  /*14160*/  F2FP.SATFINITE.E5M2.F32.PACK_AB_MERGE_C R187, R187, R186, RZ ;  /* 0x000000babbbb723e */ /* 0x000fe400048060ff */
[----:B------:R-:W-:Y:S02]  /*14170*/  F2FP.SATFINITE.E5M2.F32.PACK_AB_MERGE_C R123, R123, R122, RZ ;  /* 0x0000007a7b7b723e */ /* 0x000fe400048060ff */
[----:B------:R-:W-:Y:S02]  /*14180*/  F2FP.SATFINITE.E5M2.F32.PACK_AB_MERGE_C R59, R59, R58, RZ ;  /* 0x0000003a3b3b723e */ /* 0x000fe400048060ff */
[----:B------:R-:W-:-:S02]  /*14190*/  F2FP.SATFINITE.E5M2.F32.PACK_AB_MERGE_C R189, R189, R188, RZ ;  /* 0x000000bcbdbd723e */ /* 0x000fc400048060ff */
[----:B------:R-:W-:Y:S02]  /*141a0*/  F2FP.SATFINITE.E5M2.F32.PACK_AB_MERGE_C R125, R125, R124, RZ ;  /* 0x0000007c7d7d723e */ /* 0x000fe400048060ff */
[----:B------:R-:W-:Y:S02]  /*141b0*/  F2FP.SATFINITE.E5M2.F32.PACK_AB_MERGE_C R61, R61, R60, RZ ;  /* 0x0000003c3d3d723e */ /* 0x000fe400048060ff */
[----:B------:R-:W-:Y:S02]  /*141c0*/  F2FP.SATFINITE.E5M2.F32.PACK_AB_MERGE_C R191, R191, R190, RZ ;  /* 0x000000bebfbf723e */ /* 0x000fe400048060ff */
[----:B------:R-:W-:Y:S02]  /*141d0*/  F2FP.SATFINITE.E5M2.F32.PACK_AB_MERGE_C R127, R127, R126, RZ ;  /* 0x0000007e7f7f723e */ /* 0x000fe400048060ff */
[----:B------:R-:W-:Y:S02]  /*141e0*/  F2FP.SATFINITE.E5M2.F32.PACK_AB_MERGE_C R63, R63, R62, RZ ;  /* 0x0000003e3f3f723e */ /* 0x000fe400048060ff */
[----:B------:R-:W-:-:S02]  /*141f0*/  F2FP.SATFINITE.E5M2.F32.PACK_AB_MERGE_C R193, R193, R192, RZ ;  /* 0x000000c0c1c1723e */ /* 0x000fc400048060ff */
[----:B------:R-:W-:Y:S02]  /*14200*/  F2FP.SATFINITE.E5M2.F32.PACK_AB_MERGE_C R129, R129, R128, RZ ;  /* 0x000000808181723e */ /* 0x000fe400048060ff */
[----:B------:R-:W-:Y:S01]  /*14210*/  F2FP.SATFINITE.E5M2.F32.PACK_AB_MERGE_C R65, R65, R64, RZ ;  /* 0x000000404141723e */ /* 0x000fe200048060ff */
[----:B------:R-:W-:Y:S01]  /*14220*/  VIADD R16, R249, 0x3f ;  /* 0x0000003ff9107836 */ /* 0x000fe20000000000 */
[----:B------:R-:W-:Y:S01]  /*14230*/  SHF.R.S32.HI R12, RZ, 0x1f, R13 ;  /* 0x0000001fff0c7819 */ /* 0x000fe2000001140d */
[----:B------:R-:W0:Y:S01]  /*14240*/  LDCU UR10, c[0x0][0x398] ;  /* 0x00007300ff0a77ac */ /* 0x000e220008000800 */
[----:B-1----:R-:W-:Y:S02]  /*14250*/  IADD3 R8, P0, PT, R13, R0, RZ ;  /* 0x000000000d087210 */ /* 0x002fe40007f1e0ff */
[----:B------:R-:W-:Y:S01]  /*14260*/  SHF.R.S32.HI R15, RZ, 0x8, R10 ;  /* 0x00000008ff0f7819 */ /* 0x000fe2000001140a */
[----:B------:R1:W-:Y:S01]  /*14270*/  @P3 STG.E.U8 desc[UR22][R6.64], R11 ;  /* 0x0000000b06003986 */ /* 0x0003e2000c101116 */
[----:B---3--:R-:W-:Y:S01]  /*14280*/  ISETP.LT.AND P3, PT, R245, UR6, !P4 ;  /* 0x00000006f5007c0c */ /* 0x008fe2000e761270 */
[----:B------:R-:W-:Y:S01]  /*14290*/  IMAD.X R9, R12, 0x1, R200, P0 ;  /* 0x000000010c097824 */ /* 0x000fe200000e06c8 */
[----:B------:R-:W-:Y:S01]  /*142a0*/  ISETP.LT.AND P0, PT, R242, UR7, !P4 ;  /* 0x00000007f2007c0c */ /* 0x000fe2000e701270 */
[----:B------:R-:W-:Y:S01]  /*142b0*/  @P5 STG.E.U8 desc[UR22][R4.64], R15 ;  /* 0x0000000f04005986 */ /* 0x000fe2000c101116 */
[----:B------:R-:W3:Y:S03]  /*142c0*/  LDCU UR6, c[0x0][0x398] ;  /* 0x00007300ff0677ac */ /* 0x000ee60008000800 */
[----:B------:R0:W-:Y:S01]  /*142d0*/  @P6 STG.E.U8 desc[UR22][R8.64], R19 ;  /* 0x0000001308006986 */ /* 0x0001e2000c101116 */
[C---:B------:R-:W-:Y:S01]  /*142e0*/  IADD3 R10, P6, PT, R13.reuse, R196, RZ ;  /* 0x000000c40d0a7210 */ /* 0x040fe20007fde0ff */
[----:B------:R-:W3:Y:S01]  /*142f0*/  LDCU UR7, c[0x0][0x398] ;  /* 0x00007300ff0777ac */ /* 0x000ee20008000800 */
[----:B-1----:R-:W-:Y:S01]  /*14300*/  IADD3 R6, P5, PT, R13, R2, RZ ;  /* 0x000000020d067210 */ /* 0x002fe20007fbe0ff */
[----:B------:R-:W-:-:S04]  /*14310*/  VIADD R11, R249, 0x37 ;  /* 0x00000037f90b7836 */ /* 0x000fc80000000000 */
[C---:B------:R-:W-:Y:S01]  /*14320*/  IMAD.X R7, R12.reuse, 0x1, R199, P5 ;  /* 0x000000010c077824 */ /* 0x040fe200028e06c7 */
[----:B------:R-:W-:Y:S01]  /*14330*/  ISETP.GE.AND P5, PT, R11, UR13, PT ;  /* 0x0000000d0b007c0c */ /* 0x000fe2000bfa6270 */
[----:B------:R-:W-:Y:S01]  /*14340*/  IMAD.X R11, R12, 0x1, R3, P6 ;  /* 0x000000010c0b7824 */ /* 0x000fe200030e0603 */
[----:B0-----:R-:W-:Y:S01]  /*14350*/  PRMT R19, R19, 0x9910, RZ ;  /* 0x0000991013137816 */ /* 0x001fe200000000ff */
[----:B------:R-:W-:Y:S01]  /*14360*/  VIADD R15, R13, UR30 ;  /* 0x0000001e0d0f7c36 */ /* 0x000fe20008000000 */
[----:B------:R0:W-:Y:S01]  /*14370*/  @P3 STG.E.U8 desc[UR22][R6.64], R185 ;  /* 0x000000b906003986 */ /* 0x0001e2000c101116 */
[----:B------:R-:W-:Y:S01]  /*14380*/  ISETP.LT.AND P4, PT, R241, UR4, !P4 ;  /* 0x00000004f1007c0c */ /* 0x000fe2000e781270 */
[----:B------:R-:W-:Y:S01]  /*14390*/  VIADD R8, R249, 0x38 ;  /* 0x00000038f9087836 */ /* 0x000fe20000000000 */
[----:B----4-:R-:W-:Y:S01]  /*143a0*/  ISETP.LT.AND P3, PT, R246, UR5, !P2 ;  /* 0x00000005f6007c0c */ /* 0x010fe2000d761270 */
[----:B------:R1:W-:Y:S01]  /*143b0*/  @P0 STG.E.U8 desc[UR22][R10.64], R121 ;  /* 0x000000790a000986 */ /* 0x0003e2000c101116 */
[----:B------:R-:W-:Y:S01]  /*143c0*/  IADD3 R4, P0, PT, R13, R198, RZ ;  /* 0x000000c60d047210 */ /* 0x000fe20007f1e0ff */
[----:B------:R-:W-:Y:S01]  /*143d0*/  IMAD.MOV.U32 R13, RZ, RZ, R19 ;  /* 0x000000ffff0d7224 */ /* 0x000fe200078e0013 */
[----:B------:R-:W-:Y:S01]  /*143e0*/  SHF.R.S32.HI R14, RZ, 0x1f, R15 ;  /* 0x0000001fff0e7819 */ /* 0x000fe2000001140f */
[----:B------:R-:W4:Y:S01]  /*143f0*/  LDCU UR4, c[0x0][0x398] ;  /* 0x00007300ff0477ac */ /* 0x000f220008000800 */
[C---:B0-----:R-:W-:Y:S01]  /*14400*/  IADD3 R6, P6, PT, R15.reuse, R0, RZ ;  /* 0x000000000f067210 */ /* 0x041fe20007fde0ff */
[----:B------:R-:W-:Y:S01]  /*14410*/  IMAD.X R5, R12, 0x1, R197, P0 ;  /* 0x000000010c057824 */ /* 0x000fe200000e06c5 */
[----:B------:R-:W-:Y:S01]  /*14420*/  SHF.R.S32.HI R13, RZ, 0x8, R13 ;  /* 0x00000008ff0d7819 */ /* 0x000fe2000001140d */
[----:B------:R-:W0:Y:S02]  /*14430*/  LDCU UR5, c[0x0][0x398] ;  /* 0x00007300ff0577ac */ /* 0x000e240008000800 */
[----:B------:R-:W-:Y:S01]  /*14440*/  IMAD.X R7, R14, 0x1, R200, P6 ;  /* 0x000000010e077824 */ /* 0x000fe200030e06c8 */
[----:B------:R-:W-:Y:S01]  /*14450*/  ISETP.GE.AND P0, PT, R8, UR11, PT ;  /* 0x0000000b08007c0c */ /* 0x000fe2000bf06270 */
[----:B------:R-:W-:Y:S01]  /*14460*/  @P4 STG.E.U8 desc[UR22][R4.64], R57 ;  /* 0x0000003904004986 */ /* 0x000fe2000c101116 */
[----:B------:R-:W-:-:S02]  /*14470*/  IADD3 R8, P6, PT, R15, R2, RZ ;  /* 0x000000020f087210 */ /* 0x000fc40007fde0ff */
[----:B---3--:R-:W-:Y:S01]  /*14480*/  ISETP.LT.AND P4, PT, R245, UR6, !P2 ;  /* 0x00000006f5007c0c */ /* 0x008fe2000d781270 */
[----:B------:R3:W-:Y:S01]  /*14490*/  @P3 STG.E.U8 desc[UR22][R6.64], R13 ;  /* 0x0000000d06003986 */ /* 0x0007e2000c101116 */
[----:B------:R-:W-:Y:S01]  /*144a0*/  ISETP.LT.AND P3, PT, R242, UR7, !P2 ;  /* 0x00000007f2007c0c */ /* 0x000fe2000d761270 */
[----:B------:R-:W-:Y:S01]  /*144b0*/  IMAD.X R9, R14, 0x1, R199, P6 ;  /* 0x000000010e097824 */ /* 0x000fe200030e06c7 */
[----:B-1----:R-:W-:Y:S01]  /*144c0*/  PRMT R11, R185, 0x9910, RZ ;  /* 0x00009910b90b7816 */ /* 0x002fe200000000ff */
[----:B------:R-:W1:Y:S01]  /*144d0*/  LDCU UR6, c[0x0][0x398] ;  /* 0x00007300ff0677ac */ /* 0x000e620008000800 */
[----:B------:R-:W-:Y:S02]  /*144e0*/  IADD3 R10, P6, PT, R15, R196, RZ ;  /* 0x000000c40f0a7210 */ /* 0x000fe40007fde0ff */
[----:B------:R-:W-:Y:S01]  /*144f0*/  PRMT R17, R121, 0x9910, RZ ;  /* 0x0000991079117816 */ /* 0x000fe200000000ff */
[----:B------:R-:W0:Y:S03]  /*14500*/  LDCU UR7, c[0x0][0x398] ;  /* 0x00007300ff0777ac */ /* 0x000e260008000800 */
[----:B------:R-:W-:-:S02]  /*14510*/  SHF.R.S32.HI R17, RZ, 0x8, R17 ;  /* 0x00000008ff117819 */ /* 0x000fc40000011411 */
[----:B---3--:R-:W-:Y:S01]  /*14520*/  SHF.R.S32.HI R7, RZ, 0x8, R11 ;  /* 0x00000008ff077819 */ /* 0x008fe2000001140b */
[----:B------:R-:W-:Y:S01]  /*14530*/  IMAD.X R11, R14, 0x1, R3, P6 ;  /* 0x000000010e0b7824 */ /* 0x000fe200030e0603 */
[----:B------:R-:W-:-:S03]  /*14540*/  PRMT R57, R57, 0x9910, RZ ;  /* 0x0000991039397816 */ /* 0x000fc600000000ff */
[----:B------:R3:W-:Y:S01]  /*14550*/  @P4 STG.E.U8 desc[UR22][R8.64], R7 ;  /* 0x0000000708004986 */ /* 0x0007e2000c101116 */
[----:B------:R-:W-:-:S03]  /*14560*/  VIADD R13, R15, UR30 ;  /* 0x0000001e0f0d7c36 */ /* 0x000fc60008000000 */
[----:B------:R1:W-:Y:S01]  /*14570*/  @P3 STG.E.U8 desc[UR22][R10.64], R17 ;  /* 0x000000110a003986 */ /* 0x0003e2000c101116 */
[----:B----4-:R-:W-:Y:S01]  /*14580*/  ISETP.LT.AND P3, PT, R241, UR4, !P2 ;  /* 0x00000004f1007c0c */ /* 0x010fe2000d761270 */
[----:B------:R-:W4:Y:S01]  /*14590*/  LDCU UR4, c[0x0][0x398] ;  /* 0x00007300ff0477ac */ /* 0x000f220008000800 */
[----:B------:R-:W-:Y:S01]  /*145a0*/  IADD3 R4, P2, PT, R15, R198, RZ ;  /* 0x000000c60f047210 */ /* 0x000fe20007f5e0ff */
[----:B------:R-:W-:Y:S01]  /*145b0*/  IMAD.MOV.U32 R15, RZ, RZ, R57 ;  /* 0x000000ffff0f7224 */ /* 0x000fe200078e0039 */
[----:B0-----:R-:W-:Y:S01]  /*145c0*/  ISETP.LT.AND P4, PT, R246, UR5, !P1 ;  /* 0x00000005f6007c0c */ /* 0x001fe2000cf81270 */
[----:B------:R-:W0:Y:S01]  /*145d0*/  LDCU UR5, c[0x0][0x398] ;  /* 0x00007300ff0577ac */ /* 0x000e220008000800 */
[----:B------:R-:W-:Y:S01]  /*145e0*/  SHF.R.S32.HI R12, RZ, 0x1f, R13 ;  /* 0x0000001fff0c7819 */ /* 0x000fe2000001140d */
[----:B------:R-:W-:Y:S01]  /*145f0*/  IMAD.X R5, R14, 0x1, R197, P2 ;  /* 0x000000010e057824 */ /* 0x000fe200010e06c5 */
[----:B------:R-:W-:Y:S02]  /*14600*/  IADD3 R6, P6, PT, R13, R0, RZ ;  /* 0x000000000d067210 */ /* 0x000fe40007fde0ff */
[----:B------:R-:W-:-:S02]  /*14610*/  SHF.R.S32.HI R15, RZ, 0x8, R15 ;  /* 0x00000008ff0f7819 */ /* 0x000fc4000001140f */
[----:B-1----:R-:W-:Y:S01]  /*14620*/  ISETP.LT.AND P2, PT, R245, UR6, !P1 ;  /* 0x00000006f5007c0c */ /* 0x002fe2000cf41270 */
[C---:B---3--:R-:W-:Y:S01]  /*14630*/  IMAD.X R7, R12.reuse, 0x1, R200, P6 ;  /* 0x000000010c077824 */ /* 0x048fe200030e06c8 */
[----:B------:R-:W1:Y:S01]  /*14640*/  LDCU UR6, c[0x0][0x398] ;  /* 0x00007300ff0677ac */ /* 0x000e620008000800 */
[----:B------:R3:W-:Y:S01]  /*14650*/  @P3 STG.E.U8 desc[UR22][R4.64], R15 ;  /* 0x0000000f04003986 */ /* 0x0007e2000c101116 */
[----:B------:R-:W-:Y:S01]  /*14660*/  IADD3 R8, P3, PT, R13, R2, RZ ;  /* 0x000000020d087210 */ /* 0x000fe20007f7e0ff */
[C---:B------:R-:W-:Y:S02]  /*14670*/  VIADD R10, R249.reuse, 0x39 ;  /* 0x00000039f90a7836 */ /* 0x040fe40000000000 */
[----:B------:R-:W-:Y:S02]  /*14680*/  VIADD R11, R249, 0x3a ;  /* 0x0000003af90b7836 */ /* 0x000fe40000000000 */
[----:B------:R-:W-:Y:S01]  /*14690*/  IMAD.X R9, R12, 0x1, R199, P3 ;  /* 0x000000010c097824 */ /* 0x000fe200018e06c7 */
[----:B------:R-:W-:-:S02]  /*146a0*/  ISETP.GE.AND P3, PT, R10, UR15, PT ;  /* 0x0000000f0a007c0c */ /* 0x000fc4000bf66270 */
[----:B------:R-:W-:Y:S02]  /*146b0*/  IADD3 R10, P6, PT, R13, R196, RZ ;  /* 0x000000c40d0a7210 */ /* 0x000fe40007fde0ff */
[----:B---3--:R-:W-:-:S04]  /*146c0*/  PRMT R15, R187, 0x9910, RZ ;  /* 0x00009910bb0f7816 */ /* 0x008fc800000000ff */
[----:B------:R-:W-:Y:S02]  /*146d0*/  SHF.R.S32.HI R15, RZ, 0x8, R15 ;  /* 0x00000008ff0f7819 */ /* 0x000fe4000001140f */
[----:B------:R-:W-:Y:S02]  /*146e0*/  F2FP.SATFINITE.E5M2.F32.PACK_AB_MERGE_C R17, R252, R240, RZ ;  /* 0x000000f0fc11723e */ /* 0x000fe400048060ff */
[----:B--2---:R-:W-:-:S05]  /*146f0*/  F2FP.SATFINITE.E5M2.F32.PACK_AB_MERGE_C R19, R205, R204, RZ ;  /* 0x000000cccd13723e */ /* 0x004fca00048060ff */
[----:B------:R2:W-:Y:S01]  /*14700*/  @P4 STG.E.U8 desc[UR22][R6.64], R19 ;  /* 0x0000001306004986 */ /* 0x0005e2000c101116 */
[----:B------:R-:W-:Y:S01]  /*14710*/  ISETP.LT.AND P4, PT, R242, UR7, !P1 ;  /* 0x00000007f2007c0c */ /* 0x000fe2000cf81270 */
[----:B------:R-:W3:Y:S02]  /*14720*/  LDCU UR7, c[0x0][0x398] ;  /* 0x00007300ff0777ac */ /* 0x000ee40008000800 */
[----:B------:R1:W-:Y:S01]  /*14730*/  @P2 STG.E.U8 desc[UR22][R8.64], R187 ;  /* 0x000000bb08002986 */ /* 0x0003e2000c101116 */
[----:B------:R-:W-:Y:S01]  /*14740*/  ISETP.GE.AND P2, PT, R11, UR27, PT ;  /* 0x0000001b0b007c0c */ /* 0x000fe2000bf46270 */
[----:B------:R-:W-:Y:S01]  /*14750*/  IMAD.X R11, R12, 0x1, R3, P6 ;  /* 0x000000010c0b7824 */ /* 0x000fe200030e0603 */
[----:B----4-:R-:W-:Y:S01]  /*14760*/  ISETP.LT.AND P1, PT, R241, UR4, !P1 ;  /* 0x00000004f1007c0c */ /* 0x010fe2000cf21270 */
[----:B------:R-:W4:Y:S01]  /*14770*/  LDCU UR4, c[0x0][0x398] ;  /* 0x00007300ff0477ac */ /* 0x000f220008000800 */
[C---:B------:R-:W-:Y:S01]  /*14780*/  IADD3 R4, P6, PT, R13.reuse, R198, RZ ;  /* 0x000000c60d047210 */ /* 0x040fe20007fde0ff */
[----:B------:R-:W-:-:S04]  /*14790*/  VIADD R13, R13, UR30 ;  /* 0x0000001e0d0d7c36 */ /* 0x000fc80008000000 */
[----:B------:R3:W-:Y:S01]  /*147a0*/  @P4 STG.E.U8 desc[UR22][R10.64], R123 ;  /* 0x0000007b0a004986 */ /* 0x0007e2000c101116 */
[----:B0-----:R-:W-:Y:S01]  /*147b0*/  ISETP.LT.AND P4, PT, R246, UR5, !P5 ;  /* 0x00000005f6007c0c */ /* 0x001fe2000ef81270 */
[----:B------:R-:W-:Y:S01]  /*147c0*/  IMAD.X R5, R12, 0x1, R197, P6 ;  /* 0x000000010c057824 */ /* 0x000fe200030e06c5 */
[----:B------:R-:W-:Y:S01]  /*147d0*/  SHF.R.S32.HI R12, RZ, 0x1f, R13 ;  /* 0x0000001fff0c7819 */ /* 0x000fe2000001140d */
[----:B------:R-:W0:Y:S01]  /*147e0*/  LDCU UR5, c[0x0][0x398] ;  /* 0x00007300ff0577ac */ /* 0x000e220008000800 */
[----:B--2---:R-:W-:Y:S02]  /*147f0*/  IADD3 R6, P6, PT, R13, R0, RZ ;  /* 0x000000000d067210 */ /* 0x004fe40007fde0ff */
[----:B-1----:R-:W-:Y:S01]  /*14800*/  PRMT R8, R19, 0x9910, RZ ;  /* 0x0000991013087816 */ /* 0x002fe200000000ff */
[----:B------:R1:W-:Y:S01]  /*14810*/  @P1 STG.E.U8 desc[UR22][R4.64], R59 ;  /* 0x0000003b04001986 */ /* 0x0003e2000c101116 */
[----:B------:R-:W-:Y:S01]  /*14820*/  ISETP.LT.AND P1, PT, R245, UR6, !P5 ;  /* 0x00000006f5007c0c */ /* 0x000fe2000ef21270 */
[----:B------:R-:W-:Y:S01]  /*14830*/  IMAD.X R7, R12, 0x1, R200, P6 ;  /* 0x000000010c077824 */ /* 0x000fe200030e06c8 */
[----:B------:R-:W2:Y:S01]  /*14840*/  LDCU UR6, c[0x0][0x398] ;  /* 0x00007300ff0677ac */ /* 0x000ea20008000800 */
[----:B---3--:R-:W-:-:S02]  /*14850*/  SHF.R.S32.HI R11, RZ, 0x8, R8 ;  /* 0x00000008ff0b7819 */ /* 0x008fc40000011408 */
[----:B------:R-:W-:-:S03]  /*14860*/  IADD3 R8, P6, PT, R13, R2, RZ ;  /* 0x000000020d087210 */ /* 0x000fc60007fde0ff */
[----:B------:R3:W-:Y:S01]  /*14870*/  @P4 STG.E.U8 desc[UR22][R6.64], R11 ;  /* 0x0000000b06004986 */ /* 0x0007e2000c101116 */
[----:B----4-:R-:W-:Y:S01]  /*14880*/  ISETP.LT.AND P4, PT, R242, UR4, !P5 ;  /* 0x00000004f2007c0c */ /* 0x010fe2000ef81270 */
[----:B------:R-:W-:Y:S01]  /*14890*/  IMAD.X R9, R12, 0x1, R199, P6 ;  /* 0x000000010c097824 */ /* 0x000fe200030e06c7 */
[----:B------:R-:W4:Y:S01]  /*148a0*/  LDCU UR4, c[0x0][0x398] ;  /* 0x00007300ff0477ac */ /* 0x000f220008000800 */
[----:B-1----:R-:W-:Y:S02]  /*148b0*/  IADD3 R4, P6, PT, R13, R196, RZ ;  /* 0x000000c40d047210 */ /* 0x002fe40007fde0ff */
[----:B------:R-:W-:-:S03]  /*148c0*/  PRMT R10, R123, 0x9910, RZ ;  /* 0x000099107b0a7816 */ /* 0x000fc600000000ff */
[----:B------:R-:W-:Y:S01]  /*148d0*/  IMAD.X R5, R12, 0x1, R3, P6 ;  /* 0x000000010c057824 */ /* 0x000fe200030e0603 */
[----:B0-----:R-:W-:Y:S01]  /*148e0*/  ISETP.LT.AND P6, PT, R241, UR5, !P5 ;  /* 0x00000005f1007c0c */ /* 0x001fe2000efc1270 */
[----:B------:R0:W-:Y:S01]  /*148f0*/  @P1 STG.E.U8 desc[UR22][R8.64], R15 ;  /* 0x0000000f08001986 */ /* 0x0001e2000c101116 */
[----:B---3--:R-:W-:Y:S01]  /*14900*/  SHF.R.S32.HI R11, RZ, 0x8, R10 ;  /* 0x00000008ff0b7819 */ /* 0x008fe2000001140a */
[----:B------:R-:W1:Y:S01]  /*14910*/  LDCU UR5, c[0x0][0x398] ;  /* 0x00007300ff0577ac */ /* 0x000e620008000800 */
[C---:B------:R-:W-:Y:S01]  /*14920*/  IADD3 R6, P1, PT, R13.reuse, R198, RZ ;  /* 0x000000c60d067210 */ /* 0x040fe20007f3e0ff */
[----:B------:R-:W-:Y:S01]  /*14930*/  VIADD R13, R13, UR30 ;  /* 0x0000001e0d0d7c36 */ /* 0x000fe20008000000 */
[----:B------:R-:W-:Y:S01]  /*14940*/  PRMT R10, R59, 0x9910, RZ ;  /* 0x000099103b0a7816 */ /* 0x000fe200000000ff */
[----:B------:R3:W-:Y:S01]  /*14950*/  @P4 STG.E.U8 desc[UR22][R4.64], R11 ;  /* 0x0000000b04004986 */ /* 0x0007e2000c101116 */
[----:B--2---:R-:W-:Y:S01]  /*14960*/  ISETP.LT.AND P4, PT, R246, UR6, !P0 ;  /* 0x00000006f6007c0c */ /* 0x004fe2000c781270 */
[----:B------:R-:W-:Y:S01]  /*14970*/  IMAD.X R7, R12, 0x1, R197, P1 ;  /* 0x000000010c077824 */ /* 0x000fe200008e06c5 */
[----:B------:R-:W-:Y:S01]  /*14980*/  SHF.R.S32.HI R12, RZ, 0x1f, R13 ;  /* 0x0000001fff0c7819 */ /* 0x000fe2000001140d */
[----:B------:R-:W2:Y:S01]  /*14990*/  LDCU UR6, c[0x0][0x398] ;  /* 0x00007300ff0677ac */ /* 0x000ea20008000800 */
[----:B0-----:R-:W-:-:S02]  /*149a0*/  SHF.R.S32.HI R15, RZ, 0x8, R10 ;  /* 0x00000008ff0f7819 */ /* 0x001fc4000001140a */
[----:B------:R-:W-:Y:S02]  /*149b0*/  IADD3 R8, P5, PT, R13, R0, RZ ;  /* 0x000000000d087210 */ /* 0x000fe40007fbe0ff */
[----:B----4-:R-:W-:Y:S01]  /*149c0*/  ISETP.LT.AND P1, PT, R245, UR4, !P0 ;  /* 0x00000004f5007c0c */ /* 0x010fe2000c721270 */
[----:B------:R0:W-:Y:S01]  /*149d0*/  @P6 STG.E.U8 desc[UR22][R6.64], R15 ;  /* 0x0000000f06006986 */ /* 0x0001e2000c101116 */
[----:B---3--:R-:W-:Y:S01]  /*149e0*/  IADD3 R4, P6, PT, R13, R2, RZ ;  /* 0x000000020d047210 */ /* 0x008fe20007fde0ff */
[----:B------:R-:W-:Y:S01]  /*149f0*/  IMAD.X R9, R12, 0x1, R200, P5 ;  /* 0x000000010c097824 */ /* 0x000fe200028e06c8 */
[----:B------:R-:W3:Y:S01]  /*14a00*/  LDCU UR4, c[0x0][0x398] ;  /* 0x00007300ff0477ac */ /* 0x000ee20008000800 */
[C---:B------:R-:W-:Y:S01]  /*14a10*/  VIADD R10, R249.reuse, 0x3b ;  /* 0x0000003bf90a7836 */ /* 0x040fe20000000000 */
[----:B------:R-:W-:Y:S01]  /*14a20*/  ISETP.LT.AND P5, PT, R242, UR7, !P0 ;  /* 0x00000007f2007c0c */ /* 0x000fe2000c7a1270 */
[----:B------:R-:W-:Y:S01]  /*14a30*/  IMAD.X R5, R12, 0x1, R199, P6 ;  /* 0x000000010c057824 */ /* 0x000fe200030e06c7 */
[----:B------:R-:W-:Y:S01]  /*14a40*/  @P4 STG.E.U8 desc[UR22][R8.64], R17 ;  /* 0x0000001108004986 */ /* 0x000fe2000c101116 */
[----:B------:R-:W-:Y:S01]  /*14a50*/  VIADD R11, R249, 0x3c ;  /* 0x0000003cf90b7836 */ /* 0x000fe20000000000 */
[----:B------:R-:W-:Y:S01]  /*14a60*/  ISETP.GE.AND P4, PT, R10, UR25, PT ;  /* 0x000000190a007c0c */ /* 0x000fe2000bf86270 */
[----:B------:R-:W4:Y:S01]  /*14a70*/  LDCU UR7, c[0x0][0x398] ;  /* 0x00007300ff0777ac */ /* 0x000f220008000800 */
[----:B------:R-:W-:Y:S01]  /*14a80*/  IADD3 R10, P6, PT, R13, R196, RZ ;  /* 0x000000c40d0a7210 */ /* 0x000fe20007fde0ff */
[----:B------:R2:W-:Y:S01]  /*14a90*/  @P1 STG.E.U8 desc[UR22][R4.64], R189 ;  /* 0x000000bd04001986 */ /* 0x0005e2000c101116 */
[----:B-1----:R-:W-:Y:S01]  /*14aa0*/  ISETP.LT.AND P0, PT, R241, UR5, !P0 ;  /* 0x00000005f1007c0c */ /* 0x002fe2000c701270 */
[----:B------:R-:W1:Y:S01]  /*14ab0*/  LDCU UR5, c[0x0][0x398] ;  /* 0x00007300ff0577ac */ /* 0x000e620008000800 */
[----:B------:R-:W-:Y:S01]  /*14ac0*/  ISETP.GE.AND P1, PT, R11, UR21, PT ;  /* 0x000000150b007c0c */ /* 0x000fe2000bf26270 */
[----:B------:R-:W-:Y:S01]  /*14ad0*/  IMAD.X R11, R12, 0x1, R3, P6 ;  /* 0x000000010c0b7824 */ /* 0x000fe200030e0603 */
[C---:B0-----:R-:W-:Y:S01]  /*14ae0*/  IADD3 R6, P6, PT, R13.reuse, R198, RZ ;  /* 0x000000c60d067210 */ /* 0x041fe20007fde0ff */
[----:B------:R-:W-:-:S03]  /*14af0*/  VIADD R13, R13, UR30 ;  /* 0x0000001e0d0d7c36 */ /* 0x000fc60008000000 */
[----:B------:R0:W-:Y:S01]  /*14b00*/  @P5 STG.E.U8 desc[UR22][R10.64], R125 ;  /* 0x0000007d0a005986 */ /* 0x0001e2000c101116 */
[----:B------:R-:W-:Y:S01]  /*14b10*/  IMAD.X R7, R12, 0x1, R197, P6 ;  /* 0x000000010c077824 */ /* 0x000fe200030e06c5 */
[----:B---3--:R-:W-:Y:S01]  /*14b20*/  ISETP.LT.AND P5, PT, R246, UR4, !P3 ;  /* 0x00000004f6007c0c */ /* 0x008fe2000dfa1270 */
[----:B------:R-:W3:Y:S01]  /*14b30*/  LDCU UR4, c[0x0][0x398] ;  /* 0x00007300ff0477ac */ /* 0x000ee20008000800 */
[----:B------:R-:W-:Y:S02]  /*14b40*/  SHF.R.S32.HI R12, RZ, 0x1f, R13 ;  /* 0x0000001fff0c7819 */ /* 0x000fe4000001140d */
[----:B--2---:R-:W-:Y:S01]  /*14b50*/  IADD3 R4, P6, PT, R13, R0, RZ ;  /* 0x000000000d047210 */ /* 0x004fe20007fde0ff */
[----:B------:R2:W-:Y:S01]  /*14b60*/  @P0 STG.E.U8 desc[UR22][R6.64], R61 ;  /* 0x0000003d06000986 */ /* 0x0005e2000c101116 */
[----:B------:R-:W-:Y:S02]  /*14b70*/  PRMT R8, R17, 0x9910, RZ ;  /* 0x0000991011087816 */ /* 0x000fe400000000ff */
[----:B------:R-:W-:Y:S01]  /*14b80*/  ISETP.LT.AND P0, PT, R245, UR6, !P3 ;  /* 0x00000006f5007c0c */ /* 0x000fe2000df01270 */
[----:B------:R-:W4:Y:S01]  /*14b90*/  LDCU UR6, c[0x0][0x398] ;  /* 0x00007300ff0677ac */ /* 0x000f220008000800 */
[----:B------:R-:W-:Y:S01]  /*14ba0*/  IMAD.X R5, R12, 0x1, R200, P6 ;  /* 0x000000010c057824 */ /* 0x000fe200030e06c8 */
[----:B0-----:R-:W-:-:S02]  /*14bb0*/  SHF.R.S32.HI R11, RZ, 0x8, R8 ;  /* 0x00000008ff0b7819 */ /* 0x001fc40000011408 */
[----:B------:R-:W-:Y:S02]  /*14bc0*/  IADD3 R8, P6, PT, R13, R2, RZ ;  /* 0x000000020d087210 */ /* 0x000fe40007fde0ff */
[----:B------:R-:W-:Y:S01]  /*14bd0*/  PRMT R15, R189, 0x9910, RZ ;  /* 0x00009910bd0f7816 */ /* 0x000fe200000000ff */
[----:B------:R0:W-:Y:S01]  /*14be0*/  @P5 STG.E.U8 desc[UR22][R4.64], R11 ;  /* 0x0000000b04005986 */ /* 0x0001e2000c101116 */
[----:B-1----:R-:W-:Y:S01]  /*14bf0*/  ISETP.LT.AND P5, PT, R242, UR5, !P3 ;  /* 0x00000005f2007c0c */ /* 0x002fe2000dfa1270 */
[C---:B------:R-:W-:Y:S01]  /*14c00*/  IMAD.X R9, R12.reuse, 0x1, R199, P6 ;  /* 0x000000010c097824 */ /* 0x040fe200030e06c7 */
[----:B------:R-:W-:Y:S01]  /*14c10*/  SHF.R.S32.HI R15, RZ, 0x8, R15 ;  /* 0x00000008ff0f7819 */ /* 0x000fe2000001140f */
[----:B------:R-:W1:Y:S01]  /*14c20*/  LDCU UR5, c[0x0][0x398] ;  /* 0x00007300ff0577ac */ /* 0x000e620008000800 */
[----:B--2---:R-:W-:Y:S02]  /*14c30*/  IADD3 R6, P6, PT, R13, R196, RZ ;  /* 0x000000c40d067210 */ /* 0x004fe40007fde0ff */
[----:B------:R-:W-:Y:S01]  /*14c40*/  PRMT R10, R125, 0x9910, RZ ;  /* 0x000099107d0a7816 */ /* 0x000fe200000000ff */
[----:B------:R2:W-:Y:S01]  /*14c50*/  @P0 STG.E.U8 desc[UR22][R8.64], R15 ;  /* 0x0000000f08000986 */ /* 0x0005e2000c101116 */
[----:B---3--:R-:W-:Y:S01]  /*14c60*/  ISETP.LT.AND P3, PT, R241, UR4, !P3 ;  /* 0x00000004f1007c0c */ /* 0x008fe2000df61270 */
[----:B------:R-:W-:Y:S01]  /*14c70*/  IMAD.X R7, R12, 0x1, R3, P6 ;  /* 0x000000010c077824 */ /* 0x000fe200030e0603 */
[C---:B0-----:R-:W-:Y:S01]  /*14c80*/  IADD3 R4, P0, PT, R13.reuse, R198, RZ ;  /* 0x000000c60d047210 */ /* 0x041fe20007f1e0ff */
[----:B------:R-:W-:Y:S01]  /*14c90*/  VIADD R13, R13, UR30 ;  /* 0x0000001e0d0d7c36 */ /* 0x000fe20008000000 */
[----:B----4-:R-:W-:Y:S01]  /*14ca0*/  ISETP.LT.AND P6, PT, R246, UR6, !P2 ;  /* 0x00000006f6007c0c */ /* 0x010fe2000d7c1270 */
[----:B------:R-:W0:Y:S01]  /*14cb0*/  LDCU UR4, c[0x0][0x398] ;  /* 0x00007300ff0477ac */ /* 0x000e220008000800 */
[----:B------:R-:W-:Y:S01]  /*14cc0*/  SHF.R.S32.HI R11, RZ, 0x8, R10 ;  /* 0x00000008ff0b7819 */ /* 0x000fe2000001140a */
[----:B------:R-:W-:Y:S01]  /*14cd0*/  IMAD.X R5, R12, 0x1, R197, P0 ;  /* 0x000000010c057824 */ /* 0x000fe200000e06c5 */
[----:B------:R-:W-:Y:S01]  /*14ce0*/  PRMT R10, R61, 0x9910, RZ ;  /* 0x000099103d0a7816 */ /* 0x000fe200000000ff */
[----:B------:R-:W3:Y:S01]  /*14cf0*/  LDCU UR6, c[0x0][0x398] ;  /* 0x00007300ff0677ac */ /* 0x000ee20008000800 */
[----:B------:R-:W-:-:S02]  /*14d00*/  SHF.R.S32.HI R12, RZ, 0x1f, R13 ;  /* 0x0000001fff0c7819 */ /* 0x000fc4000001140d */
[----:B--2---:R-:W-:Y:S02]  /*14d10*/  IADD3 R8, P0, PT, R13, R0, RZ ;  /* 0x000000000d087210 */ /* 0x004fe40007f1e0ff */
[----:B------:R-:W-:Y:S01]  /*14d20*/  SHF.R.S32.HI R15, RZ, 0x8, R10 ;  /* 0x00000008ff0f7819 */ /* 0x000fe2000001140a */
[----:B------:R2:W-:Y:S01]  /*14d30*/  @P5 STG.E.U8 desc[UR22][R6.64], R11 ;  /* 0x0000000b06005986 */ /* 0x0005e2000c101116 */
[----:B------:R-:W-:Y:S01]  /*14d40*/  F2FP.SATFINITE.E5M2.F32.PACK_AB_MERGE_C R19, R250, R251, RZ ;  /* 0x000000fbfa13723e */ /* 0x000fe200048060ff */
[----:B------:R-:W-:Y:S01]  /*14d50*/  IMAD.X R9, R12, 0x1, R200, P0 ;  /* 0x000000010c097824 */ /* 0x000fe200000e06c8 */
[----:B-1----:R-:W-:Y:S01]  /*14d60*/  ISETP.LT.AND P5, PT, R245, UR5, !P2 ;  /* 0x00000005f5007c0c */ /* 0x002fe2000d7a1270 */
[----:B------:R-:W-:Y:S01]  /*14d70*/  @P3 STG.E.U8 desc[UR22][R4.64], R15 ;  /* 0x0000000f04003986 */ /* 0x000fe2000c101116 */
[----:B------:R-:W-:Y:S01]  /*14d80*/  ISETP.LT.AND P0, PT, R242, UR7, !P2 ;  /* 0x00000007f2007c0c */ /* 0x000fe2000d701270 */
[----:B------:R-:W1:Y:S02]  /*14d90*/  LDCU UR5, c[0x0][0x398] ;  /* 0x00007300ff0577ac */ /* 0x000e640008000800 */
[----:B------:R4:W-:Y:S01]  /*14da0*/  @P6 STG.E.U8 desc[UR22][R8.64], R19 ;  /* 0x0000001308006986 */ /* 0x0009e2000c101116 */
[C---:B------:R-:W-:Y:S01]  /*14db0*/  IADD3 R10, P6, PT, R13.reuse, R196, RZ ;  /* 0x000000c40d0a7210 */ /* 0x040fe20007fde0ff */
[----:B------:R-:W1:Y:S01]  /*14dc0*/  LDCU UR7, c[0x0][0x398] ;  /* 0x00007300ff0777ac */ /* 0x000e620008000800 */
[----:B--2---:R-:W-:Y:S01]  /*14dd0*/  IADD3 R6, P3, PT, R13, R2, RZ ;  /* 0x000000020d067210 */ /* 0x004fe20007f7e0ff */
[----:B------:R-:W-:-:S04]  /*14de0*/  VIADD R11, R249, 0x3d ;  /* 0x0000003df90b7836 */ /* 0x000fc80000000000 */
[C---:B------:R-:W-:Y:S01]  /*14df0*/  IMAD.X R7, R12.reuse, 0x1, R199, P3 ;  /* 0x000000010c077824 */ /* 0x040fe200018e06c7 */
[----:B------:R-:W-:Y:S01]  /*14e00*/  ISETP.GE.AND P3, PT, R11, UR19, PT ;  /* 0x000000130b007c0c */ /* 0x000fe2000bf66270 */
[----:B------:R-:W-:Y:S01]  /*14e10*/  IMAD.X R11, R12, 0x1, R3, P6 ;  /* 0x000000010c0b7824 */ /* 0x000fe200030e0603 */
[----:B----4-:R-:W-:Y:S01]  /*14e20*/  PRMT R19, R19, 0x9910, RZ ;  /* 0x0000991013137816 */ /* 0x010fe200000000ff */
[----:B------:R-:W-:Y:S01]  /*14e30*/  VIADD R15, R13, UR30 ;  /* 0x0000001e0d0f7c36 */ /* 0x000fe20008000000 */
[----:B------:R2:W-:Y:S01]  /*14e40*/  @P5 STG.E.U8 desc[UR22][R6.64], R191 ;  /* 0x000000bf06005986 */ /* 0x0005e2000c101116 */
[----:B0-----:R-:W-:Y:S01]  /*14e50*/  ISETP.LT.AND P2, PT, R241, UR4, !P2 ;  /* 0x00000004f1007c0c */ /* 0x001fe2000d741270 */
[----:B------:R-:W-:Y:S01]  /*14e60*/  VIADD R8, R249, 0x3e ;  /* 0x0000003ef9087836 */ /* 0x000fe20000000000 */
[----:B---3--:R-:W-:Y:S01]  /*14e70*/  ISETP.LT.AND P5, PT, R246, UR6, !P4 ;  /* 0x00000006f6007c0c */ /* 0x008fe2000e7a1270 */
[----:B------:R0:W-:Y:S01]  /*14e80*/  @P0 STG.E.U8 desc[UR22][R10.64], R127 ;  /* 0x0000007f0a000986 */ /* 0x0001e2000c101116 */
[----:B------:R-:W-:Y:S01]  /*14e90*/  IADD3 R4, P0, PT, R13, R198, RZ ;  /* 0x000000c60d047210 */ /* 0x000fe20007f1e0ff */
[----:B------:R-:W-:Y:S01]  /*14ea0*/  IMAD.MOV.U32 R13, RZ, RZ, R19 ;  /* 0x000000ffff0d7224 */ /* 0x000fe200078e0013 */
[----:B------:R-:W-:Y:S01]  /*14eb0*/  SHF.R.S32.HI R14, RZ, 0x1f, R15 ;  /* 0x0000001fff0e7819 */ /* 0x000fe2000001140f */
[----:B------:R-:W3:Y:S01]  /*14ec0*/  LDCU UR4, c[0x0][0x398] ;  /* 0x00007300ff0477ac */ /* 0x000ee20008000800 */
[C---:B--2---:R-:W-:Y:S01]  /*14ed0*/  IADD3 R6, P6, PT, R15.reuse, R0, RZ ;  /* 0x000000000f067210 */ /* 0x044fe20007fde0ff */
[----:B------:R-:W-:Y:S01]  /*14ee0*/  IMAD.X R5, R12, 0x1, R197, P0 ;  /* 0x000000010c057824 */ /* 0x000fe200000e06c5 */
[----:B------:R-:W-:Y:S01]  /*14ef0*/  SHF.R.S32.HI R13, RZ, 0x8, R13 ;  /* 0x00000008ff0d7819 */ /* 0x000fe2000001140d */
[----:B------:R-:W2:Y:S02]  /*14f00*/  LDCU UR6, c[0x0][0x398] ;  /* 0x00007300ff0677ac */ /* 0x000ea40008000800 */
[----:B------:R-:W-:Y:S01]  /*14f10*/  IMAD.X R7, R14, 0x1, R200, P6 ;  /* 0x000000010e077824 */ /* 0x000fe200030e06c8 */
[----:B------:R-:W-:Y:S01]  /*14f20*/  ISETP.GE.AND P0, PT, R8, UR17, PT ;  /* 0x0000001108007c0c */ /* 0x000fe2000bf06270 */
[----:B------:R-:W-:Y:S01]  /*14f30*/  @P2 STG.E.U8 desc[UR22][R4.64], R63 ;  /* 0x0000003f04002986 */ /* 0x000fe2000c101116 */
[----:B------:R-:W-:-:S03]  /*14f40*/  IADD3 R8, P6, PT, R15, R2, RZ ;  /* 0x000000020f087210 */ /* 0x000fc60007fde0ff */
[----:B------:R4:W-:Y:S01]  /*14f50*/  @P5 STG.E.U8 desc[UR22][R6.64], R13 ;  /* 0x0000000d06005986 */ /* 0x0009e2000c101116 */
[----:B-1----:R-:W-:Y:S02]  /*14f60*/  ISETP.LT.AND P5, PT, R245, UR5, !P4 ;  /* 0x00000005f5007c0c */ /* 0x002fe4000e7a1270 */
[----:B------:R-:W-:Y:S01]  /*14f70*/  ISETP.LT.AND P2, PT, R242, UR7, !P4 ;  /* 0x00000007f2007c0c */ /* 0x000fe2000e741270 */
[C---:B------:R-:W-:Y:S01]  /*14f80*/  IMAD.X R9, R14.reuse, 0x1, R199, P6 ;  /* 0x000000010e097824 */ /* 0x040fe200030e06c7 */
[----:B0-----:R-:W-:Y:S01]  /*14f90*/  PRMT R11, R191, 0x9910, RZ ;  /* 0x00009910bf0b7816 */ /* 0x001fe200000000ff */
[----:B------:R-:W0:Y:S01]  /*14fa0*/  LDCU UR5, c[0x0][0x398] ;  /* 0x00007300ff0577ac */ /* 0x000e220008000800 */
[----:B------:R-:W-:Y:S02]  /*14fb0*/  IADD3 R10, P6, PT, R15, R196, RZ ;  /* 0x000000c40f0a7210 */ /* 0x000fe40007fde0ff */
[----:B------:R-:W-:Y:S01]  /*14fc0*/  PRMT R17, R127, 0x9910, RZ ;  /* 0x000099107f117816 */ /* 0x000fe200000000ff */
[----:B------:R-:W1:Y:S01]  /*14fd0*/  LDCU UR7, c[0x0][0x398] ;  /* 0x00007300ff0777ac */ /* 0x000e620008000800 */
[----:B----4-:R-:W-:Y:S01]  /*14fe0*/  SHF.R.S32.HI R7, RZ, 0x8, R11 ;  /* 0x00000008ff077819 */ /* 0x010fe2000001140b */
[----:B------:R-:W-:Y:S01]  /*14ff0*/  IMAD.X R11, R14, 0x1, R3, P6 ;  /* 0x000000010e0b7824 */ /* 0x000fe200030e0603 */
[----:B------:R-:W-:Y:S01]  /*15000*/  SHF.R.S32.HI R17, RZ, 0x8, R17 ;  /* 0x00000008ff117819 */ /* 0x000fe20000011411 */
[----:B------:R-:W-:Y:S01]  /*15010*/  VIADD R13, R15, UR30 ;  /* 0x0000001e0f0d7c36 */ /* 0x000fe20008000000 */
[----:B------:R-:W-:Y:S01]  /*15020*/  PRMT R63, R63, 0x9910, RZ ;  /* 0x000099103f3f7816 */ /* 0x000fe200000000ff */
[----:B------:R4:W-:Y:S01]  /*15030*/  @P5 STG.E.U8 desc[UR22][R8.64], R7 ;  /* 0x0000000708005986 */ /* 0x0009e2000c101116 */
[----:B---3--:R-:W-:Y:S01]  /*15040*/  ISETP.LT.AND P4, PT, R241, UR4, !P4 ;  /* 0x00000004f1007c0c */ /* 0x008fe2000e781270 */
[----:B------:R-:W3:Y:S01]  /*15050*/  LDCU UR4, c[0x0][0x398] ;  /* 0x00007300ff0477ac */ /* 0x000ee20008000800 */
[----:B--2---:R-:W-:Y:S01]  /*15060*/  ISETP.LT.AND P5, PT, R246, UR6, !P1 ;  /* 0x00000006f6007c0c */ /* 0x004fe2000cfa1270 */
[----:B------:R2:W-:Y:S01]  /*15070*/  @P2 STG.E.U8 desc[UR22][R10.64], R17 ;  /* 0x000000110a002986 */ /* 0x0005e2000c101116 */
[----:B------:R-:W-:Y:S01]  /*15080*/  IADD3 R4, P2, PT, R15, R198, RZ ;  /* 0x000000c60f047210 */ /* 0x000fe20007f5e0ff */
[----:B------:R-:W-:Y:S01]  /*15090*/  IMAD.MOV.U32 R15, RZ, RZ, R63 ;  /* 0x000000ffff0f7224 */ /* 0x000fe200078e003f */
[----:B------:R-:W-:Y:S01]  /*150a0*/  SHF.R.S32.HI R12, RZ, 0x1f, R13 ;  /* 0x0000001fff0c7819 */ /* 0x000fe2000001140d */
[----:B------:R-:W3:Y:S01]  /*150b0*/  LDCU UR6, c[0x0][0x398] ;  /* 0x00007300ff0677ac */ /* 0x000ee20008000800 */
[----:B------:R-:W-:Y:S01]  /*150c0*/  IADD3 R6, P6, PT, R13, R0, RZ ;  /* 0x000000000d067210 */ /* 0x000fe20007fde0ff */
[----:B------:R-:W-:Y:S01]  /*150d0*/  IMAD.X R5, R14, 0x1, R197, P2 ;  /* 0x000000010e057824 */ /* 0x000fe200010e06c5 */
[----:B------:R-:W-:-:S03]  /*150e0*/  SHF.R.S32.HI R15, RZ, 0x8, R15 ;  /* 0x00000008ff0f7819 */ /* 0x000fc6000001140f */
[C---:B----4-:R-:W-:Y:S01]  /*150f0*/  IMAD.X R7, R12.reuse, 0x1, R200, P6 ;  /* 0x000000010c077824 */ /* 0x050fe200030e06c8 */
[----:B------:R-:W-:Y:S02]  /*15100*/  IADD3 R8, P6, PT, R13, R2, RZ ;  /* 0x000000020d087210 */ /* 0x000fe40007fde0ff */
[----:B--2---:R-:W-:Y:S01]  /*15110*/  F2FP.SATFINITE.E5M2.F32.PACK_AB_MERGE_C R17, R247, R248, RZ ;  /* 0x000000f8f711723e */ /* 0x004fe200048060ff */
[----:B------:R2:W-:Y:S02]  /*15120*/  @P4 STG.E.U8 desc[UR22][R4.64], R15 ;  /* 0x0000000f04004986 */ /* 0x0005e4000c101116 */
[----:B------:R-:W-:Y:S01]  /*15130*/  IMAD.X R9, R12, 0x1, R199, P6 ;  /* 0x000000010c097824 */ /* 0x000fe200030e06c7 */
[----:B------:R-:W-:Y:S01]  /*15140*/  IADD3 R10, P6, PT, R13, R196, RZ ;  /* 0x000000c40d0a7210 */ /* 0x000fe20007fde0ff */
[----:B------:R4:W-:Y:S01]  /*15150*/  @P5 STG.E.U8 desc[UR22][R6.64], R17 ;  /* 0x0000001106005986 */ /* 0x0009e2000c101116 */
[----:B0-----:R-:W-:Y:S01]  /*15160*/  ISETP.LT.AND P5, PT, R245, UR5, !P1 ;  /* 0x00000005f5007c0c */ /* 0x001fe2000cfa1270 */
[----:B------:R-:W0:Y:S01]  /*15170*/  LDCU UR5, c[0x0][0x398] ;  /* 0x00007300ff0577ac */ /* 0x000e220008000800 */
[----:B-1----:R-:W-:-:S02]  /*15180*/  ISETP.LT.AND P4, PT, R242, UR7, !P1 ;  /* 0x00000007f2007c0c */ /* 0x002fc4000cf81270 */
[----:B------:R-:W-:Y:S01]  /*15190*/  ISETP.LT.AND P1, PT, R241, UR9, !P1 ;  /* 0x00000009f1007c0c */ /* 0x000fe2000cf21270 */
[C---:B------:R-:W-:Y:S01]  /*151a0*/  IMAD.X R11, R12.reuse, 0x1, R3, P6 ;  /* 0x000000010c0b7824 */ /* 0x040fe200030e0603 */
[----:B------:R-:W1:Y:S01]  /*151b0*/  LDCU UR7, c[0x0][0x398] ;  /* 0x00007300ff0777ac */ /* 0x000e620008000800 */
[C---:B--2---:R-:W-:Y:S01]  /*151c0*/  IADD3 R4, P6, PT, R13.reuse, R198, RZ ;  /* 0x000000c60d047210 */ /* 0x044fe20007fde0ff */
[----:B------:R-:W-:Y:S01]  /*151d0*/  VIADD R13, R13, UR30 ;  /* 0x0000001e0d0d7c36 */ /* 0x000fe20008000000 */
[----:B------:R-:W-:Y:S01]  /*151e0*/  PRMT R15, R193, 0x9910, RZ ;  /* 0x00009910c10f7816 */ /* 0x000fe200000000ff */
[----:B------:R-:W2:Y:S01]  /*151f0*/  LDCU UR9, c[0x0][0x398] ;  /* 0x00007300ff0977ac */ /* 0x000ea20008000800 */
[----:B----4-:R-:W-:Y:S01]  /*15200*/  PRMT R17, R17, 0x9910, RZ ;  /* 0x0000991011117816 */ /* 0x010fe200000000ff */
[----:B------:R-:W-:Y:S01]  /*15210*/  IMAD.X R5, R12, 0x1, R197, P6 ;  /* 0x000000010c057824 */ /* 0x000fe200030e06c5 */
[----:B------:R4:W-:Y:S01]  /*15220*/  @P5 STG.E.U8 desc[UR22][R8.64], R193 ;  /* 0x000000c108005986 */ /* 0x0009e2000c101116 */
[----:B---3--:R-:W-:Y:S01]  /*15230*/  ISETP.LT.AND P5, PT, R246, UR4, !P3 ;  /* 0x00000004f6007c0c */ /* 0x008fe2000dfa1270 */
[----:B------:R-:W3:Y:S02]  /*15240*/  LDCU UR4, c[0x0][0x398] ;  /* 0x00007300ff0477ac */ /* 0x000ee40008000800 */
[----:B------:R0:W-:Y:S01]  /*15250*/  @P4 STG.E.U8 desc[UR22][R10.64], R129 ;  /* 0x000000810a004986 */ /* 0x0001e2000c101116 */
[----:B------:R-:W-:-:S03]  /*15260*/  SHF.R.S32.HI R12, RZ, 0x1f, R13 ;  /* 0x0000001fff0c7819 */ /* 0x000fc6000001140d */
[----:B------:R1:W-:Y:S01]  /*15270*/  @P1 STG.E.U8 desc[UR22][R4.64], R65 ;  /* 0x0000004104001986 */ /* 0x0003e2000c101116 */
[----:B------:R-:W-:Y:S01]  /*15280*/  IADD3 R6, P1, PT, R13, R0, RZ ;  /* 0x000000000d067210 */ /* 0x000fe20007f3e0ff */
[----:B----4-:R-:W-:Y:S01]  /*15290*/  IMAD.MOV.U32 R9, RZ, RZ, R17 ;  /* 0x000000ffff097224 */ /* 0x010fe200078e0011 */
[----:B------:R-:W-:-:S03]  /*152a0*/  ISETP.LT.AND P6, PT, R245, UR6, !P3 ;  /* 0x00000006f5007c0c */ /* 0x000fc6000dfc1270 */
[C---:B------:R-:W-:Y:S01]  /*152b0*/  IMAD.X R7, R12.reuse, 0x1, R200, P1 ;  /* 0x000000010c077824 */ /* 0x040fe200008e06c8 */
[C---:B------:R-:W-:Y:S01]  /*152c0*/  IADD3 R8, P4, PT, R13.reuse, R2, RZ ;  /* 0x000000020d087210 */ /* 0x040fe20007f9e0ff */
[----:B------:R-:W4:Y:S01]  /*152d0*/  LDCU UR6, c[0x0][0x398] ;  /* 0x00007300ff0677ac */ /* 0x000f220008000800 */
[----:B0-----:R-:W-:Y:S02]  /*152e0*/  SHF.R.S32.HI R11, RZ, 0x8, R9 ;  /* 0x00000008ff0b7819 */ /* 0x001fe40000011409 */
[----:B------:R-:W-:Y:S01]  /*152f0*/  SHF.R.S32.HI R15, RZ, 0x8, R15 ;  /* 0x00000008ff0f7819 */ /* 0x000fe2000001140f */
[----:B------:R-:W-:Y:S02]  /*15300*/  IMAD.X R9, R12, 0x1, R199, P4 ;  /* 0x000000010c097824 */ /* 0x000fe400020e06c7 */
[----:B------:R0:W-:Y:S01]  /*15310*/  @P5 STG.E.U8 desc[UR22][R6.64], R11 ;  /* 0x0000000b06005986 */ /* 0x0001e2000c101116 */
[----:B------:R-:W-:Y:S01]  /*15320*/  ISETP.LT.AND P5, PT, R242, UR5, !P3 ;  /* 0x00000005f2007c0c */ /* 0x000fe2000dfa1270 */
[----:B------:R-:W2:Y:S01]  /*15330*/  LDCU UR5, c[0x0][0x398] ;  /* 0x00007300ff0577ac */ /* 0x000ea20008000800 */
[----:B-1----:R-:W-:Y:S01]  /*15340*/  IADD3 R4, P4, PT, R13, R196, RZ ;  /* 0x000000c40d047210 */ /* 0x002fe20007f9e0ff */
[----:B------:R1:W-:Y:S01]  /*15350*/  @P6 STG.E.U8 desc[UR22][R8.64], R15 ;  /* 0x0000000f08006986 */ /* 0x0003e2000c101116 */
[----:B------:R-:W-:-:S03]  /*15360*/  PRMT R10, R129, 0x9910, RZ ;  /* 0x00009910810a7816 */ /* 0x000fc600000000ff */
[----:B------:R-:W-:Y:S01]  /*15370*/  IMAD.X R5, R12, 0x1, R3, P4 ;  /* 0x000000010c057824 */ /* 0x000fe200020e0603 */
[C---:B0-----:R-:W-:Y:S01]  /*15380*/  IADD3 R6, P6, PT, R13.reuse, R198, RZ ;  /* 0x000000c60d067210 */ /* 0x041fe20007fde0ff */
[----:B------:R-:W-:Y:S01]  /*15390*/  VIADD R13, R13, UR30 ;  /* 0x0000001e0d0d7c36 */ /* 0x000fe20008000000 */
[----:B-1----:R-:W-:-:S03]  /*153a0*/  SHF.R.S32.HI R15, RZ, 0x8, R10 ;  /* 0x00000008ff0f7819 */ /* 0x002fc6000001140a */
[----:B------:R-:W-:Y:S01]  /*153b0*/  IMAD.X R7, R12, 0x1, R197, P6 ;  /* 0x000000010c077824 */ /* 0x000fe200030e06c5 */
[----:B------:R-:W-:Y:S01]  /*153c0*/  ISETP.LT.AND P3, PT, R241, UR7, !P3 ;  /* 0x00000007f1007c0c */ /* 0x000fe2000df61270 */
[----:B------:R-:W0:Y:S01]  /*153d0*/  LDCU UR7, c[0x0][0x398] ;  /* 0x00007300ff0777ac */ /* 0x000e220008000800 */
[----:B------:R-:W-:Y:S02]  /*153e0*/  SHF.R.S32.HI R14, RZ, 0x1f, R13 ;  /* 0x0000001fff0e7819 */ /* 0x000fe4000001140d */
[----:B------:R-:W-:Y:S01]  /*153f0*/  IADD3 R8, P6, PT, R13, R0, RZ ;  /* 0x000000000d087210 */ /* 0x000fe20007fde0ff */
[----:B------:R1:W-:Y:S01]  /*15400*/  @P5 STG.E.U8 desc[UR22][R4.64], R15 ;  /* 0x0000000f04005986 */ /* 0x0003e2000c101116 */
[----:B--2---:R-:W-:Y:S02]  /*15410*/  ISETP.LT.AND P1, PT, R246, UR9, !P0 ;  /* 0x00000009f6007c0c */ /* 0x004fe4000c721270 */
[----:B---3--:R-:W-:Y:S01]  /*15420*/  ISETP.LT.AND P5, PT, R245, UR4, !P0 ;  /* 0x00000004f5007c0c */ /* 0x008fe2000c7a1270 */
[----:B------:R-:W-:Y:S01]  /*15430*/  IMAD.X R9, R14, 0x1, R200, P6 ;  /* 0x000000010e097824 */ /* 0x000fe200030e06c8 */
[----:B------:R-:W-:Y:S01]  /*15440*/  PRMT R17, R65, 0x9910, RZ ;  /* 0x0000991041117816 */ /* 0x000fe200000000ff */
[----:B------:R-:W2:Y:S01]  /*15450*/  LDCU UR4, c[0x0][0x398] ;  /* 0x00007300ff0477ac */ /* 0x000ea20008000800 */
[----:B------:R-:W-:-:S02]  /*15460*/  IADD3 R10, P6, PT, R13, R2, RZ ;  /* 0x000000020d0a7210 */ /* 0x000fc40007fde0ff */
[----:B------:R-:W-:Y:S02]  /*15470*/  SHF.R.S32.HI R17, RZ, 0x8, R17 ;  /* 0x00000008ff117819 */ /* 0x000fe40000011411 */
[----:B------:R-:W-:Y:S01]  /*15480*/  ISETP.GE.AND P2, PT, R16, UR29, PT ;  /* 0x0000001d10007c0c */ /* 0x000fe2000bf46270 */
[----:B------:R-:W-:Y:S01]  /*15490*/  IMAD.X R11, R14, 0x1, R199, P6 ;  /* 0x000000010e0b7824 */ /* 0x000fe200030e06c7 */
[----:B------:R-:W-:Y:S02]  /*154a0*/  F2FP.SATFINITE.E5M2.F32.PACK_AB_MERGE_C R19, R243, R244, RZ ;  /* 0x000000f4f313723e */ /* 0x000fe400048060ff */
[----:B------:R-:W-:Y:S01]  /*154b0*/  F2FP.SATFINITE.E5M2.F32.PACK_AB_MERGE_C R195, R195, R194, RZ ;  /* 0x000000c2c3c3723e */ /* 0x000fe200048060ff */
[----:B------:R3:W-:Y:S01]  /*154c0*/  @P3 STG.E.U8 desc[UR22][R6.64], R17 ;  /* 0x0000001106003986 */ /* 0x0007e2000c101116 */
[----:B----4-:R-:W-:Y:S01]  /*154d0*/  ISETP.LT.AND P3, PT, R245, UR6, !P2 ;  /* 0x00000006f5007c0c */ /* 0x010fe2000d761270 */
[----:B------:R-:W4:Y:S02]  /*154e0*/  LDCU UR6, c[0x0][0x398] ;  /* 0x00007300ff0677ac */ /* 0x000f240008000800 */
[----:B------:R0:W-:Y:S01]  /*154f0*/  @P1 STG.E.U8 desc[UR22][R8.64], R19 ;  /* 0x0000001308001986 */ /* 0x0001e2000c101116 */
[----:B-1----:R-:W-:-:S03]  /*15500*/  VIADD R15, R13, UR30 ;  /* 0x0000001e0d0f7c36 */ /* 0x002fc60008000000 */
[----:B------:R1:W-:Y:S01]  /*15510*/  @P5 STG.E.U8 desc[UR22][R10.64], R195 ;  /* 0x000000c30a005986 */ /* 0x0003e2000c101116 */
[C---:B------:R-:W-:Y:S02]  /*15520*/  IADD3 R4, P5, PT, R13.reuse, R196, RZ ;  /* 0x000000c40d047210 */ /* 0x040fe40007fbe0ff */
[----:B---3--:R-:W-:-:S03]  /*15530*/  IADD3 R6, P6, PT, R13, R198, RZ ;  /* 0x000000c60d067210 */ /* 0x008fc60007fde0ff */
[----:B------:R-:W-:Y:S01]  /*15540*/  IMAD.X R5, R14, 0x1, R3, P5 ;  /* 0x000000010e057824 */ /* 0x000fe200028e0603 */
[----:B------:R-:W-:Y:S02]  /*15550*/  SHF.R.S32.HI R16, RZ, 0x1f, R15 ;  /* 0x0000001fff107819 */ /* 0x000fe4000001140f */
[C---:B------:R-:W-:Y:S02]  /*15560*/  IADD3 R12, P1, PT, R15.reuse, R0, RZ ;  /* 0x000000000f0c7210 */ /* 0x040fe40007f3e0ff */
[----:B------:R-:W-:Y:S01]  /*15570*/  ISETP.LT.AND P5, PT, R242, UR5, !P0 ;  /* 0x00000005f2007c0c */ /* 0x000fe2000c7a1270 */
[----:B------:R-:W-:Y:S01]  /*15580*/  IMAD.X R7, R14, 0x1, R197, P6 ;  /* 0x000000010e077824 */ /* 0x000fe200030e06c5 */
[----:B0-----:R-:W-:Y:S01]  /*15590*/  IADD3 R8, P6, PT, R15, R2, RZ ;  /* 0x000000020f087210 */ /* 0x001fe20007fde0ff */
[----:B------:R-:W-:Y:S01]  /*155a0*/  IMAD.X R13, R16, 0x1, R200, P1 ;  /* 0x00000001100d7824 */ /* 0x000fe200008e06c8 */
[----:B--2---:R-:W-:Y:S02]  /*155b0*/  ISETP.LT.AND P0, PT, R241, UR4, !P0 ;  /* 0x00000004f1007c0c */ /* 0x004fe4000c701270 */
[----:B------:R-:W-:-:S02]  /*155c0*/  F2FP.SATFINITE.E5M2.F32.PACK_AB_MERGE_C R67, R67, R66, RZ ;  /* 0x000000424343723e */ /* 0x000fc400048060ff */
[----:B------:R-:W-:Y:S01]  /*155d0*/  IADD3 R2, P1, PT, R15, R196, RZ ;  /* 0x000000c40f027210 */ /* 0x000fe20007f3e0ff */
[----:B------:R-:W-:Y:S01]  /*155e0*/  IMAD.X R9, R16, 0x1, R199, P6 ;  /* 0x0000000110097824 */ /* 0x000fe200030e06c7 */
[----:B------:R-:W-:Y:S02]  /*155f0*/  ISETP.LT.AND P4, PT, R246, UR10, !P2 ;  /* 0x0000000af6007c0c */ /* 0x000fe4000d781270 */
[----:B------:R-:W-:Y:S02]  /*15600*/  F2FP.SATFINITE.E5M2.F32.PACK_AB_MERGE_C R131, R131, R130, RZ ;  /* 0x000000828383723e */ /* 0x000fe400048060ff */
[----:B-1----:R-:W-:Y:S01]  /*15610*/  PRMT R10, R67, 0x9910, RZ ;  /* 0x00009910430a7816 */ /* 0x002fe200000000ff */
[----:B------:R-:W-:Y:S01]  /*15620*/  IMAD.X R3, R16, 0x1, R3, P1 ;  /* 0x0000000110037824 */ /* 0x000fe200008e0603 */
[----:B----4-:R-:W-:Y:S02]  /*15630*/  ISETP.LT.AND P6, PT, R242, UR6, !P2 ;  /* 0x00000006f2007c0c */ /* 0x010fe4000d7c1270 */
[----:B------:R-:W-:Y:S01]  /*15640*/  ISETP.LT.AND P2, PT, R241, UR7, !P2 ;  /* 0x00000007f1007c0c */ /* 0x000fe2000d741270 */
[----:B------:R0:W-:Y:S01]  /*15650*/  @P5 STG.E.U8 desc[UR22][R4.64], R131 ;  /* 0x0000008304005986 */ /* 0x0001e2000c101116 */
[----:B------:R-:W-:-:S02]  /*15660*/  IADD3 R198, P1, PT, R15, R198, RZ ;  /* 0x000000c60fc67210 */ /* 0x000fc40007f3e0ff */
[----:B------:R-:W-:Y:S02]  /*15670*/  PRMT R11, R19, 0x9910, RZ ;  /* 0x00009910130b7816 */ /* 0x000fe400000000ff */
[----:B------:R-:W-:Y:S02]  /*15680*/  PRMT R15, R195, 0x9910, RZ ;  /* 0x00009910c30f7816 */ /* 0x000fe400000000ff */
[----:B------:R-:W-:Y:S02]  /*15690*/  PRMT R0, R131, 0x9910, RZ ;  /* 0x0000991083007816 */ /* 0x000fe400000000ff */
[----:B------:R-:W-:Y:S01]  /*156a0*/  SHF.R.S32.HI R11, RZ, 0x8, R11 ;  /* 0x00000008ff0b7819 */ /* 0x000fe2000001140b */
[----:B0-----:R-:W-:Y:S01]  /*156b0*/  IMAD.MOV.U32 R4, RZ, RZ, R10 ;  /* 0x000000ffff047224 */ /* 0x001fe200078e000a */
[----:B------:R-:W-:Y:S01]  /*156c0*/  SHF.R.S32.HI R15, RZ, 0x8, R15 ;  /* 0x00000008ff0f7819 */ /* 0x000fe2000001140f */
[----:B------:R0:W-:Y:S01]  /*156d0*/  @P0 STG.E.U8 desc[UR22][R6.64], R67 ;  /* 0x0000004306000986 */ /* 0x0001e2000c101116 */
[----:B------:R-:W-:Y:S01]  /*156e0*/  SHF.R.S32.HI R5, RZ, 0x8, R0 ;  /* 0x00000008ff057819 */ /* 0x000fe20000011400 */
[----:B------:R-:W-:-:S02]  /*156f0*/  IMAD.X R199, R16, 0x1, R197, P1 ;  /* 0x0000000110c77824 */ /* 0x000fc400008e06c5 */
[----:B------:R1:W-:Y:S04]  /*15700*/  @P4 STG.E.U8 desc[UR22][R12.64], R11 ;  /* 0x0000000b0c004986 */ /* 0x0003e8000c101116 */
[----:B------:R1:W-:Y:S01]  /*15710*/  @P3 STG.E.U8 desc[UR22][R8.64], R15 ;  /* 0x0000000f08003986 */ /* 0x0003e2000c101116 */
[----:B0-----:R-:W-:-:S03]  /*15720*/  SHF.R.S32.HI R7, RZ, 0x8, R4 ;  /* 0x00000008ff077819 */ /* 0x001fc60000011404 */
[----:B------:R1:W-:Y:S04]  /*15730*/  @P6 STG.E.U8 desc[UR22][R2.64], R5 ;  /* 0x0000000502006986 */ /* 0x0003e8000c101116 */
[----:B------:R1:W-:Y:S01]  /*15740*/  @P2 STG.E.U8 desc[UR22][R198.64], R7 ;  /* 0x00000007c6002986 */ /* 0x0003e2000c101116 */
[----:B------:R-:W-:Y:S06]  /*15750*/  BAR.SYNC.DEFER_BLOCKING 0x0 ;  /* 0x0000000000007b1d */ /* 0x000fec0000010000 */
[----:B------:R-:W-:Y:S05]  /*15760*/  BRA.U UP0, `(.L_x_13) ;  /* 0x0000000100a07547 */ /* 0x000fea000b800000 */
[----:B------:R-:W0:Y:S01]  /*15770*/  S2UR UR5, SR_CgaCtaId ;  /* 0x00000000000579c3 */ /* 0x000e220000008800 */
[----:B------:R-:W-:Y:S01]  /*15780*/  NOP ;  /* 0x0000000000007918 */ /* 0x000fe20000000000 */
[----:B------:R-:W-:Y:S01]  /*15790*/  UMOV UR4, 0x50 ;  /* 0x0000005000047882 */ /* 0x000fe20000000000 */
[----:B------:R-:W-:Y:S02]  /*157a0*/  IMAD.U32 R0, RZ, RZ, UR8 ;  /* 0x00000008ff007e24 */ /* 0x000fe4000f8e00ff */
[----:B-1----:R-:W-:Y:S02]  /*157b0*/  IMAD.MOV.U32 R3, RZ, RZ, 0xff ;  /* 0x000000ffff037424 */ /* 0x002fe400078e00ff */
[----:B------:R-:W-:Y:S01]  /*157c0*/  IMAD.MOV.U32 R7, RZ, RZ, 0x1 ;  /* 0x00000001ff077424 */ /* 0x000fe200078e00ff */
[----:B------:R-:W-:-:S04]  /*157d0*/  LOP3.LUT R0, R0, 0xffff, RZ, 0xc0, !PT ;  /* 0x0000ffff00007812 */ /* 0x000fc800078ec0ff */
[----:B------:R-:W-:-:S05]  /*157e0*/  SHF.R.U32.HI R0, RZ, 0x5, R0 ;  /* 0x00000005ff007819 */ /* 0x000fca0000011600 */
[----:B------:R-:W-:Y:S01]  /*157f0*/  VIADD R2, R0, 0x10 ;  /* 0x0000001000027836 */ /* 0x000fe20000000000 */
[----:B------:R-:W-:Y:S01]  /*15800*/  SHF.L.U32 R0, R3, R0, RZ ;  /* 0x0000000003007219 */ /* 0x000fe200000006ff */
[----:B0-----:R-:W-:-:S03]  /*15810*/  ULEA UR6, UR5, UR4, 0x18 ;  /* 0x0000000405067291 */ /* 0x001fc6000f8ec0ff */
[----:B------:R-:W-:-:S04]  /*15820*/  SHF.L.U32 R3, R7, R2, RZ ;  /* 0x0000000207037219 */ /* 0x000fc800000006ff */
[----:B------:R-:W-:Y:S02]  /*15830*/  LOP3.LUT R0, R3, R0, RZ, 0xfc, !PT ;  /* 0x0000000003007212 */ /* 0x000fe400078efcff */
[----:B------:R-:W0:Y:S02]  /*15840*/  LDS R5, [UR6] ;  /* 0x00000006ff057984 */ /* 0x000e240008000800 */
[C---:B------:R-:W-:Y:S02]  /*15850*/  LOP3.LUT R2, R0.reuse, 0xffff, RZ, 0xc0, !PT ;  /* 0x0000ffff00027812 */ /* 0x040fe400078ec0ff */
[----:B0-----:R-:W-:-:S04]  /*15860*/  LOP3.LUT R3, R0, 0xffff, R5, 0x80, !PT ;  /* 0x0000ffff00037812 */ /* 0x001fc800078e8005 */
[----:B------:R-:W-:-:S13]  /*15870*/  ISETP.NE.AND P0, PT, R3, R2, PT ;  /* 0x000000020300720c */ /* 0x000fda0003f05270 */
[----:B------:R-:W-:Y:S05]  /*15880*/  @P0 BRA `(.L_x_14) ;  /* 0x0000000000500947 */ /* 0x000fea0003800000 */
[----:B------:R-:W-:Y:S02]  /*15890*/  SHF.R.U32.HI R5, RZ, 0x10, R5 ;  /* 0x00000010ff057819 */ /* 0x000fe40000011605 */
[----:B------:R-:W-:-:S04]  /*158a0*/  SHF.R.U32.HI R2, RZ, 0x10, R0 ;  /* 0x00000010ff027819 */ /* 0x000fc80000011600 */
[----:B------:R-:W-:-:S04]  /*158b0*/  LOP3.LUT R5, R5, R2, RZ, 0xc0, !PT ;  /* 0x0000000205057212 */ /* 0x000fc800078ec0ff */
[----:B------:R-:W-:-:S13]  /*158c0*/  ISETP.NE.AND P0, PT, R5, R2, PT ;  /* 0x000000020500720c */ /* 0x000fda0003f05270 */
[----:B------:R-:W-:Y:S05]  /*158d0*/  @P0 BRA `(.L_x_15) ;  /* 0x0000000000300947 */ /* 0x000fea0003800000 */
[----:B------:R-:W-:Y:S01]  /*158e0*/  R2UR UR4, R0 ;  /* 0x00000000000472ca */ /* 0x000fe200000e0000 */
[----:B------:R-:W-:Y:S01]  /*158f0*/  VOTEU.ANY UR5, UPT, PT ;  /* 0x0000000000057886 */ /* 0x000fe200038e0100 */
[----:B------:R-:W0:Y:S01]  /*15900*/  S2R R0, SR_LANEID ;  /* 0x0000000000007919 */ /* 0x000e220000000000 */
[----:B------:R-:W-:-:S10]  /*15910*/  UFLO.U32 UR5, UR5 ;  /* 0x00000005000572bd */ /* 0x000fd400080e0000 */
[----:B------:R-:W-:-:S06]  /*15920*/  ULOP3.LUT UR4, URZ, UR4, URZ, 0x33, !UPT ;  /* 0x00000004ff047292 */ /* 0x000fcc000f8e33ff */
[----:B------:R-:W-:-:S04]  /*15930*/  IMAD.U32 R2, RZ, RZ, UR4 ;  /* 0x00000004ff027e24 */ /* 0x000fc8000f8e00ff */
[----:B------:R-:W1:Y:S02]  /*15940*/  REDUX UR7, R2 ;  /* 0x00000000020773c4 */ /* 0x000e640000000000 */
[----:B------:R2:W-:Y:S01]  /*15950*/  UTCATOMSWS.AND URZ, UR4 ;  /* 0x0000000400ff79e3 */ /* 0x0005e20008000000 */
[----:B0-----:R-:W-:Y:S01]  /*15960*/  ISETP.EQ.U32.AND P0, PT, R0, UR5, PT ;  /* 0x0000000500007c0c */ /* 0x001fe2000bf02070 */
[----:B-1----:R-:W-:-:S12]  /*15970*/  IMAD.U32 R0, RZ, RZ, UR7 ;  /* 0x00000007ff007e24 */ /* 0x002fd8000f8e00ff */
[----:B------:R2:W-:Y:S01]  /*15980*/  @P0 ATOMS.AND RZ, [UR6], R0 ;  /* 0x00000000ffff098c */ /* 0x0005e2000a800006 */
[----:B------:R-:W-:Y:S05]  /*15990*/  BRA `(.L_x_13) ;  /* 0x0000000000147947 */ /* 0x000fea0003800000 */
.L_x_15:
[----:B------:R-:W-:-:S07]  /*159a0*/  MOV R2, 0x159c0 ;  /* 0x000159c000027802 */ /* 0x000fce0000000f00 */
[----:B------:R-:W-:Y:S05]  /*159b0*/  CALL.REL.NOINC `($__internal_0_$__cuda_sm10x_tcgen05_guardrail_trap_col_being_dealloced_not_returned_by_alloc) ;  /* 0x00000000002c7944 */ /* 0x000fea0003c00000 */
[----:B------:R-:W-:Y:S05]  /*159c0*/  BRA `(.L_x_13) ;  /* 0x0000000000087947 */ /* 0x000fea0003800000 */
.L_x_14:
[----:B------:R-:W-:-:S07]  /*159d0*/  MOV R2, 0x159f0 ;  /* 0x000159f000027802 */ /* 0x000fce0000000f00 */
[----:B------:R-:W-:Y:S05]  /*159e0*/  CALL.REL.NOINC `($__internal_2_$__cuda_sm10x_tcgen05_guardrail_trap_unallocated_columns_being_dealloced) ;  /* 0x0000000000387944 */ /* 0x000fea0003c00000 */
.L_x_13:
[----:B------:R-:W-:Y:S01]  /*159f0*/  NOP ;  /* 0x0000000000007918 */ /* 0x000fe20000000000 */
[----:B--2---:R-:W-:Y:S05]  /*15a00*/  EXIT ;  /* 0x000000000000794d */ /* 0x004fea0003800000 */
.L_x_8:
[----:B------:R-:W0:Y:S02]  /*15a10*/  SYNCS.PHASECHK.TRANS64.TRYWAIT P1, [UR11], R125 ;  /* 0x0000007dff0075a7 */ /* 0x000e24000802110b */
[----:B0-----:R-:W-:Y:S05]  /*15a20*/  @!P1 BRA `(.L_x_8) ;  /* 0xfffffffc00f89947 */ /* 0x001fea000383ffff */
[----:B------:R-:W-:Y:S05]  /*15a30*/  BRA `(.L_x_16) ;  /* 0xffffff3800e47947 */ /* 0x000fea000383ffff */
.L_x_12:
[----:B------:R-:W1:Y:S02]  /*15a40*/  SYNCS.PHASECHK.TRANS64.TRYWAIT P0, [UR11], R0 ;  /* 0x00000000ff0075a7 */ /* 0x000e64000800110b */
[----:B-1----:R-:W-:Y:S05]  /*15a50*/  @!P0 BRA `(.L_x_12) ;  /* 0xfffffffc00f88947 */ /* 0x002fea000383ffff */
[----:B------:R-:W-:Y:S05]  /*15a60*/  BRA `(.L_x_11) ;  /* 0xffffff7800187947 */ /* 0x000fea000383ffff */
        .weak           $__internal_0_$__cuda_sm10x_tcgen05_guardrail_trap_col_being_dealloced_not_returned_by_alloc
        .type           $__internal_0_$__cuda_sm10x_tcgen05_guardrail_trap_col_being_dealloced_not_returned_by_alloc,@function
        .size           $__internal_0_$__cuda_sm10x_tcgen05_guardrail_trap_col_being_dealloced_not_returned_by_alloc,($__internal_1_$__cuda_sm10x_tcgen05_guardrail_trap_phase_invalid_during_alloc - $__internal_0_$__cuda_sm10x_tcgen05_guardrail_trap_col_being_dealloced_not_returned_by_alloc)
$__internal_0_$__cuda_sm10x_tcgen05_guardrail_trap_col_being_dealloced_not_returned_by_alloc:
[----:B------:R-:W-:Y:S05]  /*15a70*/  BPT.TRAP 0x1 ;  /* 0x000000040000795c */ /* 0x000fea0000300000 */
[----:B------:R-:W-:-:S04]  /*15a80*/  IMAD.MOV.U32 R3, RZ, RZ, 0x0 ;  /* 0x00000000ff037424 */ /* 0x000fc800078e00ff */
[----:B------:R-:W-:Y:S05]  /*15a90*/  RET.REL.NODEC R2 `(matmul_kernel) ;  /* 0xfffffea402587950 */ /* 0x000fea0003c3ffff */
        .weak           $__internal_1_$__cuda_sm10x_tcgen05_guardrail_trap_phase_invalid_during_alloc
        .type           $__internal_1_$__cuda_sm10x_tcgen05_guardrail_trap_phase_invalid_during_alloc,@function
        .size           $__internal_1_$__cuda_sm10x_tcgen05_guardrail_trap_phase_invalid_during_alloc,($__internal_2_$__cuda_sm10x_tcgen05_guardrail_trap_unallocated_columns_being_dealloced - $__internal_1_$__cuda_sm10x_tcgen05_guardrail_trap_phase_invalid_during_alloc)
$__internal_1_$__cuda_sm10x_tcgen05_guardrail_trap_phase_invalid_during_alloc:
[----:B------:R-:W-:Y:S05]  /*15aa0*/  BPT.TRAP 0x1 ;  /* 0x000000040000795c */ /* 0x000fea0000300000 */
[----:B------:R-:W-:-:S04]  /*15ab0*/  IMAD.MOV.U32 R3, RZ, RZ, 0x0 ;  /* 0x00000000ff037424 */ /* 0x000fc800078e00ff */
[----:B------:R-:W-:Y:S05]  /*15ac0*/  RET.REL.NODEC R2 `(matmul_kernel) ;  /* 0xfffffea4024c7950 */ /* 0x000fea0003c3ffff */
        .weak           $__internal_2_$__cuda_sm10x_tcgen05_guardrail_trap_unallocated_columns_being_dealloced
        .type           $__internal_2_$__cuda_sm10x_tcgen05_guardrail_trap_unallocated_columns_being_dealloced,@function
        .size           $__internal_2_$__cuda_sm10x_tcgen05_guardrail_trap_unallocated_columns_being_dealloced,(.L_x_20 - $__internal_2_$__cuda_sm10x_tcgen05_guardrail_trap_unallocated_columns_being_dealloced)
$__internal_2_$__cuda_sm10x_tcgen05_guardrail_trap_unallocated_columns_being_dealloced:
[----:B------:R-:W-:Y:S05]  /*15ad0*/  BPT.TRAP 0x1 ;  /* 0x000000040000795c */ /* 0x000fea0000300000 */
[----:B------:R-:W-:-:S04]  /*15ae0*/  IMAD.MOV.U32 R3, RZ, RZ, 0x0 ;  /* 0x00000000ff037424 */ /* 0x000fc800078e00ff */
[----:B------:R-:W-:Y:S05]  /*15af0*/  RET.REL.NODEC R2 `(matmul_kernel) ;  /* 0xfffffea402407950 */ /* 0x000fea0003c3ffff */
.L_x_17:
[----:B------:R-:W-:-:S00]  /*15b00*/  BRA `(.L_x_17) ;  /* 0xfffffffc00fc7947 */ /* 0x000fc0000383ffff */
[----:B------:R-:W-:-:S00]  /*15b10*/  NOP ;  /* 0x0000000000007918 */ /* 0x000fc00000000000 */
        /* <DEDUP_REMOVED lines=14> */
.L_x_20:


//--------------------- .nv.shared.matmul_kernel  --------------------------
	.section	.nv.shared.matmul_kernel,"aw",@nobits
	.sectionflags	@""
	.align	16
	.zero		1024


//--------------------- .nv.shared.reserved.0     --------------------------
	.section	.nv.shared.reserved.0,"aw",@nobits
	.align	8
	.weak		__nv_reservedSMEM_offset_0_alias
	.size		__nv_reservedSMEM_offset_0_alias, 0, 64
	.other		__nv_reservedSMEM_offset_0_alias,@"STO_CUDA_RESERVED_SHARED STV_DEFAULT"
__nv_reservedSMEM_offset_0_alias:
	.zero		0
.nv.shared.reserved.0:
	.zero		64
	.weak		__nv_reservedSMEM_allocation_phase
	.type		__nv_reservedSMEM_allocation_phase,@object
	.size		__nv_reservedSMEM_allocation_phase,(.L_0 - __nv_reservedSMEM_allocation_phase)
__nv_reservedSMEM_allocation_phase:
	.zero		1
.L_0:
	.zero		7
	.weak		__nv_reservedSMEM_devtool_atexit_pc
	.type		__nv_reservedSMEM_devtool_atexit_pc,@object
	.size		__nv_reservedSMEM_devtool_atexit_pc,(__nv_reservedSMEM_allocation_mask - __nv_reservedSMEM_devtool_atexit_pc)
__nv_reservedSMEM_devtool_atexit_pc:
	.zero		8
	.weak		__nv_reservedSMEM_allocation_mask
	.type		__nv_reservedSMEM_allocation_mask,@object
	.size		__nv_reservedSMEM_allocation_mask,(.L_2 - __nv_reservedSMEM_allocation_mask)
__nv_reservedSMEM_allocation_mask:
	.zero		4
.L_2:


//--------------------- .nv.constant0.matmul_kernel --------------------------
	.section	.nv.constant0.matmul_kernel,"a",@progbits
	.sectionflags	@""
	.align	4
.nv.constant0.matmul_kernel:
	.zero		976


//--------------------- SYMBOLS --------------------------

	.type		.nv.reservedSmem.offset0,@object
	.size		.nv.reservedSmem.offset0,0x4
	.type		.nv.reservedSmem.cap,@object
	.size		.nv.reservedSmem.cap,0x4
